//
// Generated by NVIDIA NVVM Compiler
//
// Compiler Build ID: CL-36424714
// Cuda compilation tools, release 13.0, V13.0.88
// Based on NVVM 20.0.0
//

.version 9.0
.target sm_100
.address_size 64

	// .globl	math_acosf
.global .align 4 .b8 __cudart_i2opi_f[24] = {65, 144, 67, 60, 153, 149, 98, 219, 192, 221, 52, 245, 209, 87, 39, 252, 41, 21, 68, 78, 110, 131, 249, 162};

.visible .entry math_acosf(
	.param .u64 math_acosf_param_0,
	.param .u64 .ptr .align 1 math_acosf_param_1,
	.param .u64 .ptr .align 1 math_acosf_param_2
)
{
	.reg .pred 	%p<5>;
	.reg .b32 	%r<5>;
	.reg .b32 	%f<26>;
	.reg .b64 	%rd<10>;

	ld.param.u64 	%rd4, [math_acosf_param_0];
	ld.param.u64 	%rd2, [math_acosf_param_1];
	ld.param.u64 	%rd3, [math_acosf_param_2];
	mov.u32 	%r1, %ctaid.x;
	mov.u32 	%r2, %ntid.x;
	mov.u32 	%r3, %tid.x;
	mad.lo.s32 	%r4, %r1, %r2, %r3;
	cvt.s64.s32 	%rd1, %r4;
	setp.le.u64 	%p1, %rd4, %rd1;
	@%p1 bra 	$L__BB0_2;
	cvta.to.global.u64 	%rd5, %rd3;
	cvta.to.global.u64 	%rd6, %rd2;
	shl.b64 	%rd7, %rd1, 2;
	add.s64 	%rd8, %rd5, %rd7;
	ld.global.f32 	%f1, [%rd8];
	abs.f32 	%f2, %f1;
	fma.rn.f32 	%f3, %f2, 0fBF000000, 0f3F000000;
	rsqrt.approx.ftz.f32 	%f4, %f3;
	mul.f32 	%f5, %f4, %f3;
	mul.f32 	%f6, %f4, 0fBF000000;
	fma.rn.f32 	%f7, %f5, %f6, 0f3F000000;
	fma.rn.f32 	%f8, %f5, %f7, %f5;
	setp.eq.f32 	%p2, %f2, 0f3F800000;
	selp.f32 	%f9, 0f00000000, %f8, %p2;
	setp.gt.f32 	%p3, %f2, 0f3F0F5C29;
	selp.f32 	%f10, %f9, %f2, %p3;
	copysign.f32 	%f11, %f1, %f10;
	mul.f32 	%f12, %f11, %f11;
	fma.rn.f32 	%f13, %f12, 0f3D10ECEF, 0f3C8B1ABB;
	fma.rn.f32 	%f14, %f13, %f12, 0f3CFC028C;
	fma.rn.f32 	%f15, %f14, %f12, 0f3D372139;
	fma.rn.f32 	%f16, %f15, %f12, 0f3D9993DB;
	fma.rn.f32 	%f17, %f16, %f12, 0f3E2AAAC6;
	mul.f32 	%f18, %f12, %f17;
	fma.rn.f32 	%f19, %f18, %f11, %f11;
	neg.f32 	%f20, %f19;
	selp.f32 	%f21, %f19, %f20, %p3;
	fma.rn.f32 	%f22, 0f3F6EE581, 0f3FD774EB, %f21;
	setp.gt.f32 	%p4, %f1, 0f3F0F5C29;
	selp.f32 	%f23, %f19, %f22, %p4;
	add.f32 	%f24, %f23, %f23;
	selp.f32 	%f25, %f24, %f23, %p3;
	add.s64 	%rd9, %rd6, %rd7;
	st.global.f32 	[%rd9], %f25;
$L__BB0_2:
	ret;

}
	// .globl	math_acoshf
.visible .entry math_acoshf(
	.param .u64 math_acoshf_param_0,
	.param .u64 .ptr .align 1 math_acoshf_param_1,
	.param .u64 .ptr .align 1 math_acoshf_param_2
)
{
	.reg .pred 	%p<8>;
	.reg .b32 	%r<12>;
	.reg .b32 	%f<39>;
	.reg .b64 	%rd<11>;

	ld.param.u64 	%rd4, [math_acoshf_param_0];
	ld.param.u64 	%rd2, [math_acoshf_param_1];
	ld.param.u64 	%rd3, [math_acoshf_param_2];
	mov.u32 	%r3, %ctaid.x;
	mov.u32 	%r4, %ntid.x;
	mov.u32 	%r5, %tid.x;
	mad.lo.s32 	%r6, %r3, %r4, %r5;
	cvt.s64.s32 	%rd1, %r6;
	setp.le.u64 	%p1, %rd4, %rd1;
	@%p1 bra 	$L__BB1_4;
	cvta.to.global.u64 	%rd5, %rd3;
	shl.b64 	%rd6, %rd1, 2;
	add.s64 	%rd7, %rd5, %rd6;
	ld.global.f32 	%f5, [%rd7];
	mov.f32 	%f6, 0f3F800000;
	sub.rn.f32 	%f7, %f5, %f6;
	mov.b32 	%r1, %f7;
	setp.gt.u32 	%p2, %r1, 1258291200;
	fma.rn.f32 	%f8, %f5, %f5, 0fBF800000;
	rsqrt.approx.ftz.f32 	%f9, %f8;
	mul.f32 	%f10, %f8, %f9;
	mul.f32 	%f11, %f9, 0f3F000000;
	neg.f32 	%f12, %f10;
	fma.rn.f32 	%f13, %f12, %f10, %f8;
	fma.rn.f32 	%f14, %f13, %f11, %f10;
	setp.eq.f32 	%p3, %f8, 0f00000000;
	selp.f32 	%f15, 0f00000000, %f14, %p3;
	selp.f32 	%f16, 0fBF800001, %f15, %p2;
	add.f32 	%f1, %f7, %f16;
	add.rz.f32 	%f17, %f1, %f6;
	mov.b32 	%r7, %f17;
	add.s32 	%r8, %r7, -1061158912;
	and.b32  	%r9, %r8, -8388608;
	mov.b32 	%r2, %f1;
	sub.s32 	%r10, %r2, %r9;
	mov.b32 	%f18, %r10;
	sub.s32 	%r11, 1082130432, %r9;
	mov.b32 	%f19, %r11;
	fma.rn.f32 	%f20, %f19, 0f3E800000, 0fBF800000;
	add.f32 	%f21, %f20, %f18;
	cvt.rn.f32.s32 	%f22, %r9;
	mul.f32 	%f23, %f22, 0f34000000;
	fma.rn.f32 	%f24, %f21, 0fBD39BF78, 0f3DD80012;
	fma.rn.f32 	%f25, %f24, %f21, 0fBE0778E0;
	fma.rn.f32 	%f26, %f25, %f21, 0f3E146475;
	fma.rn.f32 	%f27, %f26, %f21, 0fBE2A68DD;
	fma.rn.f32 	%f28, %f27, %f21, 0f3E4CAF9E;
	fma.rn.f32 	%f29, %f28, %f21, 0fBE800042;
	fma.rn.f32 	%f30, %f29, %f21, 0f3EAAAAE6;
	fma.rn.f32 	%f31, %f30, %f21, 0fBF000000;
	mul.f32 	%f32, %f21, %f31;
	fma.rn.f32 	%f33, %f32, %f21, %f21;
	fma.rn.f32 	%f38, %f23, 0f3F317218, %f33;
	setp.lt.u32 	%p4, %r2, 2139095040;
	@%p4 bra 	$L__BB1_3;
	setp.gt.s32 	%p5, %r2, -1082130432;
	fma.rn.f32 	%f34, %f1, 0f7F800000, 0f7F800000;
	selp.f32 	%f35, %f34, %f38, %p5;
	setp.eq.f32 	%p6, %f1, 0f00000000;
	selp.f32 	%f38, 0f80000000, %f35, %p6;
$L__BB1_3:
	setp.gt.u32 	%p7, %r1, 1258291200;
	add.f32 	%f36, %f38, 0f3F317218;
	selp.f32 	%f37, %f36, %f38, %p7;
	cvta.to.global.u64 	%rd8, %rd2;
	add.s64 	%rd10, %rd8, %rd6;
	st.global.f32 	[%rd10], %f37;
$L__BB1_4:
	ret;

}
	// .globl	math_asinf
.visible .entry math_asinf(
	.param .u64 math_asinf_param_0,
	.param .u64 .ptr .align 1 math_asinf_param_1,
	.param .u64 .ptr .align 1 math_asinf_param_2
)
{
	.reg .pred 	%p<5>;
	.reg .b32 	%r<5>;
	.reg .b32 	%f<23>;
	.reg .b64 	%rd<10>;

	ld.param.u64 	%rd4, [math_asinf_param_0];
	ld.param.u64 	%rd2, [math_asinf_param_1];
	ld.param.u64 	%rd3, [math_asinf_param_2];
	mov.u32 	%r1, %ctaid.x;
	mov.u32 	%r2, %ntid.x;
	mov.u32 	%r3, %tid.x;
	mad.lo.s32 	%r4, %r1, %r2, %r3;
	cvt.s64.s32 	%rd1, %r4;
	setp.le.u64 	%p1, %rd4, %rd1;
	@%p1 bra 	$L__BB2_2;
	cvta.to.global.u64 	%rd5, %rd3;
	cvta.to.global.u64 	%rd6, %rd2;
	shl.b64 	%rd7, %rd1, 2;
	add.s64 	%rd8, %rd5, %rd7;
	ld.global.f32 	%f1, [%rd8];
	abs.f32 	%f2, %f1;
	fma.rn.f32 	%f3, %f2, 0fBF000000, 0f3F000000;
	rsqrt.approx.ftz.f32 	%f4, %f3;
	mul.f32 	%f5, %f4, %f3;
	mul.f32 	%f6, %f4, 0fBF000000;
	fma.rn.f32 	%f7, %f5, %f6, 0f3F000000;
	fma.rn.f32 	%f8, %f5, %f7, %f5;
	setp.eq.f32 	%p2, %f2, 0f3F800000;
	selp.f32 	%f9, 0f00000000, %f8, %p2;
	setp.gt.f32 	%p3, %f2, 0f3F0F5C29;
	selp.f32 	%f10, %f9, %f2, %p3;
	mul.f32 	%f11, %f10, %f10;
	fma.rn.f32 	%f12, %f11, 0f3D4DD2F7, 0f3C99CA97;
	fma.rn.f32 	%f13, %f12, %f11, 0f3D3F90E8;
	fma.rn.f32 	%f14, %f13, %f11, 0f3D993CCF;
	fma.rn.f32 	%f15, %f14, %f11, 0f3E2AAC04;
	mul.f32 	%f16, %f11, %f15;
	fma.rn.f32 	%f17, %f16, %f10, %f10;
	mul.f32 	%f18, %f17, 0fC0000000;
	fma.rn.f32 	%f19, 0f3F6EE581, 0f3FD774EB, %f18;
	selp.f32 	%f20, %f19, %f17, %p3;
	setp.num.f32 	%p4, %f20, %f20;
	copysign.f32 	%f21, %f1, %f20;
	selp.f32 	%f22, %f21, %f20, %p4;
	add.s64 	%rd9, %rd6, %rd7;
	st.global.f32 	[%rd9], %f22;
$L__BB2_2:
	ret;

}
	// .globl	math_asinhf
.visible .entry math_asinhf(
	.param .u64 math_asinhf_param_0,
	.param .u64 .ptr .align 1 math_asinhf_param_1,
	.param .u64 .ptr .align 1 math_asinhf_param_2
)
{
	.reg .pred 	%p<8>;
	.reg .b32 	%r<11>;
	.reg .b32 	%f<38>;
	.reg .b64 	%rd<11>;

	ld.param.u64 	%rd4, [math_asinhf_param_0];
	ld.param.u64 	%rd2, [math_asinhf_param_1];
	ld.param.u64 	%rd3, [math_asinhf_param_2];
	mov.u32 	%r2, %ctaid.x;
	mov.u32 	%r3, %ntid.x;
	mov.u32 	%r4, %tid.x;
	mad.lo.s32 	%r5, %r2, %r3, %r4;
	cvt.s64.s32 	%rd1, %r5;
	setp.le.u64 	%p1, %rd4, %rd1;
	@%p1 bra 	$L__BB3_4;
	cvta.to.global.u64 	%rd5, %rd3;
	shl.b64 	%rd6, %rd1, 2;
	add.s64 	%rd7, %rd5, %rd6;
	ld.global.f32 	%f1, [%rd7];
	abs.f32 	%f2, %f1;
	fma.rn.f32 	%f7, %f1, %f1, 0f3F800000;
	rsqrt.approx.ftz.f32 	%f8, %f7;
	fma.rn.f32 	%f9, %f7, %f8, 0f3F800000;
	rcp.approx.ftz.f32 	%f10, %f9;
	mul.f32 	%f11, %f2, %f10;
	fma.rn.f32 	%f12, %f2, %f11, %f2;
	setp.gt.f32 	%p2, %f2, 0f4B000000;
	selp.f32 	%f3, %f2, %f12, %p2;
	mov.f32 	%f13, 0f3F800000;
	add.rz.f32 	%f14, %f3, %f13;
	mov.b32 	%r6, %f14;
	add.s32 	%r7, %r6, -1061158912;
	and.b32  	%r8, %r7, -8388608;
	mov.b32 	%r1, %f3;
	sub.s32 	%r9, %r1, %r8;
	mov.b32 	%f15, %r9;
	sub.s32 	%r10, 1082130432, %r8;
	mov.b32 	%f16, %r10;
	fma.rn.f32 	%f17, %f16, 0f3E800000, 0fBF800000;
	add.f32 	%f18, %f17, %f15;
	cvt.rn.f32.s32 	%f19, %r8;
	mul.f32 	%f20, %f19, 0f34000000;
	fma.rn.f32 	%f21, %f18, 0fBD39BF78, 0f3DD80012;
	fma.rn.f32 	%f22, %f21, %f18, 0fBE0778E0;
	fma.rn.f32 	%f23, %f22, %f18, 0f3E146475;
	fma.rn.f32 	%f24, %f23, %f18, 0fBE2A68DD;
	fma.rn.f32 	%f25, %f24, %f18, 0f3E4CAF9E;
	fma.rn.f32 	%f26, %f25, %f18, 0fBE800042;
	fma.rn.f32 	%f27, %f26, %f18, 0f3EAAAAE6;
	fma.rn.f32 	%f28, %f27, %f18, 0fBF000000;
	mul.f32 	%f29, %f18, %f28;
	fma.rn.f32 	%f30, %f29, %f18, %f18;
	fma.rn.f32 	%f37, %f20, 0f3F317218, %f30;
	setp.lt.u32 	%p3, %r1, 2139095040;
	@%p3 bra 	$L__BB3_3;
	setp.gt.s32 	%p4, %r1, -1082130432;
	fma.rn.f32 	%f31, %f3, 0f7F800000, 0f7F800000;
	selp.f32 	%f32, %f31, %f37, %p4;
	setp.eq.f32 	%p5, %f3, 0f00000000;
	selp.f32 	%f37, 0f80000000, %f32, %p5;
$L__BB3_3:
	setp.gt.f32 	%p6, %f2, 0f4B000000;
	add.f32 	%f33, %f37, 0f3F317218;
	selp.f32 	%f34, %f33, %f37, %p6;
	setp.num.f32 	%p7, %f2, %f2;
	copysign.f32 	%f35, %f1, %f34;
	selp.f32 	%f36, %f35, %f34, %p7;
	cvta.to.global.u64 	%rd8, %rd2;
	add.s64 	%rd10, %rd8, %rd6;
	st.global.f32 	[%rd10], %f36;
$L__BB3_4:
	ret;

}
	// .globl	math_atanf
.visible .entry math_atanf(
	.param .u64 math_atanf_param_0,
	.param .u64 .ptr .align 1 math_atanf_param_1,
	.param .u64 .ptr .align 1 math_atanf_param_2
)
{
	.reg .pred 	%p<4>;
	.reg .b32 	%r<5>;
	.reg .b32 	%f<20>;
	.reg .b64 	%rd<10>;

	ld.param.u64 	%rd4, [math_atanf_param_0];
	ld.param.u64 	%rd2, [math_atanf_param_1];
	ld.param.u64 	%rd3, [math_atanf_param_2];
	mov.u32 	%r1, %ctaid.x;
	mov.u32 	%r2, %ntid.x;
	mov.u32 	%r3, %tid.x;
	mad.lo.s32 	%r4, %r1, %r2, %r3;
	cvt.s64.s32 	%rd1, %r4;
	setp.le.u64 	%p1, %rd4, %rd1;
	@%p1 bra 	$L__BB4_2;
	cvta.to.global.u64 	%rd5, %rd3;
	cvta.to.global.u64 	%rd6, %rd2;
	shl.b64 	%rd7, %rd1, 2;
	add.s64 	%rd8, %rd5, %rd7;
	ld.global.f32 	%f1, [%rd8];
	abs.f32 	%f2, %f1;
	setp.gt.f32 	%p2, %f2, 0f3F800000;
	rcp.approx.ftz.f32 	%f3, %f2;
	selp.f32 	%f4, %f3, %f2, %p2;
	mul.f32 	%f5, %f4, %f4;
	fma.rn.f32 	%f6, %f5, 0f3B2090AA, 0fBC6BE14F;
	fma.rn.f32 	%f7, %f6, %f5, 0f3D23397E;
	fma.rn.f32 	%f8, %f7, %f5, 0fBD948A7A;
	fma.rn.f32 	%f9, %f8, %f5, 0f3DD76B21;
	fma.rn.f32 	%f10, %f9, %f5, 0fBE111E88;
	fma.rn.f32 	%f11, %f10, %f5, 0f3E4CAF60;
	fma.rn.f32 	%f12, %f11, %f5, 0fBEAAAA27;
	mul.f32 	%f13, %f5, %f12;
	fma.rn.f32 	%f14, %f13, %f4, %f4;
	neg.f32 	%f15, %f14;
	fma.rn.f32 	%f16, 0f3F6EE581, 0f3FD774EB, %f15;
	selp.f32 	%f17, %f16, %f14, %p2;
	setp.num.f32 	%p3, %f2, %f2;
	copysign.f32 	%f18, %f1, %f17;
	selp.f32 	%f19, %f18, %f17, %p3;
	add.s64 	%rd9, %rd6, %rd7;
	st.global.f32 	[%rd9], %f19;
$L__BB4_2:
	ret;

}
	// .globl	math_atanhf
.visible .entry math_atanhf(
	.param .u64 math_atanhf_param_0,
	.param .u64 .ptr .align 1 math_atanhf_param_1,
	.param .u64 .ptr .align 1 math_atanhf_param_2
)
{
	.reg .pred 	%p<6>;
	.reg .b32 	%r<11>;
	.reg .b32 	%f<35>;
	.reg .b64 	%rd<11>;

	ld.param.u64 	%rd4, [math_atanhf_param_0];
	ld.param.u64 	%rd2, [math_atanhf_param_1];
	ld.param.u64 	%rd3, [math_atanhf_param_2];
	mov.u32 	%r2, %ctaid.x;
	mov.u32 	%r3, %ntid.x;
	mov.u32 	%r4, %tid.x;
	mad.lo.s32 	%r5, %r2, %r3, %r4;
	cvt.s64.s32 	%rd1, %r5;
	setp.le.u64 	%p1, %rd4, %rd1;
	@%p1 bra 	$L__BB5_4;
	cvta.to.global.u64 	%rd5, %rd3;
	shl.b64 	%rd6, %rd1, 2;
	add.s64 	%rd7, %rd5, %rd6;
	ld.global.f32 	%f1, [%rd7];
	abs.f32 	%f6, %f1;
	mov.f32 	%f7, 0f3F800000;
	sub.f32 	%f8, %f7, %f6;
	rcp.approx.ftz.f32 	%f9, %f8;
	add.f32 	%f10, %f9, %f9;
	mul.f32 	%f11, %f6, %f10;
	setp.gt.f32 	%p2, %f6, 0f7E800000;
	selp.f32 	%f2, 0fC0000000, %f11, %p2;
	add.rz.f32 	%f12, %f2, %f7;
	mov.b32 	%r6, %f12;
	add.s32 	%r7, %r6, -1061158912;
	and.b32  	%r8, %r7, -8388608;
	mov.b32 	%r1, %f2;
	sub.s32 	%r9, %r1, %r8;
	mov.b32 	%f13, %r9;
	sub.s32 	%r10, 1082130432, %r8;
	mov.b32 	%f14, %r10;
	fma.rn.f32 	%f15, %f14, 0f3E800000, 0fBF800000;
	add.f32 	%f16, %f15, %f13;
	cvt.rn.f32.s32 	%f17, %r8;
	mul.f32 	%f18, %f17, 0f34000000;
	fma.rn.f32 	%f19, %f16, 0fBD39BF78, 0f3DD80012;
	fma.rn.f32 	%f20, %f19, %f16, 0fBE0778E0;
	fma.rn.f32 	%f21, %f20, %f16, 0f3E146475;
	fma.rn.f32 	%f22, %f21, %f16, 0fBE2A68DD;
	fma.rn.f32 	%f23, %f22, %f16, 0f3E4CAF9E;
	fma.rn.f32 	%f24, %f23, %f16, 0fBE800042;
	fma.rn.f32 	%f25, %f24, %f16, 0f3EAAAAE6;
	fma.rn.f32 	%f26, %f25, %f16, 0fBF000000;
	mul.f32 	%f27, %f16, %f26;
	fma.rn.f32 	%f28, %f27, %f16, %f16;
	fma.rn.f32 	%f34, %f18, 0f3F317218, %f28;
	setp.lt.u32 	%p3, %r1, 2139095040;
	@%p3 bra 	$L__BB5_3;
	setp.gt.s32 	%p4, %r1, -1082130432;
	fma.rn.f32 	%f29, %f2, 0f7F800000, 0f7F800000;
	selp.f32 	%f30, %f29, %f34, %p4;
	setp.eq.f32 	%p5, %f2, 0f00000000;
	selp.f32 	%f34, 0f80000000, %f30, %p5;
$L__BB5_3:
	mov.f32 	%f31, 0f3F000000;
	copysign.f32 	%f32, %f1, %f31;
	mul.f32 	%f33, %f32, %f34;
	cvta.to.global.u64 	%rd8, %rd2;
	add.s64 	%rd10, %rd8, %rd6;
	st.global.f32 	[%rd10], %f33;
$L__BB5_4:
	ret;

}
	// .globl	math_cbrtf
.visible .entry math_cbrtf(
	.param .u64 math_cbrtf_param_0,
	.param .u64 .ptr .align 1 math_cbrtf_param_1,
	.param .u64 .ptr .align 1 math_cbrtf_param_2
)
{
	.reg .pred 	%p<4>;
	.reg .b32 	%r<5>;
	.reg .b32 	%f<16>;
	.reg .b64 	%rd<10>;

	ld.param.u64 	%rd4, [math_cbrtf_param_0];
	ld.param.u64 	%rd2, [math_cbrtf_param_1];
	ld.param.u64 	%rd3, [math_cbrtf_param_2];
	mov.u32 	%r1, %ctaid.x;
	mov.u32 	%r2, %ntid.x;
	mov.u32 	%r3, %tid.x;
	mad.lo.s32 	%r4, %r1, %r2, %r3;
	cvt.s64.s32 	%rd1, %r4;
	setp.le.u64 	%p1, %rd4, %rd1;
	@%p1 bra 	$L__BB6_2;
	cvta.to.global.u64 	%rd5, %rd3;
	cvta.to.global.u64 	%rd6, %rd2;
	shl.b64 	%rd7, %rd1, 2;
	add.s64 	%rd8, %rd5, %rd7;
	ld.global.f32 	%f1, [%rd8];
	abs.f32 	%f2, %f1;
	lg2.approx.f32 	%f3, %f2;
	mul.f32 	%f4, %f3, 0fBF2AAAAB;
	ex2.approx.ftz.f32 	%f5, %f4;
	mul.f32 	%f6, %f2, %f5;
	neg.f32 	%f7, %f6;
	mul.f32 	%f8, %f5, %f7;
	fma.rn.f32 	%f9, %f6, %f8, 0f3F800000;
	mul.f32 	%f10, %f9, 0f3EAAAAAB;
	fma.rn.f32 	%f11, %f6, %f10, %f6;
	setp.lt.f32 	%p2, %f1, 0f00000000;
	neg.f32 	%f12, %f11;
	selp.f32 	%f13, %f12, %f11, %p2;
	add.f32 	%f14, %f1, %f1;
	setp.eq.f32 	%p3, %f14, %f1;
	selp.f32 	%f15, %f14, %f13, %p3;
	add.s64 	%rd9, %rd6, %rd7;
	st.global.f32 	[%rd9], %f15;
$L__BB6_2:
	ret;

}
	// .globl	math_ceilf
.visible .entry math_ceilf(
	.param .u64 math_ceilf_param_0,
	.param .u64 .ptr .align 1 math_ceilf_param_1,
	.param .u64 .ptr .align 1 math_ceilf_param_2
)
{
	.reg .pred 	%p<2>;
	.reg .b32 	%r<5>;
	.reg .b32 	%f<3>;
	.reg .b64 	%rd<10>;

	ld.param.u64 	%rd4, [math_ceilf_param_0];
	ld.param.u64 	%rd2, [math_ceilf_param_1];
	ld.param.u64 	%rd3, [math_ceilf_param_2];
	mov.u32 	%r1, %ctaid.x;
	mov.u32 	%r2, %ntid.x;
	mov.u32 	%r3, %tid.x;
	mad.lo.s32 	%r4, %r1, %r2, %r3;
	cvt.s64.s32 	%rd1, %r4;
	setp.le.u64 	%p1, %rd4, %rd1;
	@%p1 bra 	$L__BB7_2;
	cvta.to.global.u64 	%rd5, %rd3;
	cvta.to.global.u64 	%rd6, %rd2;
	shl.b64 	%rd7, %rd1, 2;
	add.s64 	%rd8, %rd5, %rd7;
	ld.global.f32 	%f1, [%rd8];
	cvt.rpi.f32.f32 	%f2, %f1;
	add.s64 	%rd9, %rd6, %rd7;
	st.global.f32 	[%rd9], %f2;
$L__BB7_2:
	ret;

}
	// .globl	math_cosf
.visible .entry math_cosf(
	.param .u64 math_cosf_param_0,
	.param .u64 .ptr .align 1 math_cosf_param_1,
	.param .u64 .ptr .align 1 math_cosf_param_2
)
{
	.local .align 4 .b8 	__local_depot8[28];
	.reg .b64 	%SP;
	.reg .b64 	%SPL;
	.reg .pred 	%p<10>;
	.reg .b32 	%r<45>;
	.reg .b32 	%f<28>;
	.reg .b64 	%rd<31>;
	.reg .b64 	%fd<3>;

	mov.u64 	%SPL, __local_depot8;
	ld.param.u64 	%rd12, [math_cosf_param_0];
	ld.param.u64 	%rd10, [math_cosf_param_1];
	ld.param.u64 	%rd11, [math_cosf_param_2];
	add.u64 	%rd1, %SPL, 0;
	mov.u32 	%r15, %ctaid.x;
	mov.u32 	%r16, %ntid.x;
	mov.u32 	%r17, %tid.x;
	mad.lo.s32 	%r18, %r15, %r16, %r17;
	cvt.s64.s32 	%rd2, %r18;
	setp.le.u64 	%p1, %rd12, %rd2;
	@%p1 bra 	$L__BB8_10;
	cvta.to.global.u64 	%rd14, %rd11;
	shl.b64 	%rd15, %rd2, 2;
	add.s64 	%rd16, %rd14, %rd15;
	ld.global.f32 	%f1, [%rd16];
	mul.f32 	%f7, %f1, 0f3F22F983;
	cvt.rni.s32.f32 	%r44, %f7;
	cvt.rn.f32.s32 	%f8, %r44;
	fma.rn.f32 	%f9, %f8, 0fBFC90FDA, %f1;
	fma.rn.f32 	%f10, %f8, 0fB3A22168, %f9;
	fma.rn.f32 	%f27, %f8, 0fA7C234C5, %f10;
	abs.f32 	%f3, %f1;
	setp.ltu.f32 	%p2, %f3, 0f47CE4780;
	@%p2 bra 	$L__BB8_9;
	setp.neu.f32 	%p3, %f3, 0f7F800000;
	@%p3 bra 	$L__BB8_4;
	mov.f32 	%f13, 0f00000000;
	mul.rn.f32 	%f27, %f1, %f13;
	mov.b32 	%r44, 0;
	bra.uni 	$L__BB8_9;
$L__BB8_4:
	mov.b32 	%r2, %f1;
	shl.b32 	%r20, %r2, 8;
	or.b32  	%r3, %r20, -2147483648;
	mov.b64 	%rd30, 0;
	mov.b32 	%r41, 0;
	mov.u64 	%rd28, __cudart_i2opi_f;
	mov.u64 	%rd29, %rd1;
$L__BB8_5:
	.pragma "nounroll";
	ld.global.nc.u32 	%r21, [%rd28];
	mad.wide.u32 	%rd19, %r21, %r3, %rd30;
	shr.u64 	%rd30, %rd19, 32;
	st.local.u32 	[%rd29], %rd19;
	add.s32 	%r41, %r41, 1;
	add.s64 	%rd29, %rd29, 4;
	add.s64 	%rd28, %rd28, 4;
	setp.ne.s32 	%p4, %r41, 6;
	@%p4 bra 	$L__BB8_5;
	shr.u32 	%r22, %r2, 23;
	st.local.u32 	[%rd1+24], %rd30;
	and.b32  	%r6, %r22, 31;
	and.b32  	%r23, %r22, 224;
	add.s32 	%r24, %r23, -128;
	shr.u32 	%r25, %r24, 5;
	mul.wide.u32 	%rd20, %r25, 4;
	sub.s64 	%rd9, %rd1, %rd20;
	ld.local.u32 	%r42, [%rd9+24];
	ld.local.u32 	%r43, [%rd9+20];
	setp.eq.s32 	%p5, %r6, 0;
	@%p5 bra 	$L__BB8_8;
	shf.l.wrap.b32 	%r42, %r43, %r42, %r6;
	ld.local.u32 	%r26, [%rd9+16];
	shf.l.wrap.b32 	%r43, %r26, %r43, %r6;
$L__BB8_8:
	shr.u32 	%r27, %r42, 30;
	shf.l.wrap.b32 	%r28, %r43, %r42, 2;
	shl.b32 	%r29, %r43, 2;
	shr.u32 	%r30, %r28, 31;
	add.s32 	%r31, %r30, %r27;
	neg.s32 	%r32, %r31;
	setp.lt.s32 	%p6, %r2, 0;
	selp.b32 	%r44, %r32, %r31, %p6;
	xor.b32  	%r33, %r28, %r2;
	shr.s32 	%r34, %r28, 31;
	xor.b32  	%r35, %r34, %r28;
	xor.b32  	%r36, %r34, %r29;
	cvt.u64.u32 	%rd21, %r35;
	shl.b64 	%rd22, %rd21, 32;
	cvt.u64.u32 	%rd23, %r36;
	or.b64  	%rd24, %rd22, %rd23;
	cvt.rn.f64.s64 	%fd1, %rd24;
	mul.f64 	%fd2, %fd1, 0d3BF921FB54442D19;
	cvt.rn.f32.f64 	%f11, %fd2;
	neg.f32 	%f12, %f11;
	setp.lt.s32 	%p7, %r33, 0;
	selp.f32 	%f27, %f12, %f11, %p7;
$L__BB8_9:
	add.s32 	%r38, %r44, 1;
	mul.rn.f32 	%f14, %f27, %f27;
	and.b32  	%r39, %r44, 1;
	setp.eq.b32 	%p8, %r39, 1;
	selp.f32 	%f15, %f27, 0f3F800000, %p8;
	fma.rn.f32 	%f16, %f14, %f15, 0f00000000;
	fma.rn.f32 	%f17, %f14, 0f37CBAC00, 0fBAB607ED;
	selp.f32 	%f18, 0fB94D4153, %f17, %p8;
	selp.f32 	%f19, 0f3C0885E4, 0f3D2AAABB, %p8;
	fma.rn.f32 	%f20, %f18, %f14, %f19;
	selp.f32 	%f21, 0fBE2AAAA8, 0fBEFFFFFF, %p8;
	fma.rn.f32 	%f22, %f20, %f14, %f21;
	fma.rn.f32 	%f23, %f22, %f16, %f15;
	and.b32  	%r40, %r38, 2;
	setp.eq.s32 	%p9, %r40, 0;
	mov.f32 	%f24, 0f00000000;
	sub.f32 	%f25, %f24, %f23;
	selp.f32 	%f26, %f23, %f25, %p9;
	cvta.to.global.u64 	%rd25, %rd10;
	add.s64 	%rd27, %rd25, %rd15;
	st.global.f32 	[%rd27], %f26;
$L__BB8_10:
	ret;

}
	// .globl	math_coshf
.visible .entry math_coshf(
	.param .u64 math_coshf_param_0,
	.param .u64 .ptr .align 1 math_coshf_param_1,
	.param .u64 .ptr .align 1 math_coshf_param_2
)
{
	.reg .pred 	%p<3>;
	.reg .b32 	%r<7>;
	.reg .b32 	%f<20>;
	.reg .b64 	%rd<10>;

	ld.param.u64 	%rd4, [math_coshf_param_0];
	ld.param.u64 	%rd2, [math_coshf_param_1];
	ld.param.u64 	%rd3, [math_coshf_param_2];
	mov.u32 	%r1, %ctaid.x;
	mov.u32 	%r2, %ntid.x;
	mov.u32 	%r3, %tid.x;
	mad.lo.s32 	%r4, %r1, %r2, %r3;
	cvt.s64.s32 	%rd1, %r4;
	setp.le.u64 	%p1, %rd4, %rd1;
	@%p1 bra 	$L__BB9_2;
	cvta.to.global.u64 	%rd5, %rd3;
	cvta.to.global.u64 	%rd6, %rd2;
	shl.b64 	%rd7, %rd1, 2;
	add.s64 	%rd8, %rd5, %rd7;
	ld.global.f32 	%f1, [%rd8];
	abs.f32 	%f2, %f1;
	mov.f32 	%f3, 0f3FB8AA3B;
	mul.rn.f32 	%f4, %f2, %f3;
	cvt.rzi.f32.f32 	%f5, %f4;
	abs.f32 	%f6, %f5;
	setp.gt.f32 	%p2, %f6, 0f42FC0000;
	mov.f32 	%f7, 0f42FC0000;
	copysign.f32 	%f8, %f5, %f7;
	selp.f32 	%f9, %f8, %f5, %p2;
	fma.rn.f32 	%f10, %f9, 0fBF317218, %f2;
	fma.rn.f32 	%f11, %f9, 0f3102E308, %f10;
	mul.f32 	%f12, %f11, 0f3FB8AA3B;
	add.f32 	%f13, %f9, 0f4B40007D;
	mov.b32 	%r5, %f13;
	shl.b32 	%r6, %r5, 23;
	mov.b32 	%f14, %r6;
	ex2.approx.ftz.f32 	%f15, %f12;
	mul.f32 	%f16, %f15, %f14;
	mov.f32 	%f17, 0f3E000000;
	div.approx.ftz.f32 	%f18, %f17, %f16;
	fma.rn.f32 	%f19, %f16, 0f40000000, %f18;
	add.s64 	%rd9, %rd6, %rd7;
	st.global.f32 	[%rd9], %f19;
$L__BB9_2:
	ret;

}
	// .globl	math_cospif
.visible .entry math_cospif(
	.param .u64 math_cospif_param_0,
	.param .u64 .ptr .align 1 math_cospif_param_1,
	.param .u64 .ptr .align 1 math_cospif_param_2
)
{
	.reg .pred 	%p<5>;
	.reg .b32 	%r<9>;
	.reg .b32 	%f<22>;
	.reg .b64 	%rd<10>;

	ld.param.u64 	%rd4, [math_cospif_param_0];
	ld.param.u64 	%rd2, [math_cospif_param_1];
	ld.param.u64 	%rd3, [math_cospif_param_2];
	mov.u32 	%r1, %ctaid.x;
	mov.u32 	%r2, %ntid.x;
	mov.u32 	%r3, %tid.x;
	mad.lo.s32 	%r4, %r1, %r2, %r3;
	cvt.s64.s32 	%rd1, %r4;
	setp.le.u64 	%p1, %rd4, %rd1;
	@%p1 bra 	$L__BB10_2;
	cvta.to.global.u64 	%rd5, %rd3;
	cvta.to.global.u64 	%rd6, %rd2;
	shl.b64 	%rd7, %rd1, 2;
	add.s64 	%rd8, %rd5, %rd7;
	ld.global.f32 	%f1, [%rd8];
	abs.f32 	%f2, %f1;
	setp.gt.f32 	%p2, %f2, 0f4B800000;
	mov.f32 	%f3, 0f00000000;
	mul.rn.f32 	%f4, %f1, %f3;
	selp.f32 	%f5, %f4, %f1, %p2;
	add.f32 	%f6, %f5, %f5;
	cvt.rni.f32.f32 	%f7, %f6;
	cvt.rzi.s32.f32 	%r5, %f7;
	fma.rn.f32 	%f8, %f7, 0fBF000000, %f5;
	add.s32 	%r6, %r5, 1;
	mul.rn.f32 	%f9, %f8, %f8;
	fma.rn.f32 	%f10, %f9, 0fBF17ACC9, 0f40233590;
	fma.rn.f32 	%f11, %f9, 0f3E684E12, 0fBFAAD2E0;
	fma.rn.f32 	%f12, %f10, %f9, 0fC0A55DF6;
	fma.rn.f32 	%f13, %f11, %f9, 0f4081E0CF;
	fma.rn.f32 	%f14, %f9, %f8, 0f00000000;
	fma.rn.f32 	%f15, %f13, %f9, 0fC09DE9E6;
	fma.rn.f32 	%f16, %f12, %f14, 0f00000000;
	fma.rn.f32 	%f17, %f15, %f9, 0f3F800000;
	fma.rn.f32 	%f18, %f8, 0f40490FDB, %f16;
	and.b32  	%r7, %r5, 1;
	setp.eq.b32 	%p3, %r7, 1;
	selp.f32 	%f19, %f18, %f17, %p3;
	and.b32  	%r8, %r6, 2;
	setp.eq.s32 	%p4, %r8, 0;
	sub.f32 	%f20, %f3, %f19;
	selp.f32 	%f21, %f19, %f20, %p4;
	add.s64 	%rd9, %rd6, %rd7;
	st.global.f32 	[%rd9], %f21;
$L__BB10_2:
	ret;

}
	// .globl	math_cyl_bessel_i0f
.visible .entry math_cyl_bessel_i0f(
	.param .u64 math_cyl_bessel_i0f_param_0,
	.param .u64 .ptr .align 1 math_cyl_bessel_i0f_param_1,
	.param .u64 .ptr .align 1 math_cyl_bessel_i0f_param_2
)
{
	.reg .pred 	%p<10>;
	.reg .b32 	%r<5>;
	.reg .b32 	%f<52>;
	.reg .b64 	%rd<11>;

	ld.param.u64 	%rd4, [math_cyl_bessel_i0f_param_0];
	ld.param.u64 	%rd2, [math_cyl_bessel_i0f_param_1];
	ld.param.u64 	%rd3, [math_cyl_bessel_i0f_param_2];
	mov.u32 	%r1, %ctaid.x;
	mov.u32 	%r2, %ntid.x;
	mov.u32 	%r3, %tid.x;
	mad.lo.s32 	%r4, %r1, %r2, %r3;
	cvt.s64.s32 	%rd1, %r4;
	setp.le.u64 	%p1, %rd4, %rd1;
	@%p1 bra 	$L__BB11_5;
	cvta.to.global.u64 	%rd5, %rd3;
	shl.b64 	%rd6, %rd1, 2;
	add.s64 	%rd7, %rd5, %rd6;
	ld.global.f32 	%f5, [%rd7];
	abs.f32 	%f1, %f5;
	setp.ltu.f32 	%p2, %f1, 0f41100000;
	setp.equ.f32 	%p3, %f1, 0f7F800000;
	or.pred  	%p4, %p2, %p3;
	@%p4 bra 	$L__BB11_3;
	rcp.approx.ftz.f32 	%f16, %f1;
	fma.rn.f32 	%f17, %f16, 0f3EB28BA6, 0fBBB2CB0D;
	fma.rn.f32 	%f18, %f17, %f16, 0f3D089707;
	fma.rn.f32 	%f19, %f18, %f16, 0f3CE477E2;
	fma.rn.f32 	%f20, %f19, %f16, 0f3D4C4525;
	fma.rn.f32 	%f21, %f20, %f16, 0f3ECC4229;
	rsqrt.approx.ftz.f32 	%f22, %f1;
	mul.f32 	%f23, %f21, %f22;
	mul.f32 	%f24, %f1, 0f3F000000;
	mul.f32 	%f25, %f24, 0f3FB8AA3B;
	cvt.rni.f32.f32 	%f26, %f25;
	abs.f32 	%f27, %f24;
	setp.lt.f32 	%p5, %f27, 0f3ED1EB85;
	selp.f32 	%f28, 0f00000000, %f26, %p5;
	fma.rn.f32 	%f29, %f28, 0fBF317200, %f24;
	fma.rn.f32 	%f30, %f28, 0fB5BFBE8E, %f29;
	setp.eq.f32 	%p6, %f28, 0f43000000;
	selp.f32 	%f31, 0f42FE0000, %f28, %p6;
	fma.rn.f32 	%f32, %f30, 0f3AB5EBE6, 0f3C095663;
	fma.rn.f32 	%f33, %f32, %f30, 0f3D2AABE3;
	fma.rn.f32 	%f34, %f33, %f30, 0f3E2AA9F6;
	fma.rn.f32 	%f35, %f34, %f30, 0f3EFFFFFE;
	mul.f32 	%f36, %f30, %f35;
	fma.rn.f32 	%f37, %f36, %f30, %f30;
	ex2.approx.f32 	%f38, %f31;
	add.f32 	%f39, %f38, 0fBF800000;
	fma.rn.f32 	%f40, %f37, %f38, %f39;
	add.f32 	%f41, %f40, %f40;
	selp.f32 	%f42, %f41, %f40, %p6;
	setp.gt.f32 	%p7, %f31, 0f43000000;
	selp.f32 	%f43, 0f7F800000, %f42, %p7;
	setp.lt.f32 	%p8, %f31, 0fC1C80000;
	selp.f32 	%f44, 0fBF800000, %f43, %p8;
	setp.eq.f32 	%p9, %f24, 0f00000000;
	add.f32 	%f45, %f24, %f24;
	selp.f32 	%f46, %f45, %f44, %p9;
	mul.rn.f32 	%f47, %f23, %f46;
	mov.f32 	%f48, 0f40000000;
	add.rn.f32 	%f49, %f46, %f48;
	mul.rn.f32 	%f50, %f47, %f49;
	add.rn.f32 	%f51, %f50, %f23;
	bra.uni 	$L__BB11_4;
$L__BB11_3:
	mul.f32 	%f6, %f1, %f1;
	fma.rn.f32 	%f7, %f6, 0f20372901, 0f2385AB76;
	fma.rn.f32 	%f8, %f7, %f6, 0f28408812;
	fma.rn.f32 	%f9, %f8, %f6, 0f2C244EDB;
	fma.rn.f32 	%f10, %f9, %f6, 0f30020914;
	fma.rn.f32 	%f11, %f10, %f6, 0f33918D5A;
	fma.rn.f32 	%f12, %f11, %f6, 0f36E3919C;
	fma.rn.f32 	%f13, %f12, %f6, 0f39E38DF6;
	fma.rn.f32 	%f14, %f13, %f6, 0f3C800002;
	fma.rn.f32 	%f15, %f14, %f6, 0f3E800000;
	fma.rn.f32 	%f51, %f15, %f6, 0f3F800000;
$L__BB11_4:
	cvta.to.global.u64 	%rd8, %rd2;
	add.s64 	%rd10, %rd8, %rd6;
	st.global.f32 	[%rd10], %f51;
$L__BB11_5:
	ret;

}
	// .globl	math_cyl_bessel_i1f
.visible .entry math_cyl_bessel_i1f(
	.param .u64 math_cyl_bessel_i1f_param_0,
	.param .u64 .ptr .align 1 math_cyl_bessel_i1f_param_1,
	.param .u64 .ptr .align 1 math_cyl_bessel_i1f_param_2
)
{
	.reg .pred 	%p<10>;
	.reg .b32 	%r<5>;
	.reg .b32 	%f<54>;
	.reg .b64 	%rd<11>;

	ld.param.u64 	%rd4, [math_cyl_bessel_i1f_param_0];
	ld.param.u64 	%rd2, [math_cyl_bessel_i1f_param_1];
	ld.param.u64 	%rd3, [math_cyl_bessel_i1f_param_2];
	mov.u32 	%r1, %ctaid.x;
	mov.u32 	%r2, %ntid.x;
	mov.u32 	%r3, %tid.x;
	mad.lo.s32 	%r4, %r1, %r2, %r3;
	cvt.s64.s32 	%rd1, %r4;
	setp.le.u64 	%p1, %rd4, %rd1;
	@%p1 bra 	$L__BB12_5;
	cvta.to.global.u64 	%rd5, %rd3;
	shl.b64 	%rd6, %rd1, 2;
	add.s64 	%rd7, %rd5, %rd6;
	ld.global.f32 	%f1, [%rd7];
	abs.f32 	%f2, %f1;
	setp.ltu.f32 	%p2, %f2, 0f41015C29;
	setp.equ.f32 	%p3, %f2, 0f7F800000;
	or.pred  	%p4, %p2, %p3;
	@%p4 bra 	$L__BB12_3;
	rcp.approx.ftz.f32 	%f17, %f2;
	fma.rn.f32 	%f18, %f17, 0fBF00BCD4, 0f3CE93D2E;
	fma.rn.f32 	%f19, %f18, %f17, 0fBD47A025;
	fma.rn.f32 	%f20, %f19, %f17, 0fBD3E1EA9;
	fma.rn.f32 	%f21, %f20, %f17, 0fBE19334B;
	fma.rn.f32 	%f22, %f21, %f17, 0f3ECC422B;
	rsqrt.approx.ftz.f32 	%f23, %f2;
	mul.f32 	%f24, %f22, %f23;
	mul.f32 	%f25, %f2, 0f3F000000;
	mul.f32 	%f26, %f25, 0f3FB8AA3B;
	cvt.rni.f32.f32 	%f27, %f26;
	abs.f32 	%f28, %f25;
	setp.lt.f32 	%p5, %f28, 0f3ED1EB85;
	selp.f32 	%f29, 0f00000000, %f27, %p5;
	fma.rn.f32 	%f30, %f29, 0fBF317200, %f25;
	fma.rn.f32 	%f31, %f29, 0fB5BFBE8E, %f30;
	setp.eq.f32 	%p6, %f29, 0f43000000;
	selp.f32 	%f32, 0f42FE0000, %f29, %p6;
	fma.rn.f32 	%f33, %f31, 0f3AB5EBE6, 0f3C095663;
	fma.rn.f32 	%f34, %f33, %f31, 0f3D2AABE3;
	fma.rn.f32 	%f35, %f34, %f31, 0f3E2AA9F6;
	fma.rn.f32 	%f36, %f35, %f31, 0f3EFFFFFE;
	mul.f32 	%f37, %f31, %f36;
	fma.rn.f32 	%f38, %f37, %f31, %f31;
	ex2.approx.f32 	%f39, %f32;
	add.f32 	%f40, %f39, 0fBF800000;
	fma.rn.f32 	%f41, %f38, %f39, %f40;
	add.f32 	%f42, %f41, %f41;
	selp.f32 	%f43, %f42, %f41, %p6;
	setp.gt.f32 	%p7, %f32, 0f43000000;
	selp.f32 	%f44, 0f7F800000, %f43, %p7;
	setp.lt.f32 	%p8, %f32, 0fC1C80000;
	selp.f32 	%f45, 0fBF800000, %f44, %p8;
	setp.eq.f32 	%p9, %f25, 0f00000000;
	add.f32 	%f46, %f25, %f25;
	selp.f32 	%f47, %f46, %f45, %p9;
	mul.rn.f32 	%f48, %f24, %f47;
	mov.f32 	%f49, 0f40000000;
	add.rn.f32 	%f50, %f47, %f49;
	mul.rn.f32 	%f51, %f48, %f50;
	add.rn.f32 	%f52, %f51, %f24;
	copysign.f32 	%f53, %f1, %f52;
	bra.uni 	$L__BB12_4;
$L__BB12_3:
	mul.f32 	%f6, %f1, %f1;
	fma.rn.f32 	%f7, %f6, 0f224D7BDD, 0f25C54AC1;
	fma.rn.f32 	%f8, %f7, %f6, 0f2A370C80;
	fma.rn.f32 	%f9, %f8, %f6, 0f2E11C2C5;
	fma.rn.f32 	%f10, %f9, %f6, 0f31C296AE;
	fma.rn.f32 	%f11, %f10, %f6, 0f3535FFFE;
	fma.rn.f32 	%f12, %f11, %f6, 0f38638F95;
	fma.rn.f32 	%f13, %f12, %f6, 0f3B2AAA97;
	fma.rn.f32 	%f14, %f13, %f6, 0f3D800001;
	mul.f32 	%f15, %f6, %f14;
	mul.f32 	%f16, %f1, 0f3F000000;
	fma.rn.f32 	%f53, %f1, %f15, %f16;
$L__BB12_4:
	cvta.to.global.u64 	%rd8, %rd2;
	add.s64 	%rd10, %rd8, %rd6;
	st.global.f32 	[%rd10], %f53;
$L__BB12_5:
	ret;

}
	// .globl	math_erfcf
.visible .entry math_erfcf(
	.param .u64 math_erfcf_param_0,
	.param .u64 .ptr .align 1 math_erfcf_param_1,
	.param .u64 .ptr .align 1 math_erfcf_param_2
)
{
	.reg .pred 	%p<5>;
	.reg .b32 	%r<7>;
	.reg .b32 	%f<53>;
	.reg .b64 	%rd<10>;

	ld.param.u64 	%rd4, [math_erfcf_param_0];
	ld.param.u64 	%rd2, [math_erfcf_param_1];
	ld.param.u64 	%rd3, [math_erfcf_param_2];
	mov.u32 	%r1, %ctaid.x;
	mov.u32 	%r2, %ntid.x;
	mov.u32 	%r3, %tid.x;
	mad.lo.s32 	%r4, %r1, %r2, %r3;
	cvt.s64.s32 	%rd1, %r4;
	setp.le.u64 	%p1, %rd4, %rd1;
	@%p1 bra 	$L__BB13_2;
	cvta.to.global.u64 	%rd5, %rd3;
	cvta.to.global.u64 	%rd6, %rd2;
	shl.b64 	%rd7, %rd1, 2;
	add.s64 	%rd8, %rd5, %rd7;
	ld.global.f32 	%f1, [%rd8];
	abs.f32 	%f2, %f1;
	add.f32 	%f3, %f2, 0fC0800000;
	add.f32 	%f4, %f2, 0f40800000;
	rcp.approx.ftz.f32 	%f5, %f4;
	mul.rn.f32 	%f6, %f3, %f5;
	add.f32 	%f7, %f6, 0f3F800000;
	fma.rn.f32 	%f8, %f7, 0fC0800000, %f2;
	neg.f32 	%f9, %f6;
	fma.rn.f32 	%f10, %f9, %f2, %f8;
	fma.rn.f32 	%f11, %f5, %f10, %f6;
	fma.rn.f32 	%f12, %f11, 0f3A69A091, 0f3BE6E05B;
	fma.rn.f32 	%f13, %f12, %f11, 0fBC81FB4B;
	fma.rn.f32 	%f14, %f13, %f11, 0f3D15373B;
	fma.rn.f32 	%f15, %f14, %f11, 0fBD887C5A;
	fma.rn.f32 	%f16, %f15, %f11, 0f3DC021D5;
	fma.rn.f32 	%f17, %f16, %f11, 0fBDCED424;
	fma.rn.f32 	%f18, %f17, %f11, 0f3D8B74DE;
	fma.rn.f32 	%f19, %f18, %f11, 0f3C7BF170;
	fma.rn.f32 	%f20, %f19, %f11, 0fBE0EF8D4;
	fma.rn.f32 	%f21, %f20, %f11, 0f3F9DD2C9;
	fma.rn.f32 	%f22, %f2, 0f40000000, 0f3F800000;
	rcp.approx.ftz.f32 	%f23, %f22;
	mul.rn.f32 	%f24, %f21, %f23;
	mul.f32 	%f25, %f24, 0fC0000000;
	fma.rn.f32 	%f26, %f2, %f25, %f21;
	sub.f32 	%f27, %f26, %f24;
	fma.rn.f32 	%f28, %f27, %f23, %f24;
	neg.f32 	%f29, %f2;
	mul.f32 	%f30, %f2, %f29;
	mov.f32 	%f31, 0f3FB8AA3B;
	mul.rn.f32 	%f32, %f30, %f31;
	cvt.rzi.f32.f32 	%f33, %f32;
	abs.f32 	%f34, %f33;
	setp.gt.f32 	%p2, %f34, 0f42FC0000;
	mov.f32 	%f35, 0f42FC0000;
	copysign.f32 	%f36, %f33, %f35;
	selp.f32 	%f37, %f36, %f33, %p2;
	fma.rn.f32 	%f38, %f37, 0fBF317218, %f30;
	fma.rn.f32 	%f39, %f37, 0f3102E308, %f38;
	mul.f32 	%f40, %f39, 0f3FB8AA3B;
	add.f32 	%f41, %f37, 0f4B40007F;
	mov.b32 	%r5, %f41;
	shl.b32 	%r6, %r5, 23;
	mov.b32 	%f42, %r6;
	ex2.approx.ftz.f32 	%f43, %f40;
	mul.f32 	%f44, %f43, %f42;
	neg.f32 	%f45, %f30;
	fma.rn.f32 	%f46, %f29, %f2, %f45;
	fma.rn.f32 	%f47, %f44, %f46, %f44;
	mul.f32 	%f48, %f47, %f28;
	setp.gt.f32 	%p3, %f2, 0f4120E148;
	selp.f32 	%f49, 0f00000000, %f48, %p3;
	setp.lt.f32 	%p4, %f1, 0f00000000;
	mov.f32 	%f50, 0f40000000;
	sub.f32 	%f51, %f50, %f49;
	selp.f32 	%f52, %f51, %f49, %p4;
	add.s64 	%rd9, %rd6, %rd7;
	st.global.f32 	[%rd9], %f52;
$L__BB13_2:
	ret;

}
	// .globl	math_erfcinvf
.visible .entry math_erfcinvf(
	.param .u64 math_erfcinvf_param_0,
	.param .u64 .ptr .align 1 math_erfcinvf_param_1,
	.param .u64 .ptr .align 1 math_erfcinvf_param_2
)
{
	.reg .pred 	%p<7>;
	.reg .b32 	%r<5>;
	.reg .b32 	%f<37>;
	.reg .b64 	%rd<11>;

	ld.param.u64 	%rd4, [math_erfcinvf_param_0];
	ld.param.u64 	%rd2, [math_erfcinvf_param_1];
	ld.param.u64 	%rd3, [math_erfcinvf_param_2];
	mov.u32 	%r1, %ctaid.x;
	mov.u32 	%r2, %ntid.x;
	mov.u32 	%r3, %tid.x;
	mad.lo.s32 	%r4, %r1, %r2, %r3;
	cvt.s64.s32 	%rd1, %r4;
	setp.le.u64 	%p1, %rd4, %rd1;
	@%p1 bra 	$L__BB14_5;
	cvta.to.global.u64 	%rd5, %rd3;
	shl.b64 	%rd6, %rd1, 2;
	add.s64 	%rd7, %rd5, %rd6;
	ld.global.f32 	%f1, [%rd7];
	neg.f32 	%f2, %f1;
	mov.f32 	%f7, 0f40000000;
	add.rn.f32 	%f3, %f7, %f2;
	setp.ltu.f32 	%p2, %f1, 0f3B5ED289;
	setp.gtu.f32 	%p3, %f1, 0f3FFF9097;
	or.pred  	%p4, %p2, %p3;
	@%p4 bra 	$L__BB14_3;
	mul.rn.f32 	%f24, %f3, %f1;
	lg2.approx.ftz.f32 	%f25, %f24;
	neg.f32 	%f26, %f25;
	fma.rn.f32 	%f27, %f25, 0f2F8A6370, 0f3221F645;
	fma.rn.f32 	%f28, %f27, %f26, 0fB4016FDA;
	fma.rn.f32 	%f29, %f28, %f26, 0f3468F846;
	fma.rn.f32 	%f30, %f29, %f26, 0f370742AA;
	fma.rn.f32 	%f31, %f30, %f26, 0fB804DB4D;
	fma.rn.f32 	%f32, %f31, %f26, 0fBA4AFEA1;
	fma.rn.f32 	%f33, %f32, %f26, 0f3BB5C027;
	fma.rn.f32 	%f34, %f33, %f26, 0f3E24AE0F;
	fma.rn.f32 	%f35, %f34, %f26, 0f3F62DFC4;
	fma.rn.f32 	%f36, %f35, %f2, %f35;
	bra.uni 	$L__BB14_4;
$L__BB14_3:
	setp.gt.f32 	%p5, %f1, 0f3F800000;
	selp.f32 	%f8, %f3, %f1, %p5;
	lg2.approx.f32 	%f9, %f8;
	neg.f32 	%f10, %f9;
	rsqrt.approx.ftz.f32 	%f11, %f10;
	fma.rn.f32 	%f12, %f11, 0fC27C73F1, 0f42FEF829;
	fma.rn.f32 	%f13, %f12, %f11, 0fC2E4361C;
	fma.rn.f32 	%f14, %f13, %f11, 0f42714D9B;
	fma.rn.f32 	%f15, %f14, %f11, 0fC1AE51B3;
	fma.rn.f32 	%f16, %f15, %f11, 0f40CEF504;
	fma.rn.f32 	%f17, %f16, %f11, 0fBFEA9E05;
	fma.rn.f32 	%f18, %f17, %f11, 0fBCF871F4;
	fma.rn.f32 	%f19, %f18, %f11, 0f3F553775;
	mul.f32 	%f20, %f11, %f10;
	setp.eq.f32 	%p6, %f9, 0fFF800000;
	selp.f32 	%f21, 0f7F800000, %f20, %p6;
	neg.f32 	%f22, %f21;
	selp.f32 	%f23, %f22, %f21, %p5;
	mul.rn.f32 	%f36, %f19, %f23;
$L__BB14_4:
	cvta.to.global.u64 	%rd8, %rd2;
	add.s64 	%rd10, %rd8, %rd6;
	st.global.f32 	[%rd10], %f36;
$L__BB14_5:
	ret;

}
	// .globl	math_erfcxf
.visible .entry math_erfcxf(
	.param .u64 math_erfcxf_param_0,
	.param .u64 .ptr .align 1 math_erfcxf_param_1,
	.param .u64 .ptr .align 1 math_erfcxf_param_2
)
{
	.reg .pred 	%p<5>;
	.reg .b32 	%r<7>;
	.reg .b32 	%f<62>;
	.reg .b64 	%rd<11>;

	ld.param.u64 	%rd4, [math_erfcxf_param_0];
	ld.param.u64 	%rd2, [math_erfcxf_param_1];
	ld.param.u64 	%rd3, [math_erfcxf_param_2];
	mov.u32 	%r1, %ctaid.x;
	mov.u32 	%r2, %ntid.x;
	mov.u32 	%r3, %tid.x;
	mad.lo.s32 	%r4, %r1, %r2, %r3;
	cvt.s64.s32 	%rd1, %r4;
	setp.le.u64 	%p1, %rd4, %rd1;
	@%p1 bra 	$L__BB15_7;
	cvta.to.global.u64 	%rd5, %rd3;
	shl.b64 	%rd6, %rd1, 2;
	add.s64 	%rd7, %rd5, %rd6;
	ld.global.f32 	%f1, [%rd7];
	abs.f32 	%f2, %f1;
	setp.geu.f32 	%p2, %f2, 0f4120E148;
	@%p2 bra 	$L__BB15_3;
	add.f32 	%f17, %f2, 0fC0800000;
	add.f32 	%f18, %f2, 0f40800000;
	rcp.approx.ftz.f32 	%f19, %f18;
	mul.rn.f32 	%f20, %f17, %f19;
	add.f32 	%f21, %f20, 0f3F800000;
	fma.rn.f32 	%f22, %f21, 0fC0800000, %f2;
	neg.f32 	%f23, %f20;
	fma.rn.f32 	%f24, %f23, %f2, %f22;
	fma.rn.f32 	%f25, %f19, %f24, %f20;
	fma.rn.f32 	%f26, %f25, 0f3A69A091, 0f3BE6E05B;
	fma.rn.f32 	%f27, %f26, %f25, 0fBC81FB4B;
	fma.rn.f32 	%f28, %f27, %f25, 0f3D15373B;
	fma.rn.f32 	%f29, %f28, %f25, 0fBD887C5A;
	fma.rn.f32 	%f30, %f29, %f25, 0f3DC021D5;
	fma.rn.f32 	%f31, %f30, %f25, 0fBDCED424;
	fma.rn.f32 	%f32, %f31, %f25, 0f3D8B74DE;
	fma.rn.f32 	%f33, %f32, %f25, 0f3C7BF170;
	fma.rn.f32 	%f34, %f33, %f25, 0fBE0EF8D4;
	fma.rn.f32 	%f35, %f34, %f25, 0f3F9DD2C9;
	fma.rn.f32 	%f36, %f2, 0f40000000, 0f3F800000;
	rcp.approx.ftz.f32 	%f37, %f36;
	mul.rn.f32 	%f38, %f35, %f37;
	mul.f32 	%f39, %f38, 0fC0000000;
	fma.rn.f32 	%f40, %f2, %f39, %f35;
	sub.f32 	%f41, %f40, %f38;
	fma.rn.f32 	%f61, %f41, %f37, %f38;
	bra.uni 	$L__BB15_4;
$L__BB15_3:
	mul.f32 	%f8, %f2, 0f3E800000;
	mov.f32 	%f9, 0f3E800000;
	div.approx.f32 	%f10, %f9, %f8;
	mul.f32 	%f11, %f10, %f10;
	fma.rn.f32 	%f12, %f11, 0f40D20000, 0fBFF00000;
	fma.rn.f32 	%f13, %f12, %f11, 0f3F400000;
	fma.rn.f32 	%f14, %f13, %f11, 0fBF000000;
	fma.rn.f32 	%f15, %f14, %f11, 0f3F800000;
	mul.f32 	%f16, %f10, 0f3F106EBB;
	mul.f32 	%f61, %f16, %f15;
$L__BB15_4:
	setp.geu.f32 	%p3, %f1, 0f00000000;
	@%p3 bra 	$L__BB15_6;
	mul.rz.f32 	%f42, %f2, %f2;
	neg.f32 	%f43, %f42;
	fma.rn.f32 	%f44, %f2, %f2, %f43;
	fma.rn.f32 	%f45, %f42, 0f3BBB989D, 0f3F000000;
	cvt.sat.f32.f32 	%f46, %f45;
	mov.f32 	%f47, 0f4B400001;
	mov.f32 	%f48, 0f437C0000;
	fma.rm.f32 	%f49, %f46, %f48, %f47;
	add.f32 	%f50, %f49, 0fCB40007F;
	neg.f32 	%f51, %f50;
	fma.rn.f32 	%f52, %f42, 0f3FB8AA3B, %f51;
	fma.rn.f32 	%f53, %f42, 0f32A57060, %f52;
	mov.b32 	%r5, %f49;
	shl.b32 	%r6, %r5, 23;
	mov.b32 	%f54, %r6;
	ex2.approx.ftz.f32 	%f55, %f53;
	mul.f32 	%f56, %f55, %f54;
	fma.rn.f32 	%f57, %f55, %f54, %f56;
	fma.rn.f32 	%f58, %f57, %f44, %f57;
	sub.f32 	%f59, %f58, %f61;
	setp.eq.f32 	%p4, %f57, 0f7F800000;
	selp.f32 	%f61, 0f7F800000, %f59, %p4;
$L__BB15_6:
	cvta.to.global.u64 	%rd8, %rd2;
	add.s64 	%rd10, %rd8, %rd6;
	st.global.f32 	[%rd10], %f61;
$L__BB15_7:
	ret;

}
	// .globl	math_erff
.visible .entry math_erff(
	.param .u64 math_erff_param_0,
	.param .u64 .ptr .align 1 math_erff_param_1,
	.param .u64 .ptr .align 1 math_erff_param_2
)
{
	.reg .pred 	%p<4>;
	.reg .b32 	%r<5>;
	.reg .b32 	%f<27>;
	.reg .b64 	%rd<11>;

	ld.param.u64 	%rd4, [math_erff_param_0];
	ld.param.u64 	%rd2, [math_erff_param_1];
	ld.param.u64 	%rd3, [math_erff_param_2];
	mov.u32 	%r1, %ctaid.x;
	mov.u32 	%r2, %ntid.x;
	mov.u32 	%r3, %tid.x;
	mad.lo.s32 	%r4, %r1, %r2, %r3;
	cvt.s64.s32 	%rd1, %r4;
	setp.le.u64 	%p1, %rd4, %rd1;
	@%p1 bra 	$L__BB16_4;
	cvta.to.global.u64 	%rd5, %rd3;
	shl.b64 	%rd6, %rd1, 2;
	add.s64 	%rd7, %rd5, %rd6;
	ld.global.f32 	%f1, [%rd7];
	abs.f32 	%f5, %f1;
	setp.ltu.f32 	%p2, %f5, 0f3F8060FE;
	setp.ge.f32 	%p3, %f5, 0f3F8060FE;
	mul.f32 	%f6, %f1, %f1;
	selp.f32 	%f7, %f5, %f6, %p3;
	selp.f32 	%f8, 0f38EB4C3A, 0f38B1E96A, %p3;
	selp.f32 	%f9, 0fBAAE005B, 0fBA574D20, %p3;
	fma.rn.f32 	%f10, %f8, %f7, %f9;
	selp.f32 	%f11, 0f3C09919F, 0f3BAAD5EA, %p3;
	fma.rn.f32 	%f12, %f10, %f7, %f11;
	selp.f32 	%f13, 0fBD24D99A, 0fBCDC1BE7, %p3;
	fma.rn.f32 	%f14, %f12, %f7, %f13;
	selp.f32 	%f15, 0f3E235519, 0f3DE718AF, %p3;
	fma.rn.f32 	%f16, %f14, %f7, %f15;
	selp.f32 	%f17, 0f3F69B4F9, 0fBEC093AC, %p3;
	fma.rn.f32 	%f18, %f16, %f7, %f17;
	selp.f32 	%f19, 0f3F210A14, 0f3E0375D3, %p3;
	fma.rn.f32 	%f20, %f18, %f7, %f19;
	neg.f32 	%f21, %f7;
	selp.f32 	%f22, %f21, %f1, %p3;
	fma.rn.f32 	%f26, %f20, %f22, %f22;
	@%p2 bra 	$L__BB16_3;
	ex2.approx.ftz.f32 	%f23, %f26;
	mov.f32 	%f24, 0f3F800000;
	sub.f32 	%f25, %f24, %f23;
	copysign.f32 	%f26, %f1, %f25;
$L__BB16_3:
	cvta.to.global.u64 	%rd8, %rd2;
	add.s64 	%rd10, %rd8, %rd6;
	st.global.f32 	[%rd10], %f26;
$L__BB16_4:
	ret;

}
	// .globl	math_erfinvf
.visible .entry math_erfinvf(
	.param .u64 math_erfinvf_param_0,
	.param .u64 .ptr .align 1 math_erfinvf_param_1,
	.param .u64 .ptr .align 1 math_erfinvf_param_2
)
{
	.reg .pred 	%p<4>;
	.reg .b32 	%r<5>;
	.reg .b32 	%f<28>;
	.reg .b64 	%rd<11>;

	ld.param.u64 	%rd4, [math_erfinvf_param_0];
	ld.param.u64 	%rd2, [math_erfinvf_param_1];
	ld.param.u64 	%rd3, [math_erfinvf_param_2];
	mov.u32 	%r1, %ctaid.x;
	mov.u32 	%r2, %ntid.x;
	mov.u32 	%r3, %tid.x;
	mad.lo.s32 	%r4, %r1, %r2, %r3;
	cvt.s64.s32 	%rd1, %r4;
	setp.le.u64 	%p1, %rd4, %rd1;
	@%p1 bra 	$L__BB17_4;
	cvta.to.global.u64 	%rd5, %rd3;
	shl.b64 	%rd6, %rd1, 2;
	add.s64 	%rd7, %rd5, %rd6;
	ld.global.f32 	%f1, [%rd7];
	neg.f32 	%f7, %f1;
	fma.rn.f32 	%f8, %f1, %f7, 0f3F800000;
	lg2.approx.ftz.f32 	%f2, %f8;
	neg.f32 	%f3, %f2;
	fma.rn.f32 	%f9, %f2, 0f2F8A6370, 0f3221F645;
	fma.rn.f32 	%f10, %f9, %f3, 0fB4016FDA;
	fma.rn.f32 	%f11, %f10, %f3, 0f3468F846;
	fma.rn.f32 	%f12, %f11, %f3, 0f370742AA;
	fma.rn.f32 	%f13, %f12, %f3, 0fB804DB4D;
	fma.rn.f32 	%f14, %f13, %f3, 0fBA4AFEA1;
	fma.rn.f32 	%f15, %f14, %f3, 0f3BB5C027;
	fma.rn.f32 	%f16, %f15, %f3, 0f3E24AE0F;
	fma.rn.f32 	%f17, %f16, %f3, 0f3F62DFC4;
	mul.f32 	%f27, %f1, %f17;
	setp.geu.f32 	%p2, %f2, 0fC1033333;
	@%p2 bra 	$L__BB17_3;
	rsqrt.approx.ftz.f32 	%f18, %f3;
	fma.rn.f32 	%f19, %f18, 0fBF1704A1, 0fBF29BAA5;
	fma.rn.f32 	%f20, %f19, %f18, 0f3FCC6ADC;
	fma.rn.f32 	%f21, %f20, %f18, 0fBF2CDAED;
	fma.rn.f32 	%f22, %f21, %f18, 0fBDC30537;
	fma.rn.f32 	%f23, %f22, %f18, 0f3F55D9B9;
	mul.f32 	%f24, %f18, %f3;
	mul.f32 	%f25, %f24, %f23;
	setp.eq.f32 	%p3, %f2, 0fFF800000;
	selp.f32 	%f26, 0f7F800000, %f25, %p3;
	copysign.f32 	%f27, %f1, %f26;
$L__BB17_3:
	cvta.to.global.u64 	%rd8, %rd2;
	add.s64 	%rd10, %rd8, %rd6;
	st.global.f32 	[%rd10], %f27;
$L__BB17_4:
	ret;

}
	// .globl	math_exp10f
.visible .entry math_exp10f(
	.param .u64 math_exp10f_param_0,
	.param .u64 .ptr .align 1 math_exp10f_param_1,
	.param .u64 .ptr .align 1 math_exp10f_param_2
)
{
	.reg .pred 	%p<2>;
	.reg .b32 	%r<7>;
	.reg .b32 	%f<14>;
	.reg .b64 	%rd<10>;

	ld.param.u64 	%rd4, [math_exp10f_param_0];
	ld.param.u64 	%rd2, [math_exp10f_param_1];
	ld.param.u64 	%rd3, [math_exp10f_param_2];
	mov.u32 	%r1, %ctaid.x;
	mov.u32 	%r2, %ntid.x;
	mov.u32 	%r3, %tid.x;
	mad.lo.s32 	%r4, %r1, %r2, %r3;
	cvt.s64.s32 	%rd1, %r4;
	setp.le.u64 	%p1, %rd4, %rd1;
	@%p1 bra 	$L__BB18_2;
	cvta.to.global.u64 	%rd5, %rd3;
	cvta.to.global.u64 	%rd6, %rd2;
	shl.b64 	%rd7, %rd1, 2;
	add.s64 	%rd8, %rd5, %rd7;
	ld.global.f32 	%f1, [%rd8];
	fma.rn.f32 	%f2, %f1, 0f3C57FA62, 0f3F000000;
	cvt.sat.f32.f32 	%f3, %f2;
	mov.f32 	%f4, 0f4B400001;
	mov.f32 	%f5, 0f437C0000;
	fma.rm.f32 	%f6, %f3, %f5, %f4;
	add.f32 	%f7, %f6, 0fCB40007F;
	neg.f32 	%f8, %f7;
	fma.rn.f32 	%f9, %f1, 0f40549A78, %f8;
	fma.rn.f32 	%f10, %f1, 0f33979A37, %f9;
	mov.b32 	%r5, %f6;
	shl.b32 	%r6, %r5, 23;
	mov.b32 	%f11, %r6;
	ex2.approx.ftz.f32 	%f12, %f10;
	mul.f32 	%f13, %f12, %f11;
	add.s64 	%rd9, %rd6, %rd7;
	st.global.f32 	[%rd9], %f13;
$L__BB18_2:
	ret;

}
	// .globl	math_exp2f
.visible .entry math_exp2f(
	.param .u64 math_exp2f_param_0,
	.param .u64 .ptr .align 1 math_exp2f_param_1,
	.param .u64 .ptr .align 1 math_exp2f_param_2
)
{
	.reg .pred 	%p<2>;
	.reg .b32 	%r<5>;
	.reg .b32 	%f<3>;
	.reg .b64 	%rd<10>;

	ld.param.u64 	%rd4, [math_exp2f_param_0];
	ld.param.u64 	%rd2, [math_exp2f_param_1];
	ld.param.u64 	%rd3, [math_exp2f_param_2];
	mov.u32 	%r1, %ctaid.x;
	mov.u32 	%r2, %ntid.x;
	mov.u32 	%r3, %tid.x;
	mad.lo.s32 	%r4, %r1, %r2, %r3;
	cvt.s64.s32 	%rd1, %r4;
	setp.le.u64 	%p1, %rd4, %rd1;
	@%p1 bra 	$L__BB19_2;
	cvta.to.global.u64 	%rd5, %rd3;
	cvta.to.global.u64 	%rd6, %rd2;
	shl.b64 	%rd7, %rd1, 2;
	add.s64 	%rd8, %rd5, %rd7;
	ld.global.f32 	%f1, [%rd8];
	ex2.approx.f32 	%f2, %f1;
	add.s64 	%rd9, %rd6, %rd7;
	st.global.f32 	[%rd9], %f2;
$L__BB19_2:
	ret;

}
	// .globl	math_expf
.visible .entry math_expf(
	.param .u64 math_expf_param_0,
	.param .u64 .ptr .align 1 math_expf_param_1,
	.param .u64 .ptr .align 1 math_expf_param_2
)
{
	.reg .pred 	%p<2>;
	.reg .b32 	%r<7>;
	.reg .b32 	%f<14>;
	.reg .b64 	%rd<10>;

	ld.param.u64 	%rd4, [math_expf_param_0];
	ld.param.u64 	%rd2, [math_expf_param_1];
	ld.param.u64 	%rd3, [math_expf_param_2];
	mov.u32 	%r1, %ctaid.x;
	mov.u32 	%r2, %ntid.x;
	mov.u32 	%r3, %tid.x;
	mad.lo.s32 	%r4, %r1, %r2, %r3;
	cvt.s64.s32 	%rd1, %r4;
	setp.le.u64 	%p1, %rd4, %rd1;
	@%p1 bra 	$L__BB20_2;
	cvta.to.global.u64 	%rd5, %rd3;
	cvta.to.global.u64 	%rd6, %rd2;
	shl.b64 	%rd7, %rd1, 2;
	add.s64 	%rd8, %rd5, %rd7;
	ld.global.f32 	%f1, [%rd8];
	fma.rn.f32 	%f2, %f1, 0f3BBB989D, 0f3F000000;
	cvt.sat.f32.f32 	%f3, %f2;
	mov.f32 	%f4, 0f4B400001;
	mov.f32 	%f5, 0f437C0000;
	fma.rm.f32 	%f6, %f3, %f5, %f4;
	add.f32 	%f7, %f6, 0fCB40007F;
	neg.f32 	%f8, %f7;
	fma.rn.f32 	%f9, %f1, 0f3FB8AA3B, %f8;
	fma.rn.f32 	%f10, %f1, 0f32A57060, %f9;
	mov.b32 	%r5, %f6;
	shl.b32 	%r6, %r5, 23;
	mov.b32 	%f11, %r6;
	ex2.approx.ftz.f32 	%f12, %f10;
	mul.f32 	%f13, %f12, %f11;
	add.s64 	%rd9, %rd6, %rd7;
	st.global.f32 	[%rd9], %f13;
$L__BB20_2:
	ret;

}
	// .globl	math_expm1f
.visible .entry math_expm1f(
	.param .u64 math_expm1f_param_0,
	.param .u64 .ptr .align 1 math_expm1f_param_1,
	.param .u64 .ptr .align 1 math_expm1f_param_2
)
{
	.reg .pred 	%p<7>;
	.reg .b32 	%r<5>;
	.reg .b32 	%f<24>;
	.reg .b64 	%rd<10>;

	ld.param.u64 	%rd4, [math_expm1f_param_0];
	ld.param.u64 	%rd2, [math_expm1f_param_1];
	ld.param.u64 	%rd3, [math_expm1f_param_2];
	mov.u32 	%r1, %ctaid.x;
	mov.u32 	%r2, %ntid.x;
	mov.u32 	%r3, %tid.x;
	mad.lo.s32 	%r4, %r1, %r2, %r3;
	cvt.s64.s32 	%rd1, %r4;
	setp.le.u64 	%p1, %rd4, %rd1;
	@%p1 bra 	$L__BB21_2;
	cvta.to.global.u64 	%rd5, %rd3;
	cvta.to.global.u64 	%rd6, %rd2;
	shl.b64 	%rd7, %rd1, 2;
	add.s64 	%rd8, %rd5, %rd7;
	ld.global.f32 	%f1, [%rd8];
	mul.f32 	%f2, %f1, 0f3FB8AA3B;
	cvt.rni.f32.f32 	%f3, %f2;
	abs.f32 	%f4, %f1;
	setp.lt.f32 	%p2, %f4, 0f3ED1EB85;
	selp.f32 	%f5, 0f00000000, %f3, %p2;
	fma.rn.f32 	%f6, %f5, 0fBF317200, %f1;
	fma.rn.f32 	%f7, %f5, 0fB5BFBE8E, %f6;
	setp.eq.f32 	%p3, %f5, 0f43000000;
	selp.f32 	%f8, 0f42FE0000, %f5, %p3;
	fma.rn.f32 	%f9, %f7, 0f3AB5EBE6, 0f3C095663;
	fma.rn.f32 	%f10, %f9, %f7, 0f3D2AABE3;
	fma.rn.f32 	%f11, %f10, %f7, 0f3E2AA9F6;
	fma.rn.f32 	%f12, %f11, %f7, 0f3EFFFFFE;
	mul.f32 	%f13, %f7, %f12;
	fma.rn.f32 	%f14, %f13, %f7, %f7;
	ex2.approx.f32 	%f15, %f8;
	add.f32 	%f16, %f15, 0fBF800000;
	fma.rn.f32 	%f17, %f14, %f15, %f16;
	add.f32 	%f18, %f17, %f17;
	selp.f32 	%f19, %f18, %f17, %p3;
	setp.gt.f32 	%p4, %f8, 0f43000000;
	selp.f32 	%f20, 0f7F800000, %f19, %p4;
	setp.lt.f32 	%p5, %f8, 0fC1C80000;
	selp.f32 	%f21, 0fBF800000, %f20, %p5;
	setp.eq.f32 	%p6, %f1, 0f00000000;
	add.f32 	%f22, %f1, %f1;
	selp.f32 	%f23, %f22, %f21, %p6;
	add.s64 	%rd9, %rd6, %rd7;
	st.global.f32 	[%rd9], %f23;
$L__BB21_2:
	ret;

}
	// .globl	math_fabsf
.visible .entry math_fabsf(
	.param .u64 math_fabsf_param_0,
	.param .u64 .ptr .align 1 math_fabsf_param_1,
	.param .u64 .ptr .align 1 math_fabsf_param_2
)
{
	.reg .pred 	%p<2>;
	.reg .b32 	%r<5>;
	.reg .b32 	%f<3>;
	.reg .b64 	%rd<10>;

	ld.param.u64 	%rd4, [math_fabsf_param_0];
	ld.param.u64 	%rd2, [math_fabsf_param_1];
	ld.param.u64 	%rd3, [math_fabsf_param_2];
	mov.u32 	%r1, %ctaid.x;
	mov.u32 	%r2, %ntid.x;
	mov.u32 	%r3, %tid.x;
	mad.lo.s32 	%r4, %r1, %r2, %r3;
	cvt.s64.s32 	%rd1, %r4;
	setp.le.u64 	%p1, %rd4, %rd1;
	@%p1 bra 	$L__BB22_2;
	cvta.to.global.u64 	%rd5, %rd3;
	cvta.to.global.u64 	%rd6, %rd2;
	shl.b64 	%rd7, %rd1, 2;
	add.s64 	%rd8, %rd5, %rd7;
	ld.global.f32 	%f1, [%rd8];
	abs.f32 	%f2, %f1;
	add.s64 	%rd9, %rd6, %rd7;
	st.global.f32 	[%rd9], %f2;
$L__BB22_2:
	ret;

}
	// .globl	math_floorf
.visible .entry math_floorf(
	.param .u64 math_floorf_param_0,
	.param .u64 .ptr .align 1 math_floorf_param_1,
	.param .u64 .ptr .align 1 math_floorf_param_2
)
{
	.reg .pred 	%p<2>;
	.reg .b32 	%r<5>;
	.reg .b32 	%f<3>;
	.reg .b64 	%rd<10>;

	ld.param.u64 	%rd4, [math_floorf_param_0];
	ld.param.u64 	%rd2, [math_floorf_param_1];
	ld.param.u64 	%rd3, [math_floorf_param_2];
	mov.u32 	%r1, %ctaid.x;
	mov.u32 	%r2, %ntid.x;
	mov.u32 	%r3, %tid.x;
	mad.lo.s32 	%r4, %r1, %r2, %r3;
	cvt.s64.s32 	%rd1, %r4;
	setp.le.u64 	%p1, %rd4, %rd1;
	@%p1 bra 	$L__BB23_2;
	cvta.to.global.u64 	%rd5, %rd3;
	cvta.to.global.u64 	%rd6, %rd2;
	shl.b64 	%rd7, %rd1, 2;
	add.s64 	%rd8, %rd5, %rd7;
	ld.global.f32 	%f1, [%rd8];
	cvt.rmi.f32.f32 	%f2, %f1;
	add.s64 	%rd9, %rd6, %rd7;
	st.global.f32 	[%rd9], %f2;
$L__BB23_2:
	ret;

}
	// .globl	math_j0f
.visible .entry math_j0f(
	.param .u64 math_j0f_param_0,
	.param .u64 .ptr .align 1 math_j0f_param_1,
	.param .u64 .ptr .align 1 math_j0f_param_2
)
{
	.local .align 4 .b8 	__local_depot24[28];
	.reg .b64 	%SP;
	.reg .b64 	%SPL;
	.reg .pred 	%p<12>;
	.reg .b32 	%r<47>;
	.reg .b32 	%f<76>;
	.reg .b64 	%rd<31>;
	.reg .b64 	%fd<3>;

	mov.u64 	%SPL, __local_depot24;
	ld.param.u64 	%rd12, [math_j0f_param_0];
	ld.param.u64 	%rd10, [math_j0f_param_1];
	ld.param.u64 	%rd11, [math_j0f_param_2];
	add.u64 	%rd1, %SPL, 0;
	mov.u32 	%r15, %ctaid.x;
	mov.u32 	%r16, %ntid.x;
	mov.u32 	%r17, %tid.x;
	mad.lo.s32 	%r18, %r15, %r16, %r17;
	cvt.s64.s32 	%rd2, %r18;
	setp.le.u64 	%p1, %rd12, %rd2;
	@%p1 bra 	$L__BB24_14;
	cvta.to.global.u64 	%rd14, %rd11;
	shl.b64 	%rd15, %rd2, 2;
	add.s64 	%rd16, %rd14, %rd15;
	ld.global.f32 	%f12, [%rd16];
	abs.f32 	%f1, %f12;
	setp.gtu.f32 	%p2, %f1, 0f41000000;
	@%p2 bra 	$L__BB24_3;
	add.f32 	%f13, %f1, 0fC019E8A9;
	add.f32 	%f14, %f13, 0fB3E971B3;
	fma.rn.f32 	%f15, %f14, 0fA6B3B8E7, 0fA9ACA9B3;
	fma.rn.f32 	%f16, %f15, %f14, 0f2C3F0E18;
	fma.rn.f32 	%f17, %f16, %f14, 0fACD41781;
	fma.rn.f32 	%f18, %f17, %f14, 0fAFE90F38;
	fma.rn.f32 	%f19, %f18, %f14, 0f3020305B;
	fma.rn.f32 	%f20, %f19, %f14, 0f33797143;
	fma.rn.f32 	%f21, %f20, %f14, 0f30F76F85;
	fma.rn.f32 	%f22, %f21, %f14, 0fB6B6DFC6;
	fma.rn.f32 	%f23, %f22, %f14, 0fB6F665C9;
	fma.rn.f32 	%f24, %f23, %f14, 0f399E2DEB;
	fma.rn.f32 	%f25, %f24, %f14, 0f3A4AE334;
	fma.rn.f32 	%f26, %f25, %f14, 0fBBEEAA1B;
	fma.rn.f32 	%f27, %f26, %f14, 0fBCDA7747;
	mul.f32 	%f28, %f14, %f27;
	add.f32 	%f29, %f1, 0fC0B0A47B;
	add.f32 	%f30, %f29, 0f339A7A37;
	mul.f32 	%f31, %f30, %f28;
	add.f32 	%f32, %f1, 0fC10A75AB;
	add.f32 	%f33, %f32, 0fB4CCCDED;
	mul.f32 	%f75, %f33, %f31;
	bra.uni 	$L__BB24_13;
$L__BB24_3:
	abs.f32 	%f35, %f1;
	setp.eq.f32 	%p3, %f35, 0f7F800000;
	mov.f32 	%f75, 0f00000000;
	@%p3 bra 	$L__BB24_13;
	rcp.approx.ftz.f32 	%f36, %f1;
	mul.f32 	%f37, %f36, %f36;
	fma.rn.f32 	%f38, %f37, 0f4056FE93, 0fBF03B7C2;
	fma.rn.f32 	%f39, %f38, %f37, 0f3DD3B3F3;
	fma.rn.f32 	%f40, %f39, %f37, 0fBD7FFFB6;
	fma.rn.f32 	%f41, %f40, %f37, 0f3F800000;
	fma.rn.f32 	%f42, %f37, 0f3F91E009, 0fBE52412D;
	fma.rn.f32 	%f43, %f42, %f37, 0f3D854ED1;
	fma.rn.f32 	%f44, %f43, %f37, 0fBDFFFFFF;
	fma.rn.f32 	%f3, %f44, %f36, %f1;
	rsqrt.approx.f32 	%f45, %f1;
	mul.f32 	%f46, %f45, 0f3F4C422A;
	mul.f32 	%f4, %f41, %f46;
	mul.f32 	%f47, %f3, 0f3F22F983;
	cvt.rni.s32.f32 	%r46, %f47;
	cvt.rn.f32.s32 	%f48, %r46;
	fma.rn.f32 	%f49, %f48, 0fBFC90FDA, %f3;
	fma.rn.f32 	%f50, %f48, 0fB3A22168, %f49;
	fma.rn.f32 	%f74, %f48, 0fA7C234C5, %f50;
	abs.f32 	%f6, %f3;
	setp.ltu.f32 	%p4, %f6, 0f47CE4780;
	@%p4 bra 	$L__BB24_12;
	setp.neu.f32 	%p5, %f6, 0f7F800000;
	@%p5 bra 	$L__BB24_7;
	mov.f32 	%f53, 0f00000000;
	mul.rn.f32 	%f74, %f3, %f53;
	mov.b32 	%r46, 0;
	bra.uni 	$L__BB24_12;
$L__BB24_7:
	mov.b32 	%r2, %f3;
	shl.b32 	%r20, %r2, 8;
	or.b32  	%r3, %r20, -2147483648;
	mov.b64 	%rd30, 0;
	mov.b32 	%r43, 0;
	mov.u64 	%rd28, __cudart_i2opi_f;
	mov.u64 	%rd29, %rd1;
$L__BB24_8:
	.pragma "nounroll";
	ld.global.nc.u32 	%r21, [%rd28];
	mad.wide.u32 	%rd19, %r21, %r3, %rd30;
	shr.u64 	%rd30, %rd19, 32;
	st.local.u32 	[%rd29], %rd19;
	add.s32 	%r43, %r43, 1;
	add.s64 	%rd29, %rd29, 4;
	add.s64 	%rd28, %rd28, 4;
	setp.ne.s32 	%p6, %r43, 6;
	@%p6 bra 	$L__BB24_8;
	shr.u32 	%r22, %r2, 23;
	st.local.u32 	[%rd1+24], %rd30;
	and.b32  	%r6, %r22, 31;
	and.b32  	%r23, %r22, 224;
	add.s32 	%r24, %r23, -128;
	shr.u32 	%r25, %r24, 5;
	mul.wide.u32 	%rd20, %r25, 4;
	sub.s64 	%rd9, %rd1, %rd20;
	ld.local.u32 	%r44, [%rd9+24];
	ld.local.u32 	%r45, [%rd9+20];
	setp.eq.s32 	%p7, %r6, 0;
	@%p7 bra 	$L__BB24_11;
	shf.l.wrap.b32 	%r44, %r45, %r44, %r6;
	ld.local.u32 	%r26, [%rd9+16];
	shf.l.wrap.b32 	%r45, %r26, %r45, %r6;
$L__BB24_11:
	shr.u32 	%r27, %r44, 30;
	shf.l.wrap.b32 	%r28, %r45, %r44, 2;
	shl.b32 	%r29, %r45, 2;
	shr.u32 	%r30, %r28, 31;
	add.s32 	%r31, %r30, %r27;
	neg.s32 	%r32, %r31;
	setp.lt.s32 	%p8, %r2, 0;
	selp.b32 	%r46, %r32, %r31, %p8;
	xor.b32  	%r33, %r28, %r2;
	shr.s32 	%r34, %r28, 31;
	xor.b32  	%r35, %r34, %r28;
	xor.b32  	%r36, %r34, %r29;
	cvt.u64.u32 	%rd21, %r35;
	shl.b64 	%rd22, %rd21, 32;
	cvt.u64.u32 	%rd23, %r36;
	or.b64  	%rd24, %rd22, %rd23;
	cvt.rn.f64.s64 	%fd1, %rd24;
	mul.f64 	%fd2, %fd1, 0d3BF921FB54442D19;
	cvt.rn.f32.f64 	%f51, %fd2;
	neg.f32 	%f52, %f51;
	setp.lt.s32 	%p9, %r33, 0;
	selp.f32 	%f74, %f52, %f51, %p9;
$L__BB24_12:
	and.b32  	%r38, %r46, 3;
	cvt.rn.f32.u32 	%f54, %r38;
	fma.rn.f32 	%f55, %f54, 0f3FC90FDB, 0fBF490FDB;
	add.f32 	%f56, %f74, %f55;
	mul.f32 	%f57, %f56, 0f3F22F983;
	cvt.rni.s32.f32 	%r39, %f57;
	cvt.rn.f32.s32 	%f58, %r39;
	fma.rn.f32 	%f59, %f58, 0fBFC90FDA, %f56;
	fma.rn.f32 	%f60, %f58, 0fB3A22168, %f59;
	add.s32 	%r40, %r39, 1;
	mul.rn.f32 	%f61, %f60, %f60;
	and.b32  	%r41, %r39, 1;
	setp.eq.b32 	%p10, %r41, 1;
	selp.f32 	%f62, %f60, 0f3F800000, %p10;
	fma.rn.f32 	%f63, %f61, %f62, 0f00000000;
	fma.rn.f32 	%f64, %f61, 0f37CBAC00, 0fBAB607ED;
	selp.f32 	%f65, 0fB94D4153, %f64, %p10;
	selp.f32 	%f66, 0f3C0885E4, 0f3D2AAABB, %p10;
	fma.rn.f32 	%f67, %f65, %f61, %f66;
	selp.f32 	%f68, 0fBE2AAAA8, 0fBEFFFFFF, %p10;
	fma.rn.f32 	%f69, %f67, %f61, %f68;
	fma.rn.f32 	%f70, %f69, %f63, %f62;
	and.b32  	%r42, %r40, 2;
	setp.eq.s32 	%p11, %r42, 0;
	mov.f32 	%f71, 0f00000000;
	sub.f32 	%f72, %f71, %f70;
	selp.f32 	%f73, %f70, %f72, %p11;
	mul.f32 	%f75, %f4, %f73;
$L__BB24_13:
	cvta.to.global.u64 	%rd25, %rd10;
	add.s64 	%rd27, %rd25, %rd15;
	st.global.f32 	[%rd27], %f75;
$L__BB24_14:
	ret;

}
	// .globl	math_j1f
.visible .entry math_j1f(
	.param .u64 math_j1f_param_0,
	.param .u64 .ptr .align 1 math_j1f_param_1,
	.param .u64 .ptr .align 1 math_j1f_param_2
)
{
	.local .align 4 .b8 	__local_depot25[28];
	.reg .b64 	%SP;
	.reg .b64 	%SPL;
	.reg .pred 	%p<14>;
	.reg .b32 	%r<47>;
	.reg .b32 	%f<77>;
	.reg .b64 	%rd<31>;
	.reg .b64 	%fd<3>;

	mov.u64 	%SPL, __local_depot25;
	ld.param.u64 	%rd12, [math_j1f_param_0];
	ld.param.u64 	%rd10, [math_j1f_param_1];
	ld.param.u64 	%rd11, [math_j1f_param_2];
	add.u64 	%rd1, %SPL, 0;
	mov.u32 	%r15, %ctaid.x;
	mov.u32 	%r16, %ntid.x;
	mov.u32 	%r17, %tid.x;
	mad.lo.s32 	%r18, %r15, %r16, %r17;
	cvt.s64.s32 	%rd2, %r18;
	setp.le.u64 	%p1, %rd12, %rd2;
	@%p1 bra 	$L__BB25_14;
	cvta.to.global.u64 	%rd14, %rd11;
	shl.b64 	%rd15, %rd2, 2;
	add.s64 	%rd16, %rd14, %rd15;
	ld.global.f32 	%f1, [%rd16];
	abs.f32 	%f2, %f1;
	setp.gtu.f32 	%p2, %f2, 0f41000000;
	@%p2 bra 	$L__BB25_3;
	add.f32 	%f13, %f2, 0fC0753AAC;
	add.f32 	%f14, %f13, 0f33A5090F;
	fma.rn.f32 	%f15, %f14, 0f29AF3463, 0f2B81BF42;
	fma.rn.f32 	%f16, %f15, %f14, 0fADE21EC1;
	fma.rn.f32 	%f17, %f16, %f14, 0fAF5DDEFF;
	fma.rn.f32 	%f18, %f17, %f14, 0f319B0C9D;
	fma.rn.f32 	%f19, %f18, %f14, 0f32E81173;
	fma.rn.f32 	%f20, %f19, %f14, 0fB50F8DC8;
	fma.rn.f32 	%f21, %f20, %f14, 0fB61E653D;
	fma.rn.f32 	%f22, %f21, %f14, 0f382CD9C5;
	fma.rn.f32 	%f23, %f22, %f14, 0f38F9EB10;
	fma.rn.f32 	%f24, %f23, %f14, 0fBAECEB9C;
	fma.rn.f32 	%f25, %f24, %f14, 0fBB276FFD;
	fma.rn.f32 	%f26, %f25, %f14, 0f3D073993;
	add.f32 	%f27, %f2, 0fC0E07FB0;
	add.f32 	%f28, %f27, 0f3444B8DB;
	mul.f32 	%f29, %f28, %f26;
	mul.f32 	%f30, %f14, %f29;
	mul.f32 	%f76, %f2, %f30;
	bra.uni 	$L__BB25_13;
$L__BB25_3:
	abs.f32 	%f32, %f2;
	setp.eq.f32 	%p3, %f32, 0f7F800000;
	mov.f32 	%f76, 0f00000000;
	@%p3 bra 	$L__BB25_13;
	rcp.approx.ftz.f32 	%f33, %f2;
	mul.f32 	%f34, %f33, %f33;
	fma.rn.f32 	%f35, %f34, 0fC082CB37, 0f3F3FF7E9;
	fma.rn.f32 	%f36, %f35, %f34, 0fBE458BAE;
	fma.rn.f32 	%f37, %f36, %f34, 0f3E3FFF8B;
	fma.rn.f32 	%f4, %f37, %f34, 0f3F800000;
	fma.rn.f32 	%f38, %f34, 0fBFCA3BA2, 0f3EB914AD;
	fma.rn.f32 	%f39, %f38, %f34, 0fBE27F2EC;
	fma.rn.f32 	%f40, %f39, %f34, 0f3EBFFFFD;
	fma.rn.f32 	%f5, %f40, %f33, %f2;
	mul.f32 	%f41, %f5, 0f3F22F983;
	cvt.rni.s32.f32 	%r46, %f41;
	cvt.rn.f32.s32 	%f42, %r46;
	fma.rn.f32 	%f43, %f42, 0fBFC90FDA, %f5;
	fma.rn.f32 	%f44, %f42, 0fB3A22168, %f43;
	fma.rn.f32 	%f75, %f42, 0fA7C234C5, %f44;
	abs.f32 	%f7, %f5;
	setp.ltu.f32 	%p4, %f7, 0f47CE4780;
	@%p4 bra 	$L__BB25_12;
	setp.neu.f32 	%p5, %f7, 0f7F800000;
	@%p5 bra 	$L__BB25_7;
	mov.f32 	%f47, 0f00000000;
	mul.rn.f32 	%f75, %f5, %f47;
	mov.b32 	%r46, 0;
	bra.uni 	$L__BB25_12;
$L__BB25_7:
	mov.b32 	%r2, %f5;
	shl.b32 	%r20, %r2, 8;
	or.b32  	%r3, %r20, -2147483648;
	mov.b64 	%rd30, 0;
	mov.b32 	%r43, 0;
	mov.u64 	%rd28, __cudart_i2opi_f;
	mov.u64 	%rd29, %rd1;
$L__BB25_8:
	.pragma "nounroll";
	ld.global.nc.u32 	%r21, [%rd28];
	mad.wide.u32 	%rd19, %r21, %r3, %rd30;
	shr.u64 	%rd30, %rd19, 32;
	st.local.u32 	[%rd29], %rd19;
	add.s32 	%r43, %r43, 1;
	add.s64 	%rd29, %rd29, 4;
	add.s64 	%rd28, %rd28, 4;
	setp.ne.s32 	%p6, %r43, 6;
	@%p6 bra 	$L__BB25_8;
	shr.u32 	%r22, %r2, 23;
	st.local.u32 	[%rd1+24], %rd30;
	and.b32  	%r6, %r22, 31;
	and.b32  	%r23, %r22, 224;
	add.s32 	%r24, %r23, -128;
	shr.u32 	%r25, %r24, 5;
	mul.wide.u32 	%rd20, %r25, 4;
	sub.s64 	%rd9, %rd1, %rd20;
	ld.local.u32 	%r44, [%rd9+24];
	ld.local.u32 	%r45, [%rd9+20];
	setp.eq.s32 	%p7, %r6, 0;
	@%p7 bra 	$L__BB25_11;
	shf.l.wrap.b32 	%r44, %r45, %r44, %r6;
	ld.local.u32 	%r26, [%rd9+16];
	shf.l.wrap.b32 	%r45, %r26, %r45, %r6;
$L__BB25_11:
	shr.u32 	%r27, %r44, 30;
	shf.l.wrap.b32 	%r28, %r45, %r44, 2;
	shl.b32 	%r29, %r45, 2;
	shr.u32 	%r30, %r28, 31;
	add.s32 	%r31, %r30, %r27;
	neg.s32 	%r32, %r31;
	setp.lt.s32 	%p8, %r2, 0;
	selp.b32 	%r46, %r32, %r31, %p8;
	xor.b32  	%r33, %r28, %r2;
	shr.s32 	%r34, %r28, 31;
	xor.b32  	%r35, %r34, %r28;
	xor.b32  	%r36, %r34, %r29;
	cvt.u64.u32 	%rd21, %r35;
	shl.b64 	%rd22, %rd21, 32;
	cvt.u64.u32 	%rd23, %r36;
	or.b64  	%rd24, %rd22, %rd23;
	cvt.rn.f64.s64 	%fd1, %rd24;
	mul.f64 	%fd2, %fd1, 0d3BF921FB54442D19;
	cvt.rn.f32.f64 	%f45, %fd2;
	neg.f32 	%f46, %f45;
	setp.lt.s32 	%p9, %r33, 0;
	selp.f32 	%f75, %f46, %f45, %p9;
$L__BB25_12:
	and.b32  	%r38, %r46, 3;
	cvt.rn.f32.u32 	%f48, %r38;
	fma.rn.f32 	%f49, %f48, 0f3FC90FDB, 0fC016CBE4;
	add.f32 	%f50, %f75, %f49;
	mul.f32 	%f51, %f50, 0f3F22F983;
	cvt.rni.s32.f32 	%r39, %f51;
	cvt.rn.f32.s32 	%f52, %r39;
	fma.rn.f32 	%f53, %f52, 0fBFC90FDA, %f50;
	fma.rn.f32 	%f54, %f52, 0fB3A22168, %f53;
	add.s32 	%r40, %r39, 1;
	mul.rn.f32 	%f55, %f54, %f54;
	and.b32  	%r41, %r39, 1;
	setp.eq.b32 	%p10, %r41, 1;
	selp.f32 	%f56, %f54, 0f3F800000, %p10;
	fma.rn.f32 	%f57, %f55, %f56, 0f00000000;
	fma.rn.f32 	%f58, %f55, 0f37CBAC00, 0fBAB607ED;
	selp.f32 	%f59, 0fB94D4153, %f58, %p10;
	selp.f32 	%f60, 0f3C0885E4, 0f3D2AAABB, %p10;
	fma.rn.f32 	%f61, %f59, %f55, %f60;
	selp.f32 	%f62, 0fBE2AAAA8, 0fBEFFFFFF, %p10;
	fma.rn.f32 	%f63, %f61, %f55, %f62;
	fma.rn.f32 	%f64, %f63, %f57, %f56;
	and.b32  	%r42, %r40, 2;
	setp.eq.s32 	%p11, %r42, 0;
	mov.f32 	%f65, 0f00000000;
	sub.f32 	%f66, %f65, %f64;
	selp.f32 	%f67, %f64, %f66, %p11;
	rsqrt.approx.f32 	%f68, %f2;
	mul.f32 	%f69, %f68, 0f3F4C422A;
	mul.f32 	%f70, %f4, %f69;
	mul.f32 	%f76, %f70, %f67;
$L__BB25_13:
	setp.lt.f32 	%p12, %f1, 0f00000000;
	neg.f32 	%f71, %f76;
	selp.f32 	%f72, %f71, %f76, %p12;
	setp.lt.f32 	%p13, %f2, 0f0DA24260;
	copysign.f32 	%f73, %f1, %f72;
	selp.f32 	%f74, %f73, %f72, %p13;
	cvta.to.global.u64 	%rd25, %rd10;
	add.s64 	%rd27, %rd25, %rd15;
	st.global.f32 	[%rd27], %f74;
$L__BB25_14:
	ret;

}
	// .globl	math_lgammaf
.visible .entry math_lgammaf(
	.param .u64 math_lgammaf_param_0,
	.param .u64 .ptr .align 1 math_lgammaf_param_1,
	.param .u64 .ptr .align 1 math_lgammaf_param_2
)
{
	.reg .pred 	%p<22>;
	.reg .b32 	%r<24>;
	.reg .b32 	%f<168>;
	.reg .b64 	%rd<11>;

	ld.param.u64 	%rd4, [math_lgammaf_param_0];
	ld.param.u64 	%rd2, [math_lgammaf_param_1];
	ld.param.u64 	%rd3, [math_lgammaf_param_2];
	mov.u32 	%r1, %ctaid.x;
	mov.u32 	%r2, %ntid.x;
	mov.u32 	%r3, %tid.x;
	mad.lo.s32 	%r4, %r1, %r2, %r3;
	cvt.s64.s32 	%rd1, %r4;
	setp.le.u64 	%p1, %rd4, %rd1;
	@%p1 bra 	$L__BB26_16;
	cvta.to.global.u64 	%rd5, %rd3;
	shl.b64 	%rd6, %rd1, 2;
	add.s64 	%rd7, %rd5, %rd6;
	ld.global.f32 	%f1, [%rd7];
	abs.f32 	%f2, %f1;
	setp.ltu.f32 	%p2, %f2, 0f40400000;
	@%p2 bra 	$L__BB26_5;
	setp.ltu.f32 	%p3, %f2, 0f40F9999A;
	@%p3 bra 	$L__BB26_4;
	rcp.approx.ftz.f32 	%f12, %f2;
	mul.f32 	%f13, %f12, %f12;
	fma.rn.f32 	%f14, %f13, 0f3A4BE755, 0fBB360953;
	fma.rn.f32 	%f15, %f14, %f13, 0f3DAAAAA3;
	fma.rn.f32 	%f16, %f15, %f12, 0f3F6B3F8E;
	mov.b32 	%r5, %f2;
	add.s32 	%r6, %r5, -1059760811;
	and.b32  	%r7, %r6, -8388608;
	sub.s32 	%r8, %r5, %r7;
	mov.b32 	%f17, %r8;
	cvt.rn.f32.s32 	%f18, %r7;
	fma.rn.f32 	%f19, %f18, 0f34000000, 0f00000000;
	add.f32 	%f20, %f17, 0fBF800000;
	fma.rn.f32 	%f21, %f20, 0fBE055027, 0f3E1039F6;
	fma.rn.f32 	%f22, %f21, %f20, 0fBDF8CDCC;
	fma.rn.f32 	%f23, %f22, %f20, 0f3E0F2955;
	fma.rn.f32 	%f24, %f23, %f20, 0fBE2AD8B9;
	fma.rn.f32 	%f25, %f24, %f20, 0f3E4CED0B;
	fma.rn.f32 	%f26, %f25, %f20, 0fBE7FFF22;
	fma.rn.f32 	%f27, %f26, %f20, 0f3EAAAA78;
	fma.rn.f32 	%f28, %f27, %f20, 0fBF000000;
	mul.f32 	%f29, %f20, %f28;
	fma.rn.f32 	%f30, %f29, %f20, %f20;
	fma.rn.f32 	%f31, %f19, 0f3F317218, %f30;
	setp.gt.u32 	%p4, %r5, 2139095039;
	fma.rn.f32 	%f32, %f2, 0f7F800000, 0f7F800000;
	selp.f32 	%f33, %f32, %f31, %p4;
	mul.f32 	%f34, %f33, 0f3F000000;
	add.f32 	%f35, %f2, 0fBF000000;
	mul.rn.f32 	%f36, %f34, %f35;
	sub.f32 	%f37, %f36, %f2;
	add.rn.f32 	%f38, %f36, %f16;
	add.f32 	%f39, %f37, %f38;
	setp.eq.f32 	%p5, %f2, 0f7F800000;
	selp.f32 	%f166, 0f7F800000, %f39, %p5;
	bra.uni 	$L__BB26_10;
$L__BB26_4:
	add.f32 	%f40, %f2, 0fC0400000;
	fma.rn.f32 	%f41, %f40, 0fC43B38FB, 0fC640F6F8;
	fma.rn.f32 	%f42, %f41, %f40, 0fC7206560;
	fma.rn.f32 	%f43, %f42, %f40, 0fC73CB6AA;
	fma.rn.f32 	%f44, %f43, %f40, 0fC80BAE5A;
	add.f32 	%f45, %f40, 0fC381A020;
	fma.rn.f32 	%f46, %f45, %f40, 0fC62864B8;
	fma.rn.f32 	%f47, %f46, %f40, 0fC7B50686;
	fma.rn.f32 	%f48, %f47, %f40, 0fC8498465;
	rcp.approx.ftz.f32 	%f49, %f48;
	fma.rn.f32 	%f166, %f44, %f49, %f40;
	bra.uni 	$L__BB26_10;
$L__BB26_5:
	setp.ltu.f32 	%p6, %f2, 0f3FC00000;
	@%p6 bra 	$L__BB26_7;
	add.f32 	%f50, %f2, 0fC0000000;
	fma.rn.f32 	%f51, %f50, 0f385007FA, 0fB967A002;
	fma.rn.f32 	%f52, %f51, %f50, 0f3A0DE6FC;
	fma.rn.f32 	%f53, %f52, %f50, 0fBA9DE0E2;
	fma.rn.f32 	%f54, %f53, %f50, 0f3B3D05B7;
	fma.rn.f32 	%f55, %f54, %f50, 0fBBF1EB10;
	fma.rn.f32 	%f56, %f55, %f50, 0f3CA89A28;
	fma.rn.f32 	%f57, %f56, %f50, 0fBD89F01A;
	fma.rn.f32 	%f58, %f57, %f50, 0f3EA51A66;
	fma.rn.f32 	%f59, %f58, %f50, 0f3ED87730;
	mul.f32 	%f166, %f50, %f59;
	bra.uni 	$L__BB26_10;
$L__BB26_7:
	setp.ltu.f32 	%p7, %f2, 0f3F333333;
	@%p7 bra 	$L__BB26_9;
	mov.f32 	%f60, 0f3F800000;
	sub.f32 	%f61, %f60, %f2;
	fma.rn.f32 	%f62, %f61, 0f3D3BEF76, 0f3DD47577;
	fma.rn.f32 	%f63, %f62, %f61, 0f3DFB8079;
	fma.rn.f32 	%f64, %f63, %f61, 0f3E0295B5;
	fma.rn.f32 	%f65, %f64, %f61, 0f3E12A765;
	fma.rn.f32 	%f66, %f65, %f61, 0f3E2D6867;
	fma.rn.f32 	%f67, %f66, %f61, 0f3E5462BF;
	fma.rn.f32 	%f68, %f67, %f61, 0f3E8A8A72;
	fma.rn.f32 	%f69, %f68, %f61, 0f3ECD26A4;
	fma.rn.f32 	%f70, %f69, %f61, 0f3F528D32;
	fma.rn.f32 	%f71, %f70, %f61, 0f3F13C468;
	mul.f32 	%f166, %f61, %f71;
	bra.uni 	$L__BB26_10;
$L__BB26_9:
	fma.rn.f32 	%f72, %f2, 0f3B6B1C86, 0fBBB34878;
	fma.rn.f32 	%f73, %f72, %f2, 0fBD36CAEF;
	fma.rn.f32 	%f74, %f73, %f2, 0f3E2B5555;
	fma.rn.f32 	%f75, %f74, %f2, 0fBD2C96C7;
	fma.rn.f32 	%f76, %f75, %f2, 0fBF27E6EB;
	fma.rn.f32 	%f77, %f76, %f2, 0f3F13C463;
	mul.f32 	%f78, %f2, %f77;
	fma.rn.f32 	%f79, %f78, %f2, %f2;
	setp.lt.f32 	%p8, %f79, 0f00800000;
	mul.f32 	%f80, %f79, 0f4B000000;
	selp.f32 	%f81, %f80, %f79, %p8;
	selp.f32 	%f82, 0fC1B80000, 0f00000000, %p8;
	mov.b32 	%r9, %f81;
	add.s32 	%r10, %r9, -1059760811;
	and.b32  	%r11, %r10, -8388608;
	sub.s32 	%r12, %r9, %r11;
	mov.b32 	%f83, %r12;
	cvt.rn.f32.s32 	%f84, %r11;
	fma.rn.f32 	%f85, %f84, 0f34000000, %f82;
	add.f32 	%f86, %f83, 0fBF800000;
	fma.rn.f32 	%f87, %f86, 0fBE055027, 0f3E1039F6;
	fma.rn.f32 	%f88, %f87, %f86, 0fBDF8CDCC;
	fma.rn.f32 	%f89, %f88, %f86, 0f3E0F2955;
	fma.rn.f32 	%f90, %f89, %f86, 0fBE2AD8B9;
	fma.rn.f32 	%f91, %f90, %f86, 0f3E4CED0B;
	fma.rn.f32 	%f92, %f91, %f86, 0fBE7FFF22;
	fma.rn.f32 	%f93, %f92, %f86, 0f3EAAAA78;
	fma.rn.f32 	%f94, %f93, %f86, 0fBF000000;
	mul.f32 	%f95, %f86, %f94;
	fma.rn.f32 	%f96, %f95, %f86, %f86;
	fma.rn.f32 	%f97, %f85, 0f3F317218, %f96;
	setp.gt.u32 	%p9, %r9, 2139095039;
	fma.rn.f32 	%f98, %f81, 0f7F800000, 0f7F800000;
	selp.f32 	%f99, %f98, %f97, %p9;
	setp.eq.f32 	%p10, %f81, 0f00000000;
	neg.f32 	%f100, %f99;
	selp.f32 	%f166, 0f7F800000, %f100, %p10;
$L__BB26_10:
	setp.ge.f32 	%p11, %f1, 0f00000000;
	mov.f32 	%f167, %f166;
	@%p11 bra 	$L__BB26_15;
	cvt.rmi.f32.f32 	%f102, %f2;
	setp.eq.f32 	%p12, %f2, %f102;
	mov.f32 	%f167, 0f7F800000;
	@%p12 bra 	$L__BB26_15;
	setp.geu.f32 	%p13, %f2, 0f1FEC1E4A;
	@%p13 bra 	$L__BB26_14;
	setp.lt.f32 	%p19, %f2, 0f00800000;
	mul.f32 	%f145, %f2, 0f4B000000;
	selp.f32 	%f146, %f145, %f2, %p19;
	selp.f32 	%f147, 0fC1B80000, 0f00000000, %p19;
	mov.b32 	%r20, %f146;
	add.s32 	%r21, %r20, -1059760811;
	and.b32  	%r22, %r21, -8388608;
	sub.s32 	%r23, %r20, %r22;
	mov.b32 	%f148, %r23;
	cvt.rn.f32.s32 	%f149, %r22;
	fma.rn.f32 	%f150, %f149, 0f34000000, %f147;
	add.f32 	%f151, %f148, 0fBF800000;
	fma.rn.f32 	%f152, %f151, 0fBE055027, 0f3E1039F6;
	fma.rn.f32 	%f153, %f152, %f151, 0fBDF8CDCC;
	fma.rn.f32 	%f154, %f153, %f151, 0f3E0F2955;
	fma.rn.f32 	%f155, %f154, %f151, 0fBE2AD8B9;
	fma.rn.f32 	%f156, %f155, %f151, 0f3E4CED0B;
	fma.rn.f32 	%f157, %f156, %f151, 0fBE7FFF22;
	fma.rn.f32 	%f158, %f157, %f151, 0f3EAAAA78;
	fma.rn.f32 	%f159, %f158, %f151, 0fBF000000;
	mul.f32 	%f160, %f151, %f159;
	fma.rn.f32 	%f161, %f160, %f151, %f151;
	fma.rn.f32 	%f162, %f150, 0f3F317218, %f161;
	setp.gt.u32 	%p20, %r20, 2139095039;
	fma.rn.f32 	%f163, %f146, 0f7F800000, 0f7F800000;
	selp.f32 	%f164, %f163, %f162, %p20;
	setp.eq.f32 	%p21, %f146, 0f00000000;
	neg.f32 	%f165, %f164;
	selp.f32 	%f167, 0f7F800000, %f165, %p21;
	bra.uni 	$L__BB26_15;
$L__BB26_14:
	add.f32 	%f103, %f2, %f2;
	cvt.rni.f32.f32 	%f104, %f103;
	cvt.rzi.s32.f32 	%r13, %f104;
	fma.rn.f32 	%f105, %f104, 0fBF000000, %f2;
	mul.f32 	%f106, %f105, 0f40490FDB;
	mul.rn.f32 	%f107, %f106, %f106;
	and.b32  	%r14, %r13, 1;
	setp.eq.b32 	%p14, %r14, 1;
	selp.f32 	%f108, 0f3F800000, %f106, %p14;
	fma.rn.f32 	%f109, %f107, %f108, 0f00000000;
	fma.rn.f32 	%f110, %f107, 0f37CBAC00, 0fBAB607ED;
	selp.f32 	%f111, %f110, 0fB94D4153, %p14;
	selp.f32 	%f112, 0f3D2AAABB, 0f3C0885E4, %p14;
	fma.rn.f32 	%f113, %f111, %f107, %f112;
	selp.f32 	%f114, 0fBEFFFFFF, 0fBE2AAAA8, %p14;
	fma.rn.f32 	%f115, %f113, %f107, %f114;
	fma.rn.f32 	%f116, %f115, %f109, %f108;
	and.b32  	%r15, %r13, 2;
	setp.eq.s32 	%p15, %r15, 0;
	mov.f32 	%f117, 0f00000000;
	sub.f32 	%f118, %f117, %f116;
	selp.f32 	%f119, %f116, %f118, %p15;
	abs.f32 	%f120, %f119;
	mul.f32 	%f121, %f2, %f120;
	setp.lt.f32 	%p16, %f121, 0f00800000;
	mul.f32 	%f122, %f121, 0f4B000000;
	selp.f32 	%f123, 0fC1B80000, 0f00000000, %p16;
	selp.f32 	%f124, %f122, %f121, %p16;
	mov.b32 	%r16, %f124;
	add.s32 	%r17, %r16, -1059760811;
	and.b32  	%r18, %r17, -8388608;
	sub.s32 	%r19, %r16, %r18;
	mov.b32 	%f125, %r19;
	cvt.rn.f32.s32 	%f126, %r18;
	fma.rn.f32 	%f127, %f126, 0f34000000, %f123;
	add.f32 	%f128, %f125, 0fBF800000;
	fma.rn.f32 	%f129, %f128, 0fBE055027, 0f3E1039F6;
	fma.rn.f32 	%f130, %f129, %f128, 0fBDF8CDCC;
	fma.rn.f32 	%f131, %f130, %f128, 0f3E0F2955;
	fma.rn.f32 	%f132, %f131, %f128, 0fBE2AD8B9;
	fma.rn.f32 	%f133, %f132, %f128, 0f3E4CED0B;
	fma.rn.f32 	%f134, %f133, %f128, 0fBE7FFF22;
	fma.rn.f32 	%f135, %f134, %f128, 0f3EAAAA78;
	fma.rn.f32 	%f136, %f135, %f128, 0fBF000000;
	mul.f32 	%f137, %f128, %f136;
	fma.rn.f32 	%f138, %f137, %f128, %f128;
	fma.rn.f32 	%f139, %f127, 0f3F317218, %f138;
	setp.gt.u32 	%p17, %r16, 2139095039;
	fma.rn.f32 	%f140, %f124, 0f7F800000, 0f7F800000;
	selp.f32 	%f141, %f140, %f139, %p17;
	setp.eq.f32 	%p18, %f124, 0f00000000;
	mov.f32 	%f142, 0f3F928682;
	sub.f32 	%f143, %f142, %f141;
	selp.f32 	%f144, 0f7F800000, %f143, %p18;
	sub.f32 	%f167, %f144, %f166;
$L__BB26_15:
	cvta.to.global.u64 	%rd8, %rd2;
	add.s64 	%rd10, %rd8, %rd6;
	st.global.f32 	[%rd10], %f167;
$L__BB26_16:
	ret;

}
	// .globl	math_log10f
.visible .entry math_log10f(
	.param .u64 math_log10f_param_0,
	.param .u64 .ptr .align 1 math_log10f_param_1,
	.param .u64 .ptr .align 1 math_log10f_param_2
)
{
	.reg .pred 	%p<5>;
	.reg .b32 	%r<9>;
	.reg .b32 	%f<24>;
	.reg .b64 	%rd<10>;

	ld.param.u64 	%rd4, [math_log10f_param_0];
	ld.param.u64 	%rd2, [math_log10f_param_1];
	ld.param.u64 	%rd3, [math_log10f_param_2];
	mov.u32 	%r1, %ctaid.x;
	mov.u32 	%r2, %ntid.x;
	mov.u32 	%r3, %tid.x;
	mad.lo.s32 	%r4, %r1, %r2, %r3;
	cvt.s64.s32 	%rd1, %r4;
	setp.le.u64 	%p1, %rd4, %rd1;
	@%p1 bra 	$L__BB27_2;
	cvta.to.global.u64 	%rd5, %rd3;
	cvta.to.global.u64 	%rd6, %rd2;
	shl.b64 	%rd7, %rd1, 2;
	add.s64 	%rd8, %rd5, %rd7;
	ld.global.f32 	%f1, [%rd8];
	setp.lt.f32 	%p2, %f1, 0f00800000;
	mul.f32 	%f2, %f1, 0f4B000000;
	selp.f32 	%f3, %f2, %f1, %p2;
	selp.f32 	%f4, 0fC1B80000, 0f00000000, %p2;
	mov.b32 	%r5, %f3;
	add.s32 	%r6, %r5, -1059760811;
	and.b32  	%r7, %r6, -8388608;
	sub.s32 	%r8, %r5, %r7;
	mov.b32 	%f5, %r8;
	cvt.rn.f32.s32 	%f6, %r7;
	fma.rn.f32 	%f7, %f6, 0f34000000, %f4;
	add.f32 	%f8, %f5, 0fBF800000;
	fma.rn.f32 	%f9, %f8, 0fBE055027, 0f3E1039F6;
	fma.rn.f32 	%f10, %f9, %f8, 0fBDF8CDCC;
	fma.rn.f32 	%f11, %f10, %f8, 0f3E0F2955;
	fma.rn.f32 	%f12, %f11, %f8, 0fBE2AD8B9;
	fma.rn.f32 	%f13, %f12, %f8, 0f3E4CED0B;
	fma.rn.f32 	%f14, %f13, %f8, 0fBE7FFF22;
	fma.rn.f32 	%f15, %f14, %f8, 0f3EAAAA78;
	fma.rn.f32 	%f16, %f15, %f8, 0fBF000000;
	mul.f32 	%f17, %f8, %f16;
	fma.rn.f32 	%f18, %f17, %f8, %f8;
	fma.rn.f32 	%f19, %f7, 0f3F317218, %f18;
	setp.gt.u32 	%p3, %r5, 2139095039;
	fma.rn.f32 	%f20, %f3, 0f7F800000, 0f7F800000;
	selp.f32 	%f21, %f20, %f19, %p3;
	setp.eq.f32 	%p4, %f3, 0f00000000;
	mul.f32 	%f22, %f21, 0f3EDE5BD9;
	selp.f32 	%f23, 0fFF800000, %f22, %p4;
	add.s64 	%rd9, %rd6, %rd7;
	st.global.f32 	[%rd9], %f23;
$L__BB27_2:
	ret;

}
	// .globl	math_log1pf
.visible .entry math_log1pf(
	.param .u64 math_log1pf_param_0,
	.param .u64 .ptr .align 1 math_log1pf_param_1,
	.param .u64 .ptr .align 1 math_log1pf_param_2
)
{
	.reg .pred 	%p<5>;
	.reg .b32 	%r<11>;
	.reg .b32 	%f<26>;
	.reg .b64 	%rd<11>;

	ld.param.u64 	%rd4, [math_log1pf_param_0];
	ld.param.u64 	%rd2, [math_log1pf_param_1];
	ld.param.u64 	%rd3, [math_log1pf_param_2];
	mov.u32 	%r2, %ctaid.x;
	mov.u32 	%r3, %ntid.x;
	mov.u32 	%r4, %tid.x;
	mad.lo.s32 	%r5, %r2, %r3, %r4;
	cvt.s64.s32 	%rd1, %r5;
	setp.le.u64 	%p1, %rd4, %rd1;
	@%p1 bra 	$L__BB28_4;
	cvta.to.global.u64 	%rd5, %rd3;
	shl.b64 	%rd6, %rd1, 2;
	add.s64 	%rd7, %rd5, %rd6;
	ld.global.f32 	%f1, [%rd7];
	mov.f32 	%f5, 0f3F800000;
	add.rz.f32 	%f6, %f1, %f5;
	mov.b32 	%r6, %f6;
	add.s32 	%r7, %r6, -1061158912;
	and.b32  	%r8, %r7, -8388608;
	mov.b32 	%r1, %f1;
	sub.s32 	%r9, %r1, %r8;
	mov.b32 	%f7, %r9;
	sub.s32 	%r10, 1082130432, %r8;
	mov.b32 	%f8, %r10;
	fma.rn.f32 	%f9, %f8, 0f3E800000, 0fBF800000;
	add.f32 	%f10, %f9, %f7;
	cvt.rn.f32.s32 	%f11, %r8;
	mul.f32 	%f12, %f11, 0f34000000;
	fma.rn.f32 	%f13, %f10, 0fBD39BF78, 0f3DD80012;
	fma.rn.f32 	%f14, %f13, %f10, 0fBE0778E0;
	fma.rn.f32 	%f15, %f14, %f10, 0f3E146475;
	fma.rn.f32 	%f16, %f15, %f10, 0fBE2A68DD;
	fma.rn.f32 	%f17, %f16, %f10, 0f3E4CAF9E;
	fma.rn.f32 	%f18, %f17, %f10, 0fBE800042;
	fma.rn.f32 	%f19, %f18, %f10, 0f3EAAAAE6;
	fma.rn.f32 	%f20, %f19, %f10, 0fBF000000;
	mul.f32 	%f21, %f10, %f20;
	fma.rn.f32 	%f22, %f21, %f10, %f10;
	fma.rn.f32 	%f25, %f12, 0f3F317218, %f22;
	setp.lt.u32 	%p2, %r1, 2139095040;
	@%p2 bra 	$L__BB28_3;
	setp.gt.s32 	%p3, %r1, -1082130432;
	fma.rn.f32 	%f23, %f1, 0f7F800000, 0f7F800000;
	selp.f32 	%f24, %f23, %f25, %p3;
	setp.eq.f32 	%p4, %f1, 0f00000000;
	selp.f32 	%f25, 0f80000000, %f24, %p4;
$L__BB28_3:
	cvta.to.global.u64 	%rd8, %rd2;
	add.s64 	%rd10, %rd8, %rd6;
	st.global.f32 	[%rd10], %f25;
$L__BB28_4:
	ret;

}
	// .globl	math_log2f
.visible .entry math_log2f(
	.param .u64 math_log2f_param_0,
	.param .u64 .ptr .align 1 math_log2f_param_1,
	.param .u64 .ptr .align 1 math_log2f_param_2
)
{
	.reg .pred 	%p<5>;
	.reg .b32 	%r<9>;
	.reg .b32 	%f<25>;
	.reg .b64 	%rd<10>;

	ld.param.u64 	%rd4, [math_log2f_param_0];
	ld.param.u64 	%rd2, [math_log2f_param_1];
	ld.param.u64 	%rd3, [math_log2f_param_2];
	mov.u32 	%r1, %ctaid.x;
	mov.u32 	%r2, %ntid.x;
	mov.u32 	%r3, %tid.x;
	mad.lo.s32 	%r4, %r1, %r2, %r3;
	cvt.s64.s32 	%rd1, %r4;
	setp.le.u64 	%p1, %rd4, %rd1;
	@%p1 bra 	$L__BB29_2;
	cvta.to.global.u64 	%rd5, %rd3;
	cvta.to.global.u64 	%rd6, %rd2;
	shl.b64 	%rd7, %rd1, 2;
	add.s64 	%rd8, %rd5, %rd7;
	ld.global.f32 	%f1, [%rd8];
	setp.lt.f32 	%p2, %f1, 0f00800000;
	mul.f32 	%f2, %f1, 0f4B000000;
	selp.f32 	%f3, %f2, %f1, %p2;
	selp.f32 	%f4, 0fC1B80000, 0f00000000, %p2;
	mov.b32 	%r5, %f3;
	add.s32 	%r6, %r5, -1060439283;
	and.b32  	%r7, %r6, -8388608;
	sub.s32 	%r8, %r5, %r7;
	mov.b32 	%f5, %r8;
	cvt.rn.f32.s32 	%f6, %r7;
	fma.rn.f32 	%f7, %f6, 0f34000000, %f4;
	add.f32 	%f8, %f5, 0fBF800000;
	fma.rn.f32 	%f9, %f8, 0f3DC6B27F, 0fBE2C7F30;
	fma.rn.f32 	%f10, %f9, %f8, 0f3E2FCF2A;
	fma.rn.f32 	%f11, %f10, %f8, 0fBE374E43;
	fma.rn.f32 	%f12, %f11, %f8, 0f3E520BF4;
	fma.rn.f32 	%f13, %f12, %f8, 0fBE763C8B;
	fma.rn.f32 	%f14, %f13, %f8, 0f3E93BF99;
	fma.rn.f32 	%f15, %f14, %f8, 0fBEB8AA49;
	fma.rn.f32 	%f16, %f15, %f8, 0f3EF6384A;
	fma.rn.f32 	%f17, %f16, %f8, 0fBF38AA3B;
	mul.f32 	%f18, %f8, %f17;
	mul.f32 	%f19, %f8, %f18;
	fma.rn.f32 	%f20, %f8, 0f3FB8AA3B, %f19;
	add.f32 	%f21, %f7, %f20;
	setp.gt.u32 	%p3, %r5, 2139095039;
	fma.rn.f32 	%f22, %f3, 0f7F800000, 0f7F800000;
	selp.f32 	%f23, %f22, %f21, %p3;
	setp.eq.f32 	%p4, %f3, 0f00000000;
	selp.f32 	%f24, 0fFF800000, %f23, %p4;
	add.s64 	%rd9, %rd6, %rd7;
	st.global.f32 	[%rd9], %f24;
$L__BB29_2:
	ret;

}
	// .globl	math_logbf
.visible .entry math_logbf(
	.param .u64 math_logbf_param_0,
	.param .u64 .ptr .align 1 math_logbf_param_1,
	.param .u64 .ptr .align 1 math_logbf_param_2
)
{
	.reg .pred 	%p<5>;
	.reg .b32 	%r<10>;
	.reg .b32 	%f<10>;
	.reg .b64 	%rd<11>;

	ld.param.u64 	%rd4, [math_logbf_param_0];
	ld.param.u64 	%rd2, [math_logbf_param_1];
	ld.param.u64 	%rd3, [math_logbf_param_2];
	mov.u32 	%r2, %ctaid.x;
	mov.u32 	%r3, %ntid.x;
	mov.u32 	%r4, %tid.x;
	mad.lo.s32 	%r5, %r2, %r3, %r4;
	cvt.s64.s32 	%rd1, %r5;
	setp.le.u64 	%p1, %rd4, %rd1;
	@%p1 bra 	$L__BB30_5;
	cvta.to.global.u64 	%rd5, %rd3;
	shl.b64 	%rd6, %rd1, 2;
	add.s64 	%rd7, %rd5, %rd6;
	ld.global.f32 	%f1, [%rd7];
	abs.f32 	%f5, %f1;
	mov.b32 	%r1, %f5;
	setp.gt.u32 	%p2, %r1, 8388607;
	@%p2 bra 	$L__BB30_3;
	clz.b32 	%r8, %r1;
	sub.s32 	%r9, -118, %r8;
	setp.eq.f32 	%p4, %f1, 0f00000000;
	cvt.rn.f32.s32 	%f8, %r9;
	selp.f32 	%f9, 0fFF800000, %f8, %p4;
	bra.uni 	$L__BB30_4;
$L__BB30_3:
	shr.u32 	%r6, %r1, 23;
	add.s32 	%r7, %r6, -127;
	setp.gt.u32 	%p3, %r1, 2139095039;
	mul.f32 	%f6, %f1, %f1;
	cvt.rn.f32.s32 	%f7, %r7;
	selp.f32 	%f9, %f6, %f7, %p3;
$L__BB30_4:
	cvta.to.global.u64 	%rd8, %rd2;
	add.s64 	%rd10, %rd8, %rd6;
	st.global.f32 	[%rd10], %f9;
$L__BB30_5:
	ret;

}
	// .globl	math_logf
.visible .entry math_logf(
	.param .u64 math_logf_param_0,
	.param .u64 .ptr .align 1 math_logf_param_1,
	.param .u64 .ptr .align 1 math_logf_param_2
)
{
	.reg .pred 	%p<5>;
	.reg .b32 	%r<9>;
	.reg .b32 	%f<23>;
	.reg .b64 	%rd<10>;

	ld.param.u64 	%rd4, [math_logf_param_0];
	ld.param.u64 	%rd2, [math_logf_param_1];
	ld.param.u64 	%rd3, [math_logf_param_2];
	mov.u32 	%r1, %ctaid.x;
	mov.u32 	%r2, %ntid.x;
	mov.u32 	%r3, %tid.x;
	mad.lo.s32 	%r4, %r1, %r2, %r3;
	cvt.s64.s32 	%rd1, %r4;
	setp.le.u64 	%p1, %rd4, %rd1;
	@%p1 bra 	$L__BB31_2;
	cvta.to.global.u64 	%rd5, %rd3;
	cvta.to.global.u64 	%rd6, %rd2;
	shl.b64 	%rd7, %rd1, 2;
	add.s64 	%rd8, %rd5, %rd7;
	ld.global.f32 	%f1, [%rd8];
	setp.lt.f32 	%p2, %f1, 0f00800000;
	mul.f32 	%f2, %f1, 0f4B000000;
	selp.f32 	%f3, %f2, %f1, %p2;
	selp.f32 	%f4, 0fC1B80000, 0f00000000, %p2;
	mov.b32 	%r5, %f3;
	add.s32 	%r6, %r5, -1059760811;
	and.b32  	%r7, %r6, -8388608;
	sub.s32 	%r8, %r5, %r7;
	mov.b32 	%f5, %r8;
	cvt.rn.f32.s32 	%f6, %r7;
	fma.rn.f32 	%f7, %f6, 0f34000000, %f4;
	add.f32 	%f8, %f5, 0fBF800000;
	fma.rn.f32 	%f9, %f8, 0fBE055027, 0f3E1039F6;
	fma.rn.f32 	%f10, %f9, %f8, 0fBDF8CDCC;
	fma.rn.f32 	%f11, %f10, %f8, 0f3E0F2955;
	fma.rn.f32 	%f12, %f11, %f8, 0fBE2AD8B9;
	fma.rn.f32 	%f13, %f12, %f8, 0f3E4CED0B;
	fma.rn.f32 	%f14, %f13, %f8, 0fBE7FFF22;
	fma.rn.f32 	%f15, %f14, %f8, 0f3EAAAA78;
	fma.rn.f32 	%f16, %f15, %f8, 0fBF000000;
	mul.f32 	%f17, %f8, %f16;
	fma.rn.f32 	%f18, %f17, %f8, %f8;
	fma.rn.f32 	%f19, %f7, 0f3F317218, %f18;
	setp.gt.u32 	%p3, %r5, 2139095039;
	fma.rn.f32 	%f20, %f3, 0f7F800000, 0f7F800000;
	selp.f32 	%f21, %f20, %f19, %p3;
	setp.eq.f32 	%p4, %f3, 0f00000000;
	selp.f32 	%f22, 0fFF800000, %f21, %p4;
	add.s64 	%rd9, %rd6, %rd7;
	st.global.f32 	[%rd9], %f22;
$L__BB31_2:
	ret;

}
	// .globl	math_nearbyintf
.visible .entry math_nearbyintf(
	.param .u64 math_nearbyintf_param_0,
	.param .u64 .ptr .align 1 math_nearbyintf_param_1,
	.param .u64 .ptr .align 1 math_nearbyintf_param_2
)
{
	.reg .pred 	%p<2>;
	.reg .b32 	%r<5>;
	.reg .b32 	%f<3>;
	.reg .b64 	%rd<10>;

	ld.param.u64 	%rd4, [math_nearbyintf_param_0];
	ld.param.u64 	%rd2, [math_nearbyintf_param_1];
	ld.param.u64 	%rd3, [math_nearbyintf_param_2];
	mov.u32 	%r1, %ctaid.x;
	mov.u32 	%r2, %ntid.x;
	mov.u32 	%r3, %tid.x;
	mad.lo.s32 	%r4, %r1, %r2, %r3;
	cvt.s64.s32 	%rd1, %r4;
	setp.le.u64 	%p1, %rd4, %rd1;
	@%p1 bra 	$L__BB32_2;
	cvta.to.global.u64 	%rd5, %rd3;
	cvta.to.global.u64 	%rd6, %rd2;
	shl.b64 	%rd7, %rd1, 2;
	add.s64 	%rd8, %rd5, %rd7;
	ld.global.f32 	%f1, [%rd8];
	cvt.rni.f32.f32 	%f2, %f1;
	add.s64 	%rd9, %rd6, %rd7;
	st.global.f32 	[%rd9], %f2;
$L__BB32_2:
	ret;

}
	// .globl	math_normcdff
.visible .entry math_normcdff(
	.param .u64 math_normcdff_param_0,
	.param .u64 .ptr .align 1 math_normcdff_param_1,
	.param .u64 .ptr .align 1 math_normcdff_param_2
)
{
	.reg .pred 	%p<7>;
	.reg .b32 	%r<7>;
	.reg .b32 	%f<71>;
	.reg .b64 	%rd<11>;

	ld.param.u64 	%rd4, [math_normcdff_param_0];
	ld.param.u64 	%rd2, [math_normcdff_param_1];
	ld.param.u64 	%rd3, [math_normcdff_param_2];
	mov.u32 	%r1, %ctaid.x;
	mov.u32 	%r2, %ntid.x;
	mov.u32 	%r3, %tid.x;
	mad.lo.s32 	%r4, %r1, %r2, %r3;
	cvt.s64.s32 	%rd1, %r4;
	setp.le.u64 	%p1, %rd4, %rd1;
	@%p1 bra 	$L__BB33_4;
	cvta.to.global.u64 	%rd5, %rd3;
	shl.b64 	%rd6, %rd1, 2;
	add.s64 	%rd7, %rd5, %rd6;
	ld.global.f32 	%f7, [%rd7];
	abs.f32 	%f8, %f7;
	setp.gt.f32 	%p2, %f8, 0f41680000;
	mov.f32 	%f9, 0f41680000;
	copysign.f32 	%f10, %f7, %f9;
	selp.f32 	%f11, %f10, %f7, %p2;
	mov.f32 	%f12, 0fBF3504F3;
	mul.rn.f32 	%f1, %f11, %f12;
	neg.f32 	%f13, %f1;
	fma.rn.f32 	%f14, %f11, 0fBF3504F3, %f13;
	fma.rn.f32 	%f2, %f11, 0fB24FE77A, %f14;
	add.rn.f32 	%f3, %f1, %f2;
	abs.f32 	%f15, %f3;
	add.f32 	%f16, %f15, 0fC0800000;
	add.f32 	%f17, %f15, 0f40800000;
	rcp.approx.ftz.f32 	%f18, %f17;
	mul.rn.f32 	%f19, %f16, %f18;
	add.f32 	%f20, %f19, 0f3F800000;
	fma.rn.f32 	%f21, %f20, 0fC0800000, %f15;
	neg.f32 	%f22, %f19;
	fma.rn.f32 	%f23, %f22, %f15, %f21;
	fma.rn.f32 	%f24, %f18, %f23, %f19;
	fma.rn.f32 	%f25, %f24, 0f3A69A091, 0f3BE6E05B;
	fma.rn.f32 	%f26, %f25, %f24, 0fBC81FB4B;
	fma.rn.f32 	%f27, %f26, %f24, 0f3D15373B;
	fma.rn.f32 	%f28, %f27, %f24, 0fBD887C5A;
	fma.rn.f32 	%f29, %f28, %f24, 0f3DC021D5;
	fma.rn.f32 	%f30, %f29, %f24, 0fBDCED424;
	fma.rn.f32 	%f31, %f30, %f24, 0f3D8B74DE;
	fma.rn.f32 	%f32, %f31, %f24, 0f3C7BF170;
	fma.rn.f32 	%f33, %f32, %f24, 0fBE0EF8D4;
	fma.rn.f32 	%f34, %f33, %f24, 0f3F9DD2C9;
	fma.rn.f32 	%f35, %f15, 0f40000000, 0f3F800000;
	rcp.approx.ftz.f32 	%f36, %f35;
	mul.rn.f32 	%f37, %f34, %f36;
	mul.f32 	%f38, %f37, 0fC0000000;
	fma.rn.f32 	%f39, %f15, %f38, %f34;
	sub.f32 	%f40, %f39, %f37;
	fma.rn.f32 	%f41, %f40, %f36, %f37;
	neg.f32 	%f42, %f15;
	mul.f32 	%f43, %f15, %f42;
	mov.f32 	%f44, 0f3FB8AA3B;
	mul.rn.f32 	%f45, %f43, %f44;
	cvt.rzi.f32.f32 	%f46, %f45;
	abs.f32 	%f47, %f46;
	setp.gt.f32 	%p3, %f47, 0f42FC0000;
	mov.f32 	%f48, 0f42FC0000;
	copysign.f32 	%f49, %f46, %f48;
	selp.f32 	%f50, %f49, %f46, %p3;
	fma.rn.f32 	%f51, %f50, 0fBF317218, %f43;
	fma.rn.f32 	%f52, %f50, 0f3102E308, %f51;
	mul.f32 	%f53, %f52, 0f3FB8AA3B;
	add.f32 	%f54, %f50, 0f4B40007F;
	mov.b32 	%r5, %f54;
	shl.b32 	%r6, %r5, 23;
	mov.b32 	%f55, %r6;
	ex2.approx.ftz.f32 	%f56, %f53;
	mul.f32 	%f57, %f56, %f55;
	neg.f32 	%f58, %f43;
	fma.rn.f32 	%f59, %f42, %f15, %f58;
	fma.rn.f32 	%f60, %f57, %f59, %f57;
	mul.f32 	%f61, %f60, %f41;
	setp.gt.f32 	%p4, %f15, 0f4120E148;
	selp.f32 	%f62, 0f00000000, %f61, %p4;
	setp.lt.f32 	%p5, %f3, 0f00000000;
	mov.f32 	%f63, 0f40000000;
	sub.f32 	%f64, %f63, %f62;
	selp.f32 	%f70, %f64, %f62, %p5;
	setp.geu.f32 	%p6, %f11, 0fBF800000;
	@%p6 bra 	$L__BB33_3;
	sub.f32 	%f65, %f1, %f3;
	add.rn.f32 	%f66, %f65, %f2;
	mul.f32 	%f67, %f3, 0fC0000000;
	mul.f32 	%f68, %f67, %f70;
	fma.rn.f32 	%f70, %f68, %f66, %f70;
$L__BB33_3:
	mul.f32 	%f69, %f70, 0f3F000000;
	cvta.to.global.u64 	%rd8, %rd2;
	add.s64 	%rd10, %rd8, %rd6;
	st.global.f32 	[%rd10], %f69;
$L__BB33_4:
	ret;

}
	// .globl	math_normcdfinvf
.visible .entry math_normcdfinvf(
	.param .u64 math_normcdfinvf_param_0,
	.param .u64 .ptr .align 1 math_normcdfinvf_param_1,
	.param .u64 .ptr .align 1 math_normcdfinvf_param_2
)
{
	.reg .pred 	%p<7>;
	.reg .b32 	%r<5>;
	.reg .b32 	%f<39>;
	.reg .b64 	%rd<11>;

	ld.param.u64 	%rd4, [math_normcdfinvf_param_0];
	ld.param.u64 	%rd2, [math_normcdfinvf_param_1];
	ld.param.u64 	%rd3, [math_normcdfinvf_param_2];
	mov.u32 	%r1, %ctaid.x;
	mov.u32 	%r2, %ntid.x;
	mov.u32 	%r3, %tid.x;
	mad.lo.s32 	%r4, %r1, %r2, %r3;
	cvt.s64.s32 	%rd1, %r4;
	setp.le.u64 	%p1, %rd4, %rd1;
	@%p1 bra 	$L__BB34_5;
	cvta.to.global.u64 	%rd5, %rd3;
	shl.b64 	%rd6, %rd1, 2;
	add.s64 	%rd7, %rd5, %rd6;
	ld.global.f32 	%f7, [%rd7];
	add.f32 	%f1, %f7, %f7;
	neg.f32 	%f2, %f1;
	mov.f32 	%f8, 0f40000000;
	add.rn.f32 	%f3, %f8, %f2;
	setp.ltu.f32 	%p2, %f1, 0f3B5ED289;
	setp.gtu.f32 	%p3, %f1, 0f3FFF9097;
	or.pred  	%p4, %p2, %p3;
	@%p4 bra 	$L__BB34_3;
	mul.rn.f32 	%f25, %f3, %f1;
	lg2.approx.ftz.f32 	%f26, %f25;
	neg.f32 	%f27, %f26;
	fma.rn.f32 	%f28, %f26, 0f2F8A6370, 0f3221F645;
	fma.rn.f32 	%f29, %f28, %f27, 0fB4016FDA;
	fma.rn.f32 	%f30, %f29, %f27, 0f3468F846;
	fma.rn.f32 	%f31, %f30, %f27, 0f370742AA;
	fma.rn.f32 	%f32, %f31, %f27, 0fB804DB4D;
	fma.rn.f32 	%f33, %f32, %f27, 0fBA4AFEA1;
	fma.rn.f32 	%f34, %f33, %f27, 0f3BB5C027;
	fma.rn.f32 	%f35, %f34, %f27, 0f3E24AE0F;
	fma.rn.f32 	%f36, %f35, %f27, 0f3F62DFC4;
	fma.rn.f32 	%f38, %f36, %f2, %f36;
	bra.uni 	$L__BB34_4;
$L__BB34_3:
	setp.gt.f32 	%p5, %f1, 0f3F800000;
	selp.f32 	%f9, %f3, %f1, %p5;
	lg2.approx.f32 	%f10, %f9;
	neg.f32 	%f11, %f10;
	rsqrt.approx.ftz.f32 	%f12, %f11;
	fma.rn.f32 	%f13, %f12, 0fC27C73F1, 0f42FEF829;
	fma.rn.f32 	%f14, %f13, %f12, 0fC2E4361C;
	fma.rn.f32 	%f15, %f14, %f12, 0f42714D9B;
	fma.rn.f32 	%f16, %f15, %f12, 0fC1AE51B3;
	fma.rn.f32 	%f17, %f16, %f12, 0f40CEF504;
	fma.rn.f32 	%f18, %f17, %f12, 0fBFEA9E05;
	fma.rn.f32 	%f19, %f18, %f12, 0fBCF871F4;
	fma.rn.f32 	%f20, %f19, %f12, 0f3F553775;
	mul.f32 	%f21, %f12, %f11;
	setp.eq.f32 	%p6, %f10, 0fFF800000;
	selp.f32 	%f22, 0f7F800000, %f21, %p6;
	neg.f32 	%f23, %f22;
	selp.f32 	%f24, %f23, %f22, %p5;
	mul.rn.f32 	%f38, %f20, %f24;
$L__BB34_4:
	fma.rn.f32 	%f37, %f38, 0fBFB504F3, 0f00000000;
	cvta.to.global.u64 	%rd8, %rd2;
	add.s64 	%rd10, %rd8, %rd6;
	st.global.f32 	[%rd10], %f37;
$L__BB34_5:
	ret;

}
	// .globl	math_rcbrtf
.visible .entry math_rcbrtf(
	.param .u64 math_rcbrtf_param_0,
	.param .u64 .ptr .align 1 math_rcbrtf_param_1,
	.param .u64 .ptr .align 1 math_rcbrtf_param_2
)
{
	.reg .pred 	%p<4>;
	.reg .b32 	%r<7>;
	.reg .b32 	%f<17>;
	.reg .b64 	%rd<10>;

	ld.param.u64 	%rd4, [math_rcbrtf_param_0];
	ld.param.u64 	%rd2, [math_rcbrtf_param_1];
	ld.param.u64 	%rd3, [math_rcbrtf_param_2];
	mov.u32 	%r1, %ctaid.x;
	mov.u32 	%r2, %ntid.x;
	mov.u32 	%r3, %tid.x;
	mad.lo.s32 	%r4, %r1, %r2, %r3;
	cvt.s64.s32 	%rd1, %r4;
	setp.le.u64 	%p1, %rd4, %rd1;
	@%p1 bra 	$L__BB35_2;
	cvta.to.global.u64 	%rd5, %rd3;
	cvta.to.global.u64 	%rd6, %rd2;
	shl.b64 	%rd7, %rd1, 2;
	add.s64 	%rd8, %rd5, %rd7;
	ld.global.f32 	%f1, [%rd8];
	abs.f32 	%f2, %f1;
	lg2.approx.f32 	%f3, %f2;
	mul.f32 	%f4, %f3, 0fBEAAAAAB;
	ex2.approx.ftz.f32 	%f5, %f4;
	mul.f32 	%f6, %f5, %f5;
	neg.f32 	%f7, %f2;
	mul.f32 	%f8, %f5, %f7;
	fma.rn.f32 	%f9, %f6, %f8, 0f3F800000;
	mul.f32 	%f10, %f5, 0f3EAAAAAB;
	fma.rn.f32 	%f11, %f9, %f10, %f5;
	setp.lt.f32 	%p2, %f1, 0f00000000;
	neg.f32 	%f12, %f11;
	selp.f32 	%f13, %f12, %f11, %p2;
	add.f32 	%f14, %f1, %f1;
	setp.eq.f32 	%p3, %f14, %f1;
	mov.b32 	%r5, %f14;
	xor.b32  	%r6, %r5, 2139095040;
	mov.b32 	%f15, %r6;
	selp.f32 	%f16, %f15, %f13, %p3;
	add.s64 	%rd9, %rd6, %rd7;
	st.global.f32 	[%rd9], %f16;
$L__BB35_2:
	ret;

}
	// .globl	math_rintf
.visible .entry math_rintf(
	.param .u64 math_rintf_param_0,
	.param .u64 .ptr .align 1 math_rintf_param_1,
	.param .u64 .ptr .align 1 math_rintf_param_2
)
{
	.reg .pred 	%p<2>;
	.reg .b32 	%r<5>;
	.reg .b32 	%f<3>;
	.reg .b64 	%rd<10>;

	ld.param.u64 	%rd4, [math_rintf_param_0];
	ld.param.u64 	%rd2, [math_rintf_param_1];
	ld.param.u64 	%rd3, [math_rintf_param_2];
	mov.u32 	%r1, %ctaid.x;
	mov.u32 	%r2, %ntid.x;
	mov.u32 	%r3, %tid.x;
	mad.lo.s32 	%r4, %r1, %r2, %r3;
	cvt.s64.s32 	%rd1, %r4;
	setp.le.u64 	%p1, %rd4, %rd1;
	@%p1 bra 	$L__BB36_2;
	cvta.to.global.u64 	%rd5, %rd3;
	cvta.to.global.u64 	%rd6, %rd2;
	shl.b64 	%rd7, %rd1, 2;
	add.s64 	%rd8, %rd5, %rd7;
	ld.global.f32 	%f1, [%rd8];
	cvt.rni.f32.f32 	%f2, %f1;
	add.s64 	%rd9, %rd6, %rd7;
	st.global.f32 	[%rd9], %f2;
$L__BB36_2:
	ret;

}
	// .globl	math_roundf
.visible .entry math_roundf(
	.param .u64 math_roundf_param_0,
	.param .u64 .ptr .align 1 math_roundf_param_1,
	.param .u64 .ptr .align 1 math_roundf_param_2
)
{
	.reg .pred 	%p<2>;
	.reg .b32 	%r<5>;
	.reg .b32 	%f<6>;
	.reg .b64 	%rd<10>;

	ld.param.u64 	%rd4, [math_roundf_param_0];
	ld.param.u64 	%rd2, [math_roundf_param_1];
	ld.param.u64 	%rd3, [math_roundf_param_2];
	mov.u32 	%r1, %ctaid.x;
	mov.u32 	%r2, %ntid.x;
	mov.u32 	%r3, %tid.x;
	mad.lo.s32 	%r4, %r1, %r2, %r3;
	cvt.s64.s32 	%rd1, %r4;
	setp.le.u64 	%p1, %rd4, %rd1;
	@%p1 bra 	$L__BB37_2;
	cvta.to.global.u64 	%rd5, %rd3;
	cvta.to.global.u64 	%rd6, %rd2;
	shl.b64 	%rd7, %rd1, 2;
	add.s64 	%rd8, %rd5, %rd7;
	ld.global.f32 	%f1, [%rd8];
	mov.f32 	%f2, 0f3F000000;
	copysign.f32 	%f3, %f1, %f2;
	add.rz.f32 	%f4, %f1, %f3;
	cvt.rzi.f32.f32 	%f5, %f4;
	add.s64 	%rd9, %rd6, %rd7;
	st.global.f32 	[%rd9], %f5;
$L__BB37_2:
	ret;

}
	// .globl	math_rsqrtf
.visible .entry math_rsqrtf(
	.param .u64 math_rsqrtf_param_0,
	.param .u64 .ptr .align 1 math_rsqrtf_param_1,
	.param .u64 .ptr .align 1 math_rsqrtf_param_2
)
{
	.reg .pred 	%p<2>;
	.reg .b32 	%r<5>;
	.reg .b32 	%f<3>;
	.reg .b64 	%rd<10>;

	ld.param.u64 	%rd4, [math_rsqrtf_param_0];
	ld.param.u64 	%rd2, [math_rsqrtf_param_1];
	ld.param.u64 	%rd3, [math_rsqrtf_param_2];
	mov.u32 	%r1, %ctaid.x;
	mov.u32 	%r2, %ntid.x;
	mov.u32 	%r3, %tid.x;
	mad.lo.s32 	%r4, %r1, %r2, %r3;
	cvt.s64.s32 	%rd1, %r4;
	setp.le.u64 	%p1, %rd4, %rd1;
	@%p1 bra 	$L__BB38_2;
	cvta.to.global.u64 	%rd5, %rd3;
	cvta.to.global.u64 	%rd6, %rd2;
	shl.b64 	%rd7, %rd1, 2;
	add.s64 	%rd8, %rd5, %rd7;
	ld.global.f32 	%f1, [%rd8];
	rsqrt.approx.f32 	%f2, %f1;
	add.s64 	%rd9, %rd6, %rd7;
	st.global.f32 	[%rd9], %f2;
$L__BB38_2:
	ret;

}
	// .globl	math_sinf
.visible .entry math_sinf(
	.param .u64 math_sinf_param_0,
	.param .u64 .ptr .align 1 math_sinf_param_1,
	.param .u64 .ptr .align 1 math_sinf_param_2
)
{
	.local .align 4 .b8 	__local_depot39[28];
	.reg .b64 	%SP;
	.reg .b64 	%SPL;
	.reg .pred 	%p<10>;
	.reg .b32 	%r<44>;
	.reg .b32 	%f<28>;
	.reg .b64 	%rd<31>;
	.reg .b64 	%fd<3>;

	mov.u64 	%SPL, __local_depot39;
	ld.param.u64 	%rd12, [math_sinf_param_0];
	ld.param.u64 	%rd10, [math_sinf_param_1];
	ld.param.u64 	%rd11, [math_sinf_param_2];
	add.u64 	%rd1, %SPL, 0;
	mov.u32 	%r15, %ctaid.x;
	mov.u32 	%r16, %ntid.x;
	mov.u32 	%r17, %tid.x;
	mad.lo.s32 	%r18, %r15, %r16, %r17;
	cvt.s64.s32 	%rd2, %r18;
	setp.le.u64 	%p1, %rd12, %rd2;
	@%p1 bra 	$L__BB39_10;
	cvta.to.global.u64 	%rd14, %rd11;
	shl.b64 	%rd15, %rd2, 2;
	add.s64 	%rd16, %rd14, %rd15;
	ld.global.f32 	%f1, [%rd16];
	mul.f32 	%f7, %f1, 0f3F22F983;
	cvt.rni.s32.f32 	%r43, %f7;
	cvt.rn.f32.s32 	%f8, %r43;
	fma.rn.f32 	%f9, %f8, 0fBFC90FDA, %f1;
	fma.rn.f32 	%f10, %f8, 0fB3A22168, %f9;
	fma.rn.f32 	%f27, %f8, 0fA7C234C5, %f10;
	abs.f32 	%f3, %f1;
	setp.ltu.f32 	%p2, %f3, 0f47CE4780;
	@%p2 bra 	$L__BB39_9;
	setp.neu.f32 	%p3, %f3, 0f7F800000;
	@%p3 bra 	$L__BB39_4;
	mov.f32 	%f13, 0f00000000;
	mul.rn.f32 	%f27, %f1, %f13;
	mov.b32 	%r43, 0;
	bra.uni 	$L__BB39_9;
$L__BB39_4:
	mov.b32 	%r2, %f1;
	shl.b32 	%r20, %r2, 8;
	or.b32  	%r3, %r20, -2147483648;
	mov.b64 	%rd30, 0;
	mov.b32 	%r40, 0;
	mov.u64 	%rd28, __cudart_i2opi_f;
	mov.u64 	%rd29, %rd1;
$L__BB39_5:
	.pragma "nounroll";
	ld.global.nc.u32 	%r21, [%rd28];
	mad.wide.u32 	%rd19, %r21, %r3, %rd30;
	shr.u64 	%rd30, %rd19, 32;
	st.local.u32 	[%rd29], %rd19;
	add.s32 	%r40, %r40, 1;
	add.s64 	%rd29, %rd29, 4;
	add.s64 	%rd28, %rd28, 4;
	setp.ne.s32 	%p4, %r40, 6;
	@%p4 bra 	$L__BB39_5;
	shr.u32 	%r22, %r2, 23;
	st.local.u32 	[%rd1+24], %rd30;
	and.b32  	%r6, %r22, 31;
	and.b32  	%r23, %r22, 224;
	add.s32 	%r24, %r23, -128;
	shr.u32 	%r25, %r24, 5;
	mul.wide.u32 	%rd20, %r25, 4;
	sub.s64 	%rd9, %rd1, %rd20;
	ld.local.u32 	%r41, [%rd9+24];
	ld.local.u32 	%r42, [%rd9+20];
	setp.eq.s32 	%p5, %r6, 0;
	@%p5 bra 	$L__BB39_8;
	shf.l.wrap.b32 	%r41, %r42, %r41, %r6;
	ld.local.u32 	%r26, [%rd9+16];
	shf.l.wrap.b32 	%r42, %r26, %r42, %r6;
$L__BB39_8:
	shr.u32 	%r27, %r41, 30;
	shf.l.wrap.b32 	%r28, %r42, %r41, 2;
	shl.b32 	%r29, %r42, 2;
	shr.u32 	%r30, %r28, 31;
	add.s32 	%r31, %r30, %r27;
	neg.s32 	%r32, %r31;
	setp.lt.s32 	%p6, %r2, 0;
	selp.b32 	%r43, %r32, %r31, %p6;
	xor.b32  	%r33, %r28, %r2;
	shr.s32 	%r34, %r28, 31;
	xor.b32  	%r35, %r34, %r28;
	xor.b32  	%r36, %r34, %r29;
	cvt.u64.u32 	%rd21, %r35;
	shl.b64 	%rd22, %rd21, 32;
	cvt.u64.u32 	%rd23, %r36;
	or.b64  	%rd24, %rd22, %rd23;
	cvt.rn.f64.s64 	%fd1, %rd24;
	mul.f64 	%fd2, %fd1, 0d3BF921FB54442D19;
	cvt.rn.f32.f64 	%f11, %fd2;
	neg.f32 	%f12, %f11;
	setp.lt.s32 	%p7, %r33, 0;
	selp.f32 	%f27, %f12, %f11, %p7;
$L__BB39_9:
	mul.rn.f32 	%f14, %f27, %f27;
	and.b32  	%r38, %r43, 1;
	setp.eq.b32 	%p8, %r38, 1;
	selp.f32 	%f15, 0f3F800000, %f27, %p8;
	fma.rn.f32 	%f16, %f14, %f15, 0f00000000;
	fma.rn.f32 	%f17, %f14, 0f37CBAC00, 0fBAB607ED;
	selp.f32 	%f18, %f17, 0fB94D4153, %p8;
	selp.f32 	%f19, 0f3D2AAABB, 0f3C0885E4, %p8;
	fma.rn.f32 	%f20, %f18, %f14, %f19;
	selp.f32 	%f21, 0fBEFFFFFF, 0fBE2AAAA8, %p8;
	fma.rn.f32 	%f22, %f20, %f14, %f21;
	fma.rn.f32 	%f23, %f22, %f16, %f15;
	and.b32  	%r39, %r43, 2;
	setp.eq.s32 	%p9, %r39, 0;
	mov.f32 	%f24, 0f00000000;
	sub.f32 	%f25, %f24, %f23;
	selp.f32 	%f26, %f23, %f25, %p9;
	cvta.to.global.u64 	%rd25, %rd10;
	add.s64 	%rd27, %rd25, %rd15;
	st.global.f32 	[%rd27], %f26;
$L__BB39_10:
	ret;

}
	// .globl	math_sinhf
.visible .entry math_sinhf(
	.param .u64 math_sinhf_param_0,
	.param .u64 .ptr .align 1 math_sinhf_param_1,
	.param .u64 .ptr .align 1 math_sinhf_param_2
)
{
	.reg .pred 	%p<4>;
	.reg .b32 	%r<7>;
	.reg .b32 	%f<28>;
	.reg .b64 	%rd<10>;

	ld.param.u64 	%rd4, [math_sinhf_param_0];
	ld.param.u64 	%rd2, [math_sinhf_param_1];
	ld.param.u64 	%rd3, [math_sinhf_param_2];
	mov.u32 	%r1, %ctaid.x;
	mov.u32 	%r2, %ntid.x;
	mov.u32 	%r3, %tid.x;
	mad.lo.s32 	%r4, %r1, %r2, %r3;
	cvt.s64.s32 	%rd1, %r4;
	setp.le.u64 	%p1, %rd4, %rd1;
	@%p1 bra 	$L__BB40_2;
	cvta.to.global.u64 	%rd5, %rd3;
	cvta.to.global.u64 	%rd6, %rd2;
	shl.b64 	%rd7, %rd1, 2;
	add.s64 	%rd8, %rd5, %rd7;
	ld.global.f32 	%f1, [%rd8];
	abs.f32 	%f2, %f1;
	mov.f32 	%f3, 0f3FB8AA3B;
	mul.rn.f32 	%f4, %f2, %f3;
	cvt.rzi.f32.f32 	%f5, %f4;
	abs.f32 	%f6, %f5;
	setp.gt.f32 	%p2, %f6, 0f42FC0000;
	mov.f32 	%f7, 0f42FC0000;
	copysign.f32 	%f8, %f5, %f7;
	selp.f32 	%f9, %f8, %f5, %p2;
	fma.rn.f32 	%f10, %f9, 0fBF317218, %f2;
	fma.rn.f32 	%f11, %f9, 0f3102E308, %f10;
	mul.f32 	%f12, %f11, 0f3FB8AA3B;
	add.f32 	%f13, %f9, 0f4B40007D;
	mov.b32 	%r5, %f13;
	shl.b32 	%r6, %r5, 23;
	mov.b32 	%f14, %r6;
	ex2.approx.ftz.f32 	%f15, %f12;
	mul.f32 	%f16, %f15, %f14;
	mov.f32 	%f17, 0fBE000000;
	div.approx.ftz.f32 	%f18, %f17, %f16;
	fma.rn.f32 	%f19, %f16, 0f40000000, %f18;
	mul.f32 	%f20, %f1, %f1;
	fma.rn.f32 	%f21, %f20, 0f363D0ADA, 0f394FFF49;
	fma.rn.f32 	%f22, %f21, %f20, 0f3C08889A;
	fma.rn.f32 	%f23, %f22, %f20, 0f3E2AAAAB;
	mul.f32 	%f24, %f20, %f23;
	fma.rn.f32 	%f25, %f24, %f1, %f1;
	setp.ge.f32 	%p3, %f2, 0f3F800000;
	copysign.f32 	%f26, %f1, %f19;
	selp.f32 	%f27, %f26, %f25, %p3;
	add.s64 	%rd9, %rd6, %rd7;
	st.global.f32 	[%rd9], %f27;
$L__BB40_2:
	ret;

}
	// .globl	math_sinpif
.visible .entry math_sinpif(
	.param .u64 math_sinpif_param_0,
	.param .u64 .ptr .align 1 math_sinpif_param_1,
	.param .u64 .ptr .align 1 math_sinpif_param_2
)
{
	.reg .pred 	%p<5>;
	.reg .b32 	%r<8>;
	.reg .b32 	%f<22>;
	.reg .b64 	%rd<10>;

	ld.param.u64 	%rd4, [math_sinpif_param_0];
	ld.param.u64 	%rd2, [math_sinpif_param_1];
	ld.param.u64 	%rd3, [math_sinpif_param_2];
	mov.u32 	%r1, %ctaid.x;
	mov.u32 	%r2, %ntid.x;
	mov.u32 	%r3, %tid.x;
	mad.lo.s32 	%r4, %r1, %r2, %r3;
	cvt.s64.s32 	%rd1, %r4;
	setp.le.u64 	%p1, %rd4, %rd1;
	@%p1 bra 	$L__BB41_2;
	cvta.to.global.u64 	%rd5, %rd3;
	cvta.to.global.u64 	%rd6, %rd2;
	shl.b64 	%rd7, %rd1, 2;
	add.s64 	%rd8, %rd5, %rd7;
	ld.global.f32 	%f1, [%rd8];
	add.f32 	%f2, %f1, %f1;
	cvt.rni.f32.f32 	%f3, %f2;
	cvt.rzi.s32.f32 	%r5, %f3;
	fma.rn.f32 	%f4, %f3, 0fBF000000, %f1;
	mul.rn.f32 	%f5, %f4, %f4;
	fma.rn.f32 	%f6, %f5, 0fBF17ACC9, 0f40233590;
	fma.rn.f32 	%f7, %f5, 0f3E684E12, 0fBFAAD2E0;
	fma.rn.f32 	%f8, %f6, %f5, 0fC0A55DF6;
	fma.rn.f32 	%f9, %f7, %f5, 0f4081E0CF;
	fma.rn.f32 	%f10, %f5, %f4, 0f00000000;
	fma.rn.f32 	%f11, %f9, %f5, 0fC09DE9E6;
	fma.rn.f32 	%f12, %f8, %f10, 0f00000000;
	fma.rn.f32 	%f13, %f11, %f5, 0f3F800000;
	fma.rn.f32 	%f14, %f4, 0f40490FDB, %f12;
	and.b32  	%r6, %r5, 1;
	setp.eq.b32 	%p2, %r6, 1;
	selp.f32 	%f15, %f13, %f14, %p2;
	and.b32  	%r7, %r5, 2;
	setp.eq.s32 	%p3, %r7, 0;
	mov.f32 	%f16, 0f00000000;
	sub.f32 	%f17, %f16, %f15;
	selp.f32 	%f18, %f15, %f17, %p3;
	cvt.rzi.f32.f32 	%f19, %f1;
	setp.eq.f32 	%p4, %f1, %f19;
	mul.rn.f32 	%f20, %f1, %f16;
	selp.f32 	%f21, %f20, %f18, %p4;
	add.s64 	%rd9, %rd6, %rd7;
	st.global.f32 	[%rd9], %f21;
$L__BB41_2:
	ret;

}
	// .globl	math_sqrtf
.visible .entry math_sqrtf(
	.param .u64 math_sqrtf_param_0,
	.param .u64 .ptr .align 1 math_sqrtf_param_1,
	.param .u64 .ptr .align 1 math_sqrtf_param_2
)
{
	.reg .pred 	%p<2>;
	.reg .b32 	%r<5>;
	.reg .b32 	%f<3>;
	.reg .b64 	%rd<10>;

	ld.param.u64 	%rd4, [math_sqrtf_param_0];
	ld.param.u64 	%rd2, [math_sqrtf_param_1];
	ld.param.u64 	%rd3, [math_sqrtf_param_2];
	mov.u32 	%r1, %ctaid.x;
	mov.u32 	%r2, %ntid.x;
	mov.u32 	%r3, %tid.x;
	mad.lo.s32 	%r4, %r1, %r2, %r3;
	cvt.s64.s32 	%rd1, %r4;
	setp.le.u64 	%p1, %rd4, %rd1;
	@%p1 bra 	$L__BB42_2;
	cvta.to.global.u64 	%rd5, %rd3;
	cvta.to.global.u64 	%rd6, %rd2;
	shl.b64 	%rd7, %rd1, 2;
	add.s64 	%rd8, %rd5, %rd7;
	ld.global.f32 	%f1, [%rd8];
	sqrt.rn.f32 	%f2, %f1;
	add.s64 	%rd9, %rd6, %rd7;
	st.global.f32 	[%rd9], %f2;
$L__BB42_2:
	ret;

}
	// .globl	math_tanf
.visible .entry math_tanf(
	.param .u64 math_tanf_param_0,
	.param .u64 .ptr .align 1 math_tanf_param_1,
	.param .u64 .ptr .align 1 math_tanf_param_2
)
{
	.local .align 4 .b8 	__local_depot43[28];
	.reg .b64 	%SP;
	.reg .b64 	%SPL;
	.reg .pred 	%p<10>;
	.reg .b32 	%r<43>;
	.reg .b32 	%f<28>;
	.reg .b64 	%rd<31>;
	.reg .b64 	%fd<3>;

	mov.u64 	%SPL, __local_depot43;
	ld.param.u64 	%rd12, [math_tanf_param_0];
	ld.param.u64 	%rd10, [math_tanf_param_1];
	ld.param.u64 	%rd11, [math_tanf_param_2];
	add.u64 	%rd1, %SPL, 0;
	mov.u32 	%r15, %ctaid.x;
	mov.u32 	%r16, %ntid.x;
	mov.u32 	%r17, %tid.x;
	mad.lo.s32 	%r18, %r15, %r16, %r17;
	cvt.s64.s32 	%rd2, %r18;
	setp.le.u64 	%p1, %rd12, %rd2;
	@%p1 bra 	$L__BB43_10;
	cvta.to.global.u64 	%rd14, %rd11;
	shl.b64 	%rd15, %rd2, 2;
	add.s64 	%rd16, %rd14, %rd15;
	ld.global.f32 	%f1, [%rd16];
	mul.f32 	%f7, %f1, 0f3F22F983;
	cvt.rni.s32.f32 	%r42, %f7;
	cvt.rn.f32.s32 	%f8, %r42;
	fma.rn.f32 	%f9, %f8, 0fBFC90FDA, %f1;
	fma.rn.f32 	%f10, %f8, 0fB3A22168, %f9;
	fma.rn.f32 	%f27, %f8, 0fA7C234C5, %f10;
	abs.f32 	%f3, %f1;
	setp.ltu.f32 	%p2, %f3, 0f47CE4780;
	@%p2 bra 	$L__BB43_9;
	setp.neu.f32 	%p3, %f3, 0f7F800000;
	@%p3 bra 	$L__BB43_4;
	mov.f32 	%f13, 0f00000000;
	mul.rn.f32 	%f27, %f1, %f13;
	mov.b32 	%r42, 0;
	bra.uni 	$L__BB43_9;
$L__BB43_4:
	mov.b32 	%r2, %f1;
	shl.b32 	%r20, %r2, 8;
	or.b32  	%r3, %r20, -2147483648;
	mov.b64 	%rd30, 0;
	mov.b32 	%r39, 0;
	mov.u64 	%rd28, __cudart_i2opi_f;
	mov.u64 	%rd29, %rd1;
$L__BB43_5:
	.pragma "nounroll";
	ld.global.nc.u32 	%r21, [%rd28];
	mad.wide.u32 	%rd19, %r21, %r3, %rd30;
	shr.u64 	%rd30, %rd19, 32;
	st.local.u32 	[%rd29], %rd19;
	add.s32 	%r39, %r39, 1;
	add.s64 	%rd29, %rd29, 4;
	add.s64 	%rd28, %rd28, 4;
	setp.ne.s32 	%p4, %r39, 6;
	@%p4 bra 	$L__BB43_5;
	shr.u32 	%r22, %r2, 23;
	st.local.u32 	[%rd1+24], %rd30;
	and.b32  	%r6, %r22, 31;
	and.b32  	%r23, %r22, 224;
	add.s32 	%r24, %r23, -128;
	shr.u32 	%r25, %r24, 5;
	mul.wide.u32 	%rd20, %r25, 4;
	sub.s64 	%rd9, %rd1, %rd20;
	ld.local.u32 	%r40, [%rd9+24];
	ld.local.u32 	%r41, [%rd9+20];
	setp.eq.s32 	%p5, %r6, 0;
	@%p5 bra 	$L__BB43_8;
	shf.l.wrap.b32 	%r40, %r41, %r40, %r6;
	ld.local.u32 	%r26, [%rd9+16];
	shf.l.wrap.b32 	%r41, %r26, %r41, %r6;
$L__BB43_8:
	shr.u32 	%r27, %r40, 30;
	shf.l.wrap.b32 	%r28, %r41, %r40, 2;
	shl.b32 	%r29, %r41, 2;
	shr.u32 	%r30, %r28, 31;
	add.s32 	%r31, %r30, %r27;
	neg.s32 	%r32, %r31;
	setp.lt.s32 	%p6, %r2, 0;
	selp.b32 	%r42, %r32, %r31, %p6;
	xor.b32  	%r33, %r28, %r2;
	shr.s32 	%r34, %r28, 31;
	xor.b32  	%r35, %r34, %r28;
	xor.b32  	%r36, %r34, %r29;
	cvt.u64.u32 	%rd21, %r35;
	shl.b64 	%rd22, %rd21, 32;
	cvt.u64.u32 	%rd23, %r36;
	or.b64  	%rd24, %rd22, %rd23;
	cvt.rn.f64.s64 	%fd1, %rd24;
	mul.f64 	%fd2, %fd1, 0d3BF921FB54442D19;
	cvt.rn.f32.f64 	%f11, %fd2;
	neg.f32 	%f12, %f11;
	setp.lt.s32 	%p7, %r33, 0;
	selp.f32 	%f27, %f12, %f11, %p7;
$L__BB43_9:
	mul.f32 	%f14, %f27, %f27;
	fma.rn.f32 	%f15, %f14, 0f3C190000, 0f3B560000;
	fma.rn.f32 	%f16, %f15, %f14, 0f3CC70000;
	fma.rn.f32 	%f17, %f16, %f14, 0f3D5B0000;
	fma.rn.f32 	%f18, %f17, %f14, 0f3E089438;
	fma.rn.f32 	%f19, %f18, %f14, 0f3EAAAA88;
	mul.rn.f32 	%f20, %f14, %f27;
	fma.rn.f32 	%f21, %f19, %f20, %f27;
	abs.f32 	%f22, %f27;
	setp.eq.f32 	%p8, %f22, 0f3A00B43C;
	selp.f32 	%f23, %f27, %f21, %p8;
	and.b32  	%r38, %r42, 1;
	setp.eq.b32 	%p9, %r38, 1;
	neg.f32 	%f24, %f23;
	rcp.approx.ftz.f32 	%f25, %f24;
	selp.f32 	%f26, %f25, %f23, %p9;
	cvta.to.global.u64 	%rd25, %rd10;
	add.s64 	%rd27, %rd25, %rd15;
	st.global.f32 	[%rd27], %f26;
$L__BB43_10:
	ret;

}
	// .globl	math_tanhf
.visible .entry math_tanhf(
	.param .u64 math_tanhf_param_0,
	.param .u64 .ptr .align 1 math_tanhf_param_1,
	.param .u64 .ptr .align 1 math_tanhf_param_2
)
{
	.reg .pred 	%p<4>;
	.reg .b32 	%r<5>;
	.reg .b32 	%f<17>;
	.reg .b64 	%rd<10>;

	ld.param.u64 	%rd4, [math_tanhf_param_0];
	ld.param.u64 	%rd2, [math_tanhf_param_1];
	ld.param.u64 	%rd3, [math_tanhf_param_2];
	mov.u32 	%r1, %ctaid.x;
	mov.u32 	%r2, %ntid.x;
	mov.u32 	%r3, %tid.x;
	mad.lo.s32 	%r4, %r1, %r2, %r3;
	cvt.s64.s32 	%rd1, %r4;
	setp.le.u64 	%p1, %rd4, %rd1;
	@%p1 bra 	$L__BB44_2;
	cvta.to.global.u64 	%rd5, %rd3;
	cvta.to.global.u64 	%rd6, %rd2;
	shl.b64 	%rd7, %rd1, 2;
	add.s64 	%rd8, %rd5, %rd7;
	ld.global.f32 	%f1, [%rd8];
	abs.f32 	%f2, %f1;
	mul.f32 	%f3, %f2, 0f4038AA3B;
	ex2.approx.ftz.f32 	%f4, %f3;
	add.f32 	%f5, %f4, 0f3F800000;
	rcp.approx.ftz.f32 	%f6, %f5;
	fma.rn.f32 	%f7, %f6, 0fC0000000, 0f3F800000;
	setp.ge.f32 	%p2, %f2, 0f41102CB4;
	selp.f32 	%f8, 0f3F800000, %f7, %p2;
	copysign.f32 	%f9, %f1, %f8;
	mul.f32 	%f10, %f1, %f1;
	fma.rn.f32 	%f11, %f10, 0f3C80F082, 0fBD563CAE;
	fma.rn.f32 	%f12, %f11, %f10, 0f3E085941;
	fma.rn.f32 	%f13, %f12, %f10, 0fBEAAA9ED;
	fma.rn.f32 	%f14, %f13, %f10, 0f00000000;
	fma.rn.f32 	%f15, %f14, %f1, %f1;
	setp.ge.f32 	%p3, %f2, 0f3F19999A;
	selp.f32 	%f16, %f9, %f15, %p3;
	add.s64 	%rd9, %rd6, %rd7;
	st.global.f32 	[%rd9], %f16;
$L__BB44_2:
	ret;

}
	// .globl	math_tgammaf
.visible .entry math_tgammaf(
	.param .u64 math_tgammaf_param_0,
	.param .u64 .ptr .align 1 math_tgammaf_param_1,
	.param .u64 .ptr .align 1 math_tgammaf_param_2
)
{
	.reg .pred 	%p<19>;
	.reg .b32 	%r<19>;
	.reg .b32 	%f<146>;
	.reg .b64 	%rd<11>;

	ld.param.u64 	%rd4, [math_tgammaf_param_0];
	ld.param.u64 	%rd2, [math_tgammaf_param_1];
	ld.param.u64 	%rd3, [math_tgammaf_param_2];
	mov.u32 	%r1, %ctaid.x;
	mov.u32 	%r2, %ntid.x;
	mov.u32 	%r3, %tid.x;
	mad.lo.s32 	%r4, %r1, %r2, %r3;
	cvt.s64.s32 	%rd1, %r4;
	setp.le.u64 	%p1, %rd4, %rd1;
	@%p1 bra 	$L__BB45_12;
	cvta.to.global.u64 	%rd5, %rd3;
	shl.b64 	%rd6, %rd1, 2;
	add.s64 	%rd7, %rd5, %rd6;
	ld.global.f32 	%f1, [%rd7];
	abs.f32 	%f2, %f1;
	setp.ltu.f32 	%p2, %f2, 0f3FC00000;
	@%p2 bra 	$L__BB45_7;
	setp.geu.f32 	%p3, %f1, 0f00000000;
	setp.gt.f32 	%p4, %f2, 0f42246666;
	selp.f32 	%f3, 0f42246666, %f1, %p4;
	abs.f32 	%f4, %f3;
	setp.lt.f32 	%p5, %f4, 0f00800000;
	mul.f32 	%f20, %f4, 0f4B800000;
	selp.f32 	%f21, %f20, %f4, %p5;
	selp.f32 	%f22, 0fC1C00000, 0f00000000, %p5;
	mov.b32 	%r5, %f21;
	add.s32 	%r6, %r5, -1060439283;
	and.b32  	%r7, %r6, -8388608;
	sub.s32 	%r8, %r5, %r7;
	mov.b32 	%f23, %r8;
	cvt.rn.f32.s32 	%f24, %r7;
	fma.rn.f32 	%f25, %f24, 0f34000000, %f22;
	add.f32 	%f26, %f23, 0fBF800000;
	add.f32 	%f27, %f23, 0f3F800000;
	rcp.approx.ftz.f32 	%f28, %f27;
	add.f32 	%f29, %f26, %f26;
	mul.f32 	%f30, %f29, %f28;
	mul.f32 	%f31, %f30, %f30;
	sub.f32 	%f32, %f26, %f30;
	add.f32 	%f33, %f32, %f32;
	neg.f32 	%f34, %f30;
	fma.rn.f32 	%f35, %f34, %f26, %f33;
	mul.rn.f32 	%f36, %f28, %f35;
	fma.rn.f32 	%f37, %f31, 0f3A2C32E4, 0f3B52E7DB;
	fma.rn.f32 	%f38, %f37, %f31, 0f3C93BB73;
	fma.rn.f32 	%f39, %f38, %f31, 0f3DF6384F;
	mul.rn.f32 	%f40, %f39, %f31;
	fma.rn.f32 	%f41, %f30, 0f3FB8AA3B, %f25;
	sub.f32 	%f42, %f25, %f41;
	fma.rn.f32 	%f43, %f30, 0f3FB8AA3B, %f42;
	fma.rn.f32 	%f44, %f36, 0f3FB8AA3B, %f43;
	fma.rn.f32 	%f45, %f30, 0f32A55E34, %f44;
	fma.rn.f32 	%f46, %f40, %f30, %f45;
	add.rn.f32 	%f47, %f41, %f46;
	neg.f32 	%f48, %f41;
	add.rn.f32 	%f49, %f47, %f48;
	neg.f32 	%f50, %f49;
	add.rn.f32 	%f51, %f46, %f50;
	add.f32 	%f52, %f4, 0fBF000000;
	mul.rn.f32 	%f53, %f47, %f52;
	neg.f32 	%f54, %f53;
	fma.rn.f32 	%f55, %f47, %f52, %f54;
	fma.rn.f32 	%f56, %f51, %f52, %f55;
	mov.f32 	%f57, 0f3FB8AA3B;
	mul.rn.f32 	%f58, %f57, %f4;
	neg.f32 	%f59, %f58;
	fma.rn.f32 	%f60, %f4, 0f3FB8AA3B, %f59;
	fma.rn.f32 	%f61, %f4, 0f32A57060, %f60;
	add.rn.f32 	%f142, %f53, %f59;
	add.rn.f32 	%f62, %f142, %f58;
	neg.f32 	%f63, %f62;
	add.rn.f32 	%f64, %f142, %f63;
	add.rn.f32 	%f65, %f53, %f63;
	neg.f32 	%f66, %f64;
	add.rn.f32 	%f67, %f59, %f66;
	add.rn.f32 	%f68, %f65, %f67;
	sub.f32 	%f69, %f56, %f61;
	add.f32 	%f143, %f69, %f68;
	@%p3 bra 	$L__BB45_4;
	neg.f32 	%f70, %f142;
	neg.f32 	%f143, %f143;
	setp.gt.f32 	%p6, %f4, 0f42040000;
	mov.f32 	%f71, 0f42400000;
	sub.f32 	%f72, %f71, %f142;
	selp.f32 	%f142, %f72, %f70, %p6;
$L__BB45_4:
	setp.geu.f32 	%p7, %f1, 0f00000000;
	cvt.rni.f32.f32 	%f73, %f142;
	sub.f32 	%f74, %f142, %f73;
	add.f32 	%f75, %f143, %f74;
	fma.rn.f32 	%f76, %f75, 0f391FCB8E, 0f3AAF85ED;
	fma.rn.f32 	%f77, %f76, %f75, 0f3C1D9856;
	fma.rn.f32 	%f78, %f77, %f75, 0f3D6357BB;
	fma.rn.f32 	%f79, %f78, %f75, 0f3E75FDEC;
	fma.rn.f32 	%f80, %f79, %f75, 0f3F317218;
	fma.rn.f32 	%f81, %f80, %f75, 0f3F800000;
	cvt.rzi.s32.f32 	%r9, %f73;
	setp.gt.f32 	%p8, %f73, 0f00000000;
	selp.b32 	%r10, 0, -2097152000, %p8;
	add.s32 	%r11, %r10, 2130706432;
	mov.b32 	%f82, %r11;
	mul.f32 	%f83, %f81, %f82;
	shl.b32 	%r12, %r9, 23;
	sub.s32 	%r13, %r12, %r10;
	mov.b32 	%f84, %r13;
	mul.f32 	%f85, %f83, %f84;
	mul.f32 	%f11, %f85, 0f40206C99;
	rcp.approx.ftz.f32 	%f12, %f4;
	fma.rn.f32 	%f86, %f12, 0f388F7971, 0fB8543ED8;
	fma.rn.f32 	%f87, %f86, %f12, 0fB9DDA6BE;
	fma.rn.f32 	%f88, %f87, %f12, 0f3A820ABE;
	fma.rn.f32 	%f89, %f88, %f12, 0fB9920AFD;
	fma.rn.f32 	%f90, %f89, %f12, 0fBB2F4D64;
	fma.rn.f32 	%f91, %f90, %f12, 0f3B638732;
	fma.rn.f32 	%f13, %f91, %f12, 0f3DAAAAAC;
	@%p7 bra 	$L__BB45_6;
	mul.f32 	%f93, %f12, %f13;
	fma.rn.f32 	%f94, %f93, %f3, %f3;
	add.f32 	%f95, %f4, %f4;
	cvt.rni.f32.f32 	%f96, %f95;
	cvt.rzi.s32.f32 	%r14, %f96;
	fma.rn.f32 	%f97, %f96, 0fBF000000, %f4;
	mul.rn.f32 	%f98, %f97, %f97;
	fma.rn.f32 	%f99, %f98, 0fBF17ACC9, 0f40233590;
	fma.rn.f32 	%f100, %f98, 0f3E684E12, 0fBFAAD2E0;
	fma.rn.f32 	%f101, %f99, %f98, 0fC0A55DF6;
	fma.rn.f32 	%f102, %f100, %f98, 0f4081E0CF;
	fma.rn.f32 	%f103, %f98, %f97, 0f00000000;
	fma.rn.f32 	%f104, %f102, %f98, 0fC09DE9E6;
	fma.rn.f32 	%f105, %f101, %f103, 0f00000000;
	fma.rn.f32 	%f106, %f104, %f98, 0f3F800000;
	fma.rn.f32 	%f107, %f97, 0f40490FDB, %f105;
	and.b32  	%r15, %r14, 1;
	setp.eq.b32 	%p9, %r15, 1;
	selp.f32 	%f108, %f106, %f107, %p9;
	and.b32  	%r16, %r14, 2;
	setp.eq.s32 	%p10, %r16, 0;
	mov.f32 	%f109, 0f00000000;
	sub.f32 	%f110, %f109, %f108;
	selp.f32 	%f111, %f108, %f110, %p10;
	mul.rn.f32 	%f112, %f94, %f111;
	neg.f32 	%f113, %f112;
	fma.rn.f32 	%f114, %f94, %f111, %f113;
	mov.f32 	%f115, 0f3F800000;
	div.approx.f32 	%f116, %f115, %f112;
	neg.f32 	%f117, %f116;
	mul.f32 	%f118, %f116, %f117;
	mul.f32 	%f119, %f114, %f118;
	mul.f32 	%f120, %f11, %f119;
	fma.rn.f32 	%f121, %f11, %f116, %f120;
	mul.f32 	%f122, %f121, 0f3F000000;
	setp.gt.f32 	%p11, %f4, 0f42040000;
	mul.f32 	%f123, %f122, 0f27800000;
	selp.f32 	%f144, %f123, %f122, %p11;
	bra.uni 	$L__BB45_8;
$L__BB45_6:
	mul.f32 	%f92, %f12, %f13;
	fma.rn.f32 	%f145, %f92, %f11, %f11;
	bra.uni 	$L__BB45_11;
$L__BB45_7:
	setp.geu.f32 	%p12, %f1, 0f00000000;
	setp.lt.f32 	%p13, %f1, 0fBF000000;
	selp.f32 	%f124, %f1, 0f3F800000, %p13;
	setp.eq.f32 	%p14, %f1, 0f00000000;
	cvt.rni.f32.f32 	%f125, %f1;
	sub.f32 	%f126, %f1, %f125;
	selp.f32 	%f127, %f1, %f126, %p14;
	setp.le.f32 	%p15, %f1, 0f3F000000;
	selp.f32 	%f128, %f127, 0f3F800000, %p15;
	mul.f32 	%f129, %f124, %f128;
	fma.rn.f32 	%f130, %f127, 0fBA8C9F66, 0f3BE903D7;
	fma.rn.f32 	%f131, %f130, %f127, 0fBC1E00B0;
	fma.rn.f32 	%f132, %f131, %f127, 0fBD2CC522;
	fma.rn.f32 	%f133, %f132, %f127, 0f3E2A89B3;
	fma.rn.f32 	%f134, %f133, %f127, 0fBD2C0C05;
	fma.rn.f32 	%f135, %f134, %f127, 0fBF27E7A2;
	fma.rn.f32 	%f136, %f135, %f127, 0f3F13C468;
	fma.rn.f32 	%f137, %f136, %f129, 0f00000000;
	fma.rn.f32 	%f138, %f137, %f127, %f129;
	mov.f32 	%f139, 0f3F800000;
	div.approx.f32 	%f144, %f139, %f138;
	mov.f32 	%f145, %f144;
	@%p12 bra 	$L__BB45_11;
$L__BB45_8:
	cvt.rzi.f32.f32 	%f141, %f1;
	setp.eq.f32 	%p16, %f1, %f141;
	mov.f32 	%f145, 0f7FFFFFFF;
	@%p16 bra 	$L__BB45_11;
	setp.geu.f32 	%p17, %f1, 0fC2246666;
	mov.f32 	%f145, %f144;
	@%p17 bra 	$L__BB45_11;
	cvt.rzi.s32.f32 	%r17, %f1;
	and.b32  	%r18, %r17, 1;
	setp.eq.b32 	%p18, %r18, 1;
	selp.f32 	%f145, 0f00000000, %f144, %p18;
$L__BB45_11:
	cvta.to.global.u64 	%rd8, %rd2;
	add.s64 	%rd10, %rd8, %rd6;
	st.global.f32 	[%rd10], %f145;
$L__BB45_12:
	ret;

}
	// .globl	math_truncf
.visible .entry math_truncf(
	.param .u64 math_truncf_param_0,
	.param .u64 .ptr .align 1 math_truncf_param_1,
	.param .u64 .ptr .align 1 math_truncf_param_2
)
{
	.reg .pred 	%p<2>;
	.reg .b32 	%r<5>;
	.reg .b32 	%f<3>;
	.reg .b64 	%rd<10>;

	ld.param.u64 	%rd4, [math_truncf_param_0];
	ld.param.u64 	%rd2, [math_truncf_param_1];
	ld.param.u64 	%rd3, [math_truncf_param_2];
	mov.u32 	%r1, %ctaid.x;
	mov.u32 	%r2, %ntid.x;
	mov.u32 	%r3, %tid.x;
	mad.lo.s32 	%r4, %r1, %r2, %r3;
	cvt.s64.s32 	%rd1, %r4;
	setp.le.u64 	%p1, %rd4, %rd1;
	@%p1 bra 	$L__BB46_2;
	cvta.to.global.u64 	%rd5, %rd3;
	cvta.to.global.u64 	%rd6, %rd2;
	shl.b64 	%rd7, %rd1, 2;
	add.s64 	%rd8, %rd5, %rd7;
	ld.global.f32 	%f1, [%rd8];
	cvt.rzi.f32.f32 	%f2, %f1;
	add.s64 	%rd9, %rd6, %rd7;
	st.global.f32 	[%rd9], %f2;
$L__BB46_2:
	ret;

}
	// .globl	math_y0f
.visible .entry math_y0f(
	.param .u64 math_y0f_param_0,
	.param .u64 .ptr .align 1 math_y0f_param_1,
	.param .u64 .ptr .align 1 math_y0f_param_2
)
{
	.local .align 4 .b8 	__local_depot47[28];
	.reg .b64 	%SP;
	.reg .b64 	%SPL;
	.reg .pred 	%p<29>;
	.reg .b32 	%r<93>;
	.reg .b32 	%f<195>;
	.reg .b64 	%rd<49>;
	.reg .b64 	%fd<5>;

	mov.u64 	%SPL, __local_depot47;
	ld.param.u64 	%rd19, [math_y0f_param_0];
	ld.param.u64 	%rd17, [math_y0f_param_1];
	ld.param.u64 	%rd18, [math_y0f_param_2];
	add.u64 	%rd1, %SPL, 0;
	mov.u32 	%r29, %ctaid.x;
	mov.u32 	%r30, %ntid.x;
	mov.u32 	%r31, %tid.x;
	mad.lo.s32 	%r32, %r29, %r30, %r31;
	cvt.s64.s32 	%rd2, %r32;
	setp.le.u64 	%p1, %rd19, %rd2;
	@%p1 bra 	$L__BB47_32;
	cvta.to.global.u64 	%rd21, %rd18;
	shl.b64 	%rd22, %rd2, 2;
	add.s64 	%rd23, %rd21, %rd22;
	ld.global.f32 	%f1, [%rd23];
	abs.f32 	%f2, %f1;
	setp.gtu.f32 	%p2, %f2, 0f3EE4C176;
	@%p2 bra 	$L__BB47_15;
	mul.f32 	%f3, %f2, %f2;
	abs.f32 	%f4, %f2;
	setp.gtu.f32 	%p3, %f4, 0f41000000;
	@%p3 bra 	$L__BB47_4;
	add.f32 	%f28, %f4, 0fC019E8A9;
	add.f32 	%f29, %f28, 0fB3E971B3;
	fma.rn.f32 	%f30, %f29, 0fA6B3B8E7, 0fA9ACA9B3;
	fma.rn.f32 	%f31, %f30, %f29, 0f2C3F0E18;
	fma.rn.f32 	%f32, %f31, %f29, 0fACD41781;
	fma.rn.f32 	%f33, %f32, %f29, 0fAFE90F38;
	fma.rn.f32 	%f34, %f33, %f29, 0f3020305B;
	fma.rn.f32 	%f35, %f34, %f29, 0f33797143;
	fma.rn.f32 	%f36, %f35, %f29, 0f30F76F85;
	fma.rn.f32 	%f37, %f36, %f29, 0fB6B6DFC6;
	fma.rn.f32 	%f38, %f37, %f29, 0fB6F665C9;
	fma.rn.f32 	%f39, %f38, %f29, 0f399E2DEB;
	fma.rn.f32 	%f40, %f39, %f29, 0f3A4AE334;
	fma.rn.f32 	%f41, %f40, %f29, 0fBBEEAA1B;
	fma.rn.f32 	%f42, %f41, %f29, 0fBCDA7747;
	mul.f32 	%f43, %f29, %f42;
	add.f32 	%f44, %f4, 0fC0B0A47B;
	add.f32 	%f45, %f44, 0f339A7A37;
	mul.f32 	%f46, %f45, %f43;
	add.f32 	%f47, %f4, 0fC10A75AB;
	add.f32 	%f48, %f47, 0fB4CCCDED;
	mul.f32 	%f192, %f48, %f46;
	bra.uni 	$L__BB47_14;
$L__BB47_4:
	abs.f32 	%f50, %f4;
	setp.eq.f32 	%p4, %f50, 0f7F800000;
	mov.f32 	%f192, 0f00000000;
	@%p4 bra 	$L__BB47_14;
	rcp.approx.ftz.f32 	%f51, %f4;
	mul.f32 	%f52, %f51, %f51;
	fma.rn.f32 	%f53, %f52, 0f4056FE93, 0fBF03B7C2;
	fma.rn.f32 	%f54, %f53, %f52, 0f3DD3B3F3;
	fma.rn.f32 	%f55, %f54, %f52, 0fBD7FFFB6;
	fma.rn.f32 	%f56, %f55, %f52, 0f3F800000;
	fma.rn.f32 	%f57, %f52, 0f3F91E009, 0fBE52412D;
	fma.rn.f32 	%f58, %f57, %f52, 0f3D854ED1;
	fma.rn.f32 	%f59, %f58, %f52, 0fBDFFFFFF;
	fma.rn.f32 	%f6, %f59, %f51, %f4;
	rsqrt.approx.f32 	%f60, %f4;
	mul.f32 	%f61, %f60, 0f3F4C422A;
	mul.f32 	%f7, %f56, %f61;
	mul.f32 	%f62, %f6, 0f3F22F983;
	cvt.rni.s32.f32 	%r88, %f62;
	cvt.rn.f32.s32 	%f63, %r88;
	fma.rn.f32 	%f64, %f63, 0fBFC90FDA, %f6;
	fma.rn.f32 	%f65, %f63, 0fB3A22168, %f64;
	fma.rn.f32 	%f191, %f63, 0fA7C234C5, %f65;
	abs.f32 	%f9, %f6;
	setp.ltu.f32 	%p5, %f9, 0f47CE4780;
	@%p5 bra 	$L__BB47_13;
	setp.neu.f32 	%p6, %f9, 0f7F800000;
	@%p6 bra 	$L__BB47_8;
	mov.f32 	%f68, 0f00000000;
	mul.rn.f32 	%f191, %f6, %f68;
	mov.b32 	%r88, 0;
	bra.uni 	$L__BB47_13;
$L__BB47_8:
	mov.b32 	%r2, %f6;
	shl.b32 	%r34, %r2, 8;
	or.b32  	%r3, %r34, -2147483648;
	mov.b64 	%rd45, 0;
	mov.b32 	%r85, 0;
	mov.u64 	%rd43, __cudart_i2opi_f;
	mov.u64 	%rd44, %rd1;
$L__BB47_9:
	.pragma "nounroll";
	ld.global.nc.u32 	%r35, [%rd43];
	mad.wide.u32 	%rd26, %r35, %r3, %rd45;
	shr.u64 	%rd45, %rd26, 32;
	st.local.u32 	[%rd44], %rd26;
	add.s32 	%r85, %r85, 1;
	add.s64 	%rd44, %rd44, 4;
	add.s64 	%rd43, %rd43, 4;
	setp.ne.s32 	%p7, %r85, 6;
	@%p7 bra 	$L__BB47_9;
	shr.u32 	%r36, %r2, 23;
	st.local.u32 	[%rd1+24], %rd45;
	and.b32  	%r6, %r36, 31;
	and.b32  	%r37, %r36, 224;
	add.s32 	%r38, %r37, -128;
	shr.u32 	%r39, %r38, 5;
	mul.wide.u32 	%rd27, %r39, 4;
	sub.s64 	%rd9, %rd1, %rd27;
	ld.local.u32 	%r86, [%rd9+24];
	ld.local.u32 	%r87, [%rd9+20];
	setp.eq.s32 	%p8, %r6, 0;
	@%p8 bra 	$L__BB47_12;
	shf.l.wrap.b32 	%r86, %r87, %r86, %r6;
	ld.local.u32 	%r40, [%rd9+16];
	shf.l.wrap.b32 	%r87, %r40, %r87, %r6;
$L__BB47_12:
	shr.u32 	%r41, %r86, 30;
	shf.l.wrap.b32 	%r42, %r87, %r86, 2;
	shl.b32 	%r43, %r87, 2;
	shr.u32 	%r44, %r42, 31;
	add.s32 	%r45, %r44, %r41;
	neg.s32 	%r46, %r45;
	setp.lt.s32 	%p9, %r2, 0;
	selp.b32 	%r88, %r46, %r45, %p9;
	xor.b32  	%r47, %r42, %r2;
	shr.s32 	%r48, %r42, 31;
	xor.b32  	%r49, %r48, %r42;
	xor.b32  	%r50, %r48, %r43;
	cvt.u64.u32 	%rd28, %r49;
	shl.b64 	%rd29, %rd28, 32;
	cvt.u64.u32 	%rd30, %r50;
	or.b64  	%rd31, %rd29, %rd30;
	cvt.rn.f64.s64 	%fd1, %rd31;
	mul.f64 	%fd2, %fd1, 0d3BF921FB54442D19;
	cvt.rn.f32.f64 	%f66, %fd2;
	neg.f32 	%f67, %f66;
	setp.lt.s32 	%p10, %r47, 0;
	selp.f32 	%f191, %f67, %f66, %p10;
$L__BB47_13:
	and.b32  	%r52, %r88, 3;
	cvt.rn.f32.u32 	%f69, %r52;
	fma.rn.f32 	%f70, %f69, 0f3FC90FDB, 0fBF490FDB;
	add.f32 	%f71, %f191, %f70;
	mul.f32 	%f72, %f71, 0f3F22F983;
	cvt.rni.s32.f32 	%r53, %f72;
	cvt.rn.f32.s32 	%f73, %r53;
	fma.rn.f32 	%f74, %f73, 0fBFC90FDA, %f71;
	fma.rn.f32 	%f75, %f73, 0fB3A22168, %f74;
	add.s32 	%r54, %r53, 1;
	mul.rn.f32 	%f76, %f75, %f75;
	and.b32  	%r55, %r53, 1;
	setp.eq.b32 	%p11, %r55, 1;
	selp.f32 	%f77, %f75, 0f3F800000, %p11;
	fma.rn.f32 	%f78, %f76, %f77, 0f00000000;
	fma.rn.f32 	%f79, %f76, 0f37CBAC00, 0fBAB607ED;
	selp.f32 	%f80, 0fB94D4153, %f79, %p11;
	selp.f32 	%f81, 0f3C0885E4, 0f3D2AAABB, %p11;
	fma.rn.f32 	%f82, %f80, %f76, %f81;
	selp.f32 	%f83, 0fBE2AAAA8, 0fBEFFFFFF, %p11;
	fma.rn.f32 	%f84, %f82, %f76, %f83;
	fma.rn.f32 	%f85, %f84, %f78, %f77;
	and.b32  	%r56, %r54, 2;
	setp.eq.s32 	%p12, %r56, 0;
	mov.f32 	%f86, 0f00000000;
	sub.f32 	%f87, %f86, %f85;
	selp.f32 	%f88, %f85, %f87, %p12;
	mul.f32 	%f192, %f7, %f88;
$L__BB47_14:
	setp.lt.f32 	%p13, %f2, 0f00800000;
	mul.f32 	%f89, %f2, 0f4B000000;
	selp.f32 	%f90, %f89, %f2, %p13;
	mov.b32 	%r57, %f90;
	add.s32 	%r58, %r57, -1059760811;
	and.b32  	%r59, %r58, -8388608;
	sub.s32 	%r60, %r57, %r59;
	mov.b32 	%f91, %r60;
	add.f32 	%f92, %f91, 0fBF800000;
	fma.rn.f32 	%f93, %f90, 0f7F800000, 0f7F800000;
	setp.gt.u32 	%p14, %r57, 2139095039;
	fma.rn.f32 	%f94, %f92, 0fBE055027, 0f3E1039F6;
	fma.rn.f32 	%f95, %f94, %f92, 0fBDF8CDCC;
	fma.rn.f32 	%f96, %f95, %f92, 0f3E0F2955;
	fma.rn.f32 	%f97, %f96, %f92, 0fBE2AD8B9;
	fma.rn.f32 	%f98, %f97, %f92, 0f3E4CED0B;
	fma.rn.f32 	%f99, %f98, %f92, 0fBE7FFF22;
	fma.rn.f32 	%f100, %f99, %f92, 0f3EAAAA78;
	fma.rn.f32 	%f101, %f100, %f92, 0fBF000000;
	mul.f32 	%f102, %f92, %f101;
	fma.rn.f32 	%f103, %f102, %f92, %f92;
	cvt.rn.f32.s32 	%f104, %r59;
	selp.f32 	%f105, 0fC1B80000, 0f00000000, %p13;
	fma.rn.f32 	%f106, %f104, 0f34000000, %f105;
	fma.rn.f32 	%f107, %f106, 0f3F317218, %f103;
	selp.f32 	%f108, %f93, %f107, %p14;
	mul.f32 	%f109, %f108, 0f3F22F983;
	setp.eq.f32 	%p15, %f90, 0f00000000;
	selp.f32 	%f110, 0fFF800000, %f109, %p15;
	fma.rn.f32 	%f111, %f3, 0f33DBE5AC, 0fB71F49B6;
	fma.rn.f32 	%f112, %f111, %f3, 0f3A0D3100;
	fma.rn.f32 	%f113, %f112, %f3, 0fBC83AD8E;
	fma.rn.f32 	%f114, %f113, %f3, 0f3E35DE5A;
	fma.rn.f32 	%f115, %f114, %f3, 0fBD9726B5;
	fma.rn.f32 	%f194, %f110, %f192, %f115;
	bra.uni 	$L__BB47_31;
$L__BB47_15:
	setp.gtu.f32 	%p16, %f2, 0f3FF67AF8;
	@%p16 bra 	$L__BB47_17;
	add.f32 	%f116, %f2, 0fBF64C176;
	add.f32 	%f117, %f116, 0f32657D03;
	fma.rn.f32 	%f118, %f117, 0f3CDDC8B3, 0fBE02574C;
	fma.rn.f32 	%f119, %f118, %f117, 0f3E7F2CC9;
	fma.rn.f32 	%f120, %f119, %f117, 0fBE8BF29B;
	fma.rn.f32 	%f121, %f120, %f117, 0f3E5BCE93;
	fma.rn.f32 	%f122, %f121, %f117, 0fBE38C4FF;
	fma.rn.f32 	%f123, %f122, %f117, 0f3E42774D;
	fma.rn.f32 	%f124, %f123, %f117, 0fBE525CB2;
	fma.rn.f32 	%f125, %f124, %f117, 0f3E60F43D;
	fma.rn.f32 	%f126, %f125, %f117, 0fBE679145;
	fma.rn.f32 	%f127, %f126, %f117, 0f3E61D24A;
	fma.rn.f32 	%f128, %f127, %f117, 0fBEFBF1AD;
	fma.rn.f32 	%f129, %f128, %f117, 0f3F6121BB;
	mul.f32 	%f194, %f117, %f129;
	bra.uni 	$L__BB47_31;
$L__BB47_17:
	setp.gtu.f32 	%p17, %f2, 0f40B0B31E;
	@%p17 bra 	$L__BB47_19;
	add.f32 	%f130, %f2, 0fC07D4A9A;
	add.f32 	%f131, %f130, 0fB3D9856A;
	fma.rn.f32 	%f132, %f131, 0fB449DD3F, 0fB45E2607;
	fma.rn.f32 	%f133, %f132, %f131, 0fB6857064;
	fma.rn.f32 	%f134, %f133, %f131, 0f38554610;
	fma.rn.f32 	%f135, %f134, %f131, 0f394ACED7;
	fma.rn.f32 	%f136, %f135, %f131, 0fBB0F1A0C;
	fma.rn.f32 	%f137, %f136, %f131, 0fBBE07F2E;
	fma.rn.f32 	%f138, %f137, %f131, 0f3D6FB6B5;
	fma.rn.f32 	%f139, %f138, %f131, 0f3D504DF1;
	fma.rn.f32 	%f140, %f139, %f131, 0fBECE1A13;
	mul.f32 	%f194, %f131, %f140;
	bra.uni 	$L__BB47_31;
$L__BB47_19:
	setp.gtu.f32 	%p18, %f2, 0f410A7798;
	@%p18 bra 	$L__BB47_21;
	add.f32 	%f141, %f2, 0fC0E2C0EE;
	add.f32 	%f142, %f141, 0fB39CE420;
	fma.rn.f32 	%f143, %f142, 0f3510CEBE, 0f3629DA6C;
	fma.rn.f32 	%f144, %f143, %f142, 0fB84054C0;
	fma.rn.f32 	%f145, %f144, %f142, 0fB91318AB;
	fma.rn.f32 	%f146, %f145, %f142, 0f3B0E9921;
	fma.rn.f32 	%f147, %f146, %f142, 0f3B5974D5;
	fma.rn.f32 	%f148, %f147, %f142, 0fBD44B4D7;
	fma.rn.f32 	%f149, %f148, %f142, 0fBCAD7799;
	fma.rn.f32 	%f150, %f149, %f142, 0f3E99A665;
	mul.f32 	%f194, %f142, %f150;
	bra.uni 	$L__BB47_31;
$L__BB47_21:
	abs.f32 	%f152, %f2;
	setp.eq.f32 	%p19, %f152, 0f7F800000;
	mov.f32 	%f194, 0f00000000;
	@%p19 bra 	$L__BB47_31;
	rcp.approx.ftz.f32 	%f153, %f2;
	mul.f32 	%f154, %f153, %f153;
	fma.rn.f32 	%f155, %f154, 0fBECC69F3, 0f3DD0D5F0;
	fma.rn.f32 	%f156, %f155, %f154, 0fBD7FF855;
	fma.rn.f32 	%f157, %f156, %f154, 0f3F800000;
	fma.rn.f32 	%f158, %f154, 0f3F8CCD61, 0fBE50D31C;
	fma.rn.f32 	%f159, %f158, %f154, 0f3D854783;
	fma.rn.f32 	%f160, %f159, %f154, 0fBDFFFFFB;
	fma.rn.f32 	%f19, %f160, %f153, %f2;
	rsqrt.approx.f32 	%f161, %f2;
	mul.f32 	%f162, %f161, 0f3F4C422A;
	mul.f32 	%f20, %f157, %f162;
	mul.f32 	%f163, %f19, 0f3F22F983;
	cvt.rni.s32.f32 	%r92, %f163;
	cvt.rn.f32.s32 	%f164, %r92;
	fma.rn.f32 	%f165, %f164, 0fBFC90FDA, %f19;
	fma.rn.f32 	%f166, %f164, 0fB3A22168, %f165;
	fma.rn.f32 	%f193, %f164, 0fA7C234C5, %f166;
	abs.f32 	%f22, %f19;
	setp.ltu.f32 	%p20, %f22, 0f47CE4780;
	@%p20 bra 	$L__BB47_30;
	setp.neu.f32 	%p21, %f22, 0f7F800000;
	@%p21 bra 	$L__BB47_25;
	mov.f32 	%f169, 0f00000000;
	mul.rn.f32 	%f193, %f19, %f169;
	mov.b32 	%r92, 0;
	bra.uni 	$L__BB47_30;
$L__BB47_25:
	mov.b32 	%r16, %f19;
	shl.b32 	%r62, %r16, 8;
	or.b32  	%r17, %r62, -2147483648;
	mov.b32 	%r89, 0;
	mov.b64 	%rd48, 0;
	mov.u64 	%rd46, __cudart_i2opi_f;
	mov.u64 	%rd47, %rd1;
$L__BB47_26:
	.pragma "nounroll";
	ld.global.nc.u32 	%r63, [%rd46];
	mad.wide.u32 	%rd34, %r63, %r17, %rd48;
	shr.u64 	%rd48, %rd34, 32;
	st.local.u32 	[%rd47], %rd34;
	add.s32 	%r89, %r89, 1;
	add.s64 	%rd47, %rd47, 4;
	add.s64 	%rd46, %rd46, 4;
	setp.ne.s32 	%p22, %r89, 6;
	@%p22 bra 	$L__BB47_26;
	shr.u32 	%r64, %r16, 23;
	st.local.u32 	[%rd1+24], %rd48;
	and.b32  	%r20, %r64, 31;
	and.b32  	%r65, %r64, 224;
	add.s32 	%r66, %r65, -128;
	shr.u32 	%r67, %r66, 5;
	mul.wide.u32 	%rd35, %r67, 4;
	sub.s64 	%rd16, %rd1, %rd35;
	ld.local.u32 	%r91, [%rd16+24];
	ld.local.u32 	%r90, [%rd16+20];
	setp.eq.s32 	%p23, %r20, 0;
	@%p23 bra 	$L__BB47_29;
	shf.l.wrap.b32 	%r91, %r90, %r91, %r20;
	ld.local.u32 	%r68, [%rd16+16];
	shf.l.wrap.b32 	%r90, %r68, %r90, %r20;
$L__BB47_29:
	shr.u32 	%r69, %r91, 30;
	shf.l.wrap.b32 	%r70, %r90, %r91, 2;
	shl.b32 	%r71, %r90, 2;
	shr.u32 	%r72, %r70, 31;
	add.s32 	%r73, %r72, %r69;
	neg.s32 	%r74, %r73;
	setp.lt.s32 	%p24, %r16, 0;
	selp.b32 	%r92, %r74, %r73, %p24;
	shr.s32 	%r75, %r70, 31;
	xor.b32  	%r76, %r75, %r71;
	xor.b32  	%r77, %r75, %r70;
	xor.b32  	%r78, %r70, %r16;
	cvt.u64.u32 	%rd36, %r77;
	shl.b64 	%rd37, %rd36, 32;
	cvt.u64.u32 	%rd38, %r76;
	or.b64  	%rd39, %rd37, %rd38;
	cvt.rn.f64.s64 	%fd3, %rd39;
	mul.f64 	%fd4, %fd3, 0d3BF921FB54442D19;
	cvt.rn.f32.f64 	%f167, %fd4;
	neg.f32 	%f168, %f167;
	setp.lt.s32 	%p25, %r78, 0;
	selp.f32 	%f193, %f168, %f167, %p25;
$L__BB47_30:
	and.b32  	%r80, %r92, 3;
	cvt.rn.f32.u32 	%f170, %r80;
	fma.rn.f32 	%f171, %f170, 0f3FC90FDB, 0fC016CBE4;
	add.f32 	%f172, %f193, %f171;
	mul.f32 	%f173, %f172, 0f3F22F983;
	cvt.rni.s32.f32 	%r81, %f173;
	cvt.rn.f32.s32 	%f174, %r81;
	fma.rn.f32 	%f175, %f174, 0fBFC90FDA, %f172;
	fma.rn.f32 	%f176, %f174, 0fB3A22168, %f175;
	add.s32 	%r82, %r81, 1;
	mul.rn.f32 	%f177, %f176, %f176;
	and.b32  	%r83, %r81, 1;
	setp.eq.b32 	%p26, %r83, 1;
	selp.f32 	%f178, %f176, 0f3F800000, %p26;
	fma.rn.f32 	%f179, %f177, %f178, 0f00000000;
	fma.rn.f32 	%f180, %f177, 0f37CBAC00, 0fBAB607ED;
	selp.f32 	%f181, 0fB94D4153, %f180, %p26;
	selp.f32 	%f182, 0f3C0885E4, 0f3D2AAABB, %p26;
	fma.rn.f32 	%f183, %f181, %f177, %f182;
	selp.f32 	%f184, 0fBE2AAAA8, 0fBEFFFFFF, %p26;
	fma.rn.f32 	%f185, %f183, %f177, %f184;
	fma.rn.f32 	%f186, %f185, %f179, %f178;
	and.b32  	%r84, %r82, 2;
	setp.eq.s32 	%p27, %r84, 0;
	mov.f32 	%f187, 0f00000000;
	sub.f32 	%f188, %f187, %f186;
	selp.f32 	%f189, %f186, %f188, %p27;
	mul.f32 	%f194, %f20, %f189;
$L__BB47_31:
	setp.lt.f32 	%p28, %f1, 0f00000000;
	selp.f32 	%f190, 0f7FFFFFFF, %f194, %p28;
	cvta.to.global.u64 	%rd40, %rd17;
	add.s64 	%rd42, %rd40, %rd22;
	st.global.f32 	[%rd42], %f190;
$L__BB47_32:
	ret;

}
	// .globl	math_y1f
.visible .entry math_y1f(
	.param .u64 math_y1f_param_0,
	.param .u64 .ptr .align 1 math_y1f_param_1,
	.param .u64 .ptr .align 1 math_y1f_param_2
)
{
	.local .align 4 .b8 	__local_depot48[28];
	.reg .b64 	%SP;
	.reg .b64 	%SPL;
	.reg .pred 	%p<29>;
	.reg .b32 	%r<93>;
	.reg .b32 	%f<192>;
	.reg .b64 	%rd<49>;
	.reg .b64 	%fd<5>;

	mov.u64 	%SPL, __local_depot48;
	ld.param.u64 	%rd19, [math_y1f_param_0];
	ld.param.u64 	%rd17, [math_y1f_param_1];
	ld.param.u64 	%rd18, [math_y1f_param_2];
	add.u64 	%rd1, %SPL, 0;
	mov.u32 	%r29, %ctaid.x;
	mov.u32 	%r30, %ntid.x;
	mov.u32 	%r31, %tid.x;
	mad.lo.s32 	%r32, %r29, %r30, %r31;
	cvt.s64.s32 	%rd2, %r32;
	setp.le.u64 	%p1, %rd19, %rd2;
	@%p1 bra 	$L__BB48_34;
	cvta.to.global.u64 	%rd21, %rd18;
	shl.b64 	%rd22, %rd2, 2;
	add.s64 	%rd23, %rd21, %rd22;
	ld.global.f32 	%f1, [%rd23];
	abs.f32 	%f2, %f1;
	setp.geu.f32 	%p2, %f2, 0f00800000;
	@%p2 bra 	$L__BB48_3;
	mov.f32 	%f186, 0fBF22F983;
	div.rn.f32 	%f191, %f186, %f2;
	bra.uni 	$L__BB48_33;
$L__BB48_3:
	setp.gtu.f32 	%p3, %f2, 0f3FD96AC4;
	@%p3 bra 	$L__BB48_17;
	abs.f32 	%f4, %f2;
	setp.gtu.f32 	%p4, %f4, 0f41000000;
	@%p4 bra 	$L__BB48_6;
	add.f32 	%f28, %f4, 0fC0753AAC;
	add.f32 	%f29, %f28, 0f33A5090F;
	fma.rn.f32 	%f30, %f29, 0f29AF3463, 0f2B81BF42;
	fma.rn.f32 	%f31, %f30, %f29, 0fADE21EC1;
	fma.rn.f32 	%f32, %f31, %f29, 0fAF5DDEFF;
	fma.rn.f32 	%f33, %f32, %f29, 0f319B0C9D;
	fma.rn.f32 	%f34, %f33, %f29, 0f32E81173;
	fma.rn.f32 	%f35, %f34, %f29, 0fB50F8DC8;
	fma.rn.f32 	%f36, %f35, %f29, 0fB61E653D;
	fma.rn.f32 	%f37, %f36, %f29, 0f382CD9C5;
	fma.rn.f32 	%f38, %f37, %f29, 0f38F9EB10;
	fma.rn.f32 	%f39, %f38, %f29, 0fBAECEB9C;
	fma.rn.f32 	%f40, %f39, %f29, 0fBB276FFD;
	fma.rn.f32 	%f41, %f40, %f29, 0f3D073993;
	add.f32 	%f42, %f4, 0fC0E07FB0;
	add.f32 	%f43, %f42, 0f3444B8DB;
	mul.f32 	%f44, %f43, %f41;
	mul.f32 	%f45, %f29, %f44;
	mul.f32 	%f189, %f4, %f45;
	bra.uni 	$L__BB48_16;
$L__BB48_6:
	abs.f32 	%f47, %f4;
	setp.eq.f32 	%p5, %f47, 0f7F800000;
	mov.f32 	%f189, 0f00000000;
	@%p5 bra 	$L__BB48_16;
	rcp.approx.ftz.f32 	%f48, %f4;
	mul.f32 	%f49, %f48, %f48;
	fma.rn.f32 	%f50, %f49, 0fC082CB37, 0f3F3FF7E9;
	fma.rn.f32 	%f51, %f50, %f49, 0fBE458BAE;
	fma.rn.f32 	%f52, %f51, %f49, 0f3E3FFF8B;
	fma.rn.f32 	%f6, %f52, %f49, 0f3F800000;
	fma.rn.f32 	%f53, %f49, 0fBFCA3BA2, 0f3EB914AD;
	fma.rn.f32 	%f54, %f53, %f49, 0fBE27F2EC;
	fma.rn.f32 	%f55, %f54, %f49, 0f3EBFFFFD;
	fma.rn.f32 	%f7, %f55, %f48, %f4;
	mul.f32 	%f56, %f7, 0f3F22F983;
	cvt.rni.s32.f32 	%r88, %f56;
	cvt.rn.f32.s32 	%f57, %r88;
	fma.rn.f32 	%f58, %f57, 0fBFC90FDA, %f7;
	fma.rn.f32 	%f59, %f57, 0fB3A22168, %f58;
	fma.rn.f32 	%f188, %f57, 0fA7C234C5, %f59;
	abs.f32 	%f9, %f7;
	setp.ltu.f32 	%p6, %f9, 0f47CE4780;
	@%p6 bra 	$L__BB48_15;
	setp.neu.f32 	%p7, %f9, 0f7F800000;
	@%p7 bra 	$L__BB48_10;
	mov.f32 	%f62, 0f00000000;
	mul.rn.f32 	%f188, %f7, %f62;
	mov.b32 	%r88, 0;
	bra.uni 	$L__BB48_15;
$L__BB48_10:
	mov.b32 	%r2, %f7;
	shl.b32 	%r34, %r2, 8;
	or.b32  	%r3, %r34, -2147483648;
	mov.b64 	%rd45, 0;
	mov.b32 	%r85, 0;
	mov.u64 	%rd43, __cudart_i2opi_f;
	mov.u64 	%rd44, %rd1;
$L__BB48_11:
	.pragma "nounroll";
	ld.global.nc.u32 	%r35, [%rd43];
	mad.wide.u32 	%rd26, %r35, %r3, %rd45;
	shr.u64 	%rd45, %rd26, 32;
	st.local.u32 	[%rd44], %rd26;
	add.s32 	%r85, %r85, 1;
	add.s64 	%rd44, %rd44, 4;
	add.s64 	%rd43, %rd43, 4;
	setp.ne.s32 	%p8, %r85, 6;
	@%p8 bra 	$L__BB48_11;
	shr.u32 	%r36, %r2, 23;
	st.local.u32 	[%rd1+24], %rd45;
	and.b32  	%r6, %r36, 31;
	and.b32  	%r37, %r36, 224;
	add.s32 	%r38, %r37, -128;
	shr.u32 	%r39, %r38, 5;
	mul.wide.u32 	%rd27, %r39, 4;
	sub.s64 	%rd9, %rd1, %rd27;
	ld.local.u32 	%r86, [%rd9+24];
	ld.local.u32 	%r87, [%rd9+20];
	setp.eq.s32 	%p9, %r6, 0;
	@%p9 bra 	$L__BB48_14;
	shf.l.wrap.b32 	%r86, %r87, %r86, %r6;
	ld.local.u32 	%r40, [%rd9+16];
	shf.l.wrap.b32 	%r87, %r40, %r87, %r6;
$L__BB48_14:
	shr.u32 	%r41, %r86, 30;
	shf.l.wrap.b32 	%r42, %r87, %r86, 2;
	shl.b32 	%r43, %r87, 2;
	shr.u32 	%r44, %r42, 31;
	add.s32 	%r45, %r44, %r41;
	neg.s32 	%r46, %r45;
	setp.lt.s32 	%p10, %r2, 0;
	selp.b32 	%r88, %r46, %r45, %p10;
	xor.b32  	%r47, %r42, %r2;
	shr.s32 	%r48, %r42, 31;
	xor.b32  	%r49, %r48, %r42;
	xor.b32  	%r50, %r48, %r43;
	cvt.u64.u32 	%rd28, %r49;
	shl.b64 	%rd29, %rd28, 32;
	cvt.u64.u32 	%rd30, %r50;
	or.b64  	%rd31, %rd29, %rd30;
	cvt.rn.f64.s64 	%fd1, %rd31;
	mul.f64 	%fd2, %fd1, 0d3BF921FB54442D19;
	cvt.rn.f32.f64 	%f60, %fd2;
	neg.f32 	%f61, %f60;
	setp.lt.s32 	%p11, %r47, 0;
	selp.f32 	%f188, %f61, %f60, %p11;
$L__BB48_15:
	and.b32  	%r52, %r88, 3;
	cvt.rn.f32.u32 	%f63, %r52;
	fma.rn.f32 	%f64, %f63, 0f3FC90FDB, 0fC016CBE4;
	add.f32 	%f65, %f188, %f64;
	mul.f32 	%f66, %f65, 0f3F22F983;
	cvt.rni.s32.f32 	%r53, %f66;
	cvt.rn.f32.s32 	%f67, %r53;
	fma.rn.f32 	%f68, %f67, 0fBFC90FDA, %f65;
	fma.rn.f32 	%f69, %f67, 0fB3A22168, %f68;
	add.s32 	%r54, %r53, 1;
	mul.rn.f32 	%f70, %f69, %f69;
	and.b32  	%r55, %r53, 1;
	setp.eq.b32 	%p12, %r55, 1;
	selp.f32 	%f71, %f69, 0f3F800000, %p12;
	fma.rn.f32 	%f72, %f70, %f71, 0f00000000;
	fma.rn.f32 	%f73, %f70, 0f37CBAC00, 0fBAB607ED;
	selp.f32 	%f74, 0fB94D4153, %f73, %p12;
	selp.f32 	%f75, 0f3C0885E4, 0f3D2AAABB, %p12;
	fma.rn.f32 	%f76, %f74, %f70, %f75;
	selp.f32 	%f77, 0fBE2AAAA8, 0fBEFFFFFF, %p12;
	fma.rn.f32 	%f78, %f76, %f70, %f77;
	fma.rn.f32 	%f79, %f78, %f72, %f71;
	and.b32  	%r56, %r54, 2;
	setp.eq.s32 	%p13, %r56, 0;
	mov.f32 	%f80, 0f00000000;
	sub.f32 	%f81, %f80, %f79;
	selp.f32 	%f82, %f79, %f81, %p13;
	rsqrt.approx.f32 	%f83, %f4;
	mul.f32 	%f84, %f83, 0f3F4C422A;
	mul.f32 	%f85, %f6, %f84;
	mul.f32 	%f189, %f85, %f82;
$L__BB48_16:
	mul.f32 	%f86, %f2, %f2;
	setp.lt.f32 	%p14, %f4, 0f0DA24260;
	abs.f32 	%f87, %f189;
	selp.f32 	%f88, %f87, %f189, %p14;
	mov.b32 	%r57, %f2;
	add.s32 	%r58, %r57, -1059760811;
	and.b32  	%r59, %r58, -8388608;
	sub.s32 	%r60, %r57, %r59;
	mov.b32 	%f89, %r60;
	cvt.rn.f32.s32 	%f90, %r59;
	fma.rn.f32 	%f91, %f90, 0f34000000, 0f00000000;
	add.f32 	%f92, %f89, 0fBF800000;
	fma.rn.f32 	%f93, %f92, 0fBE055027, 0f3E1039F6;
	fma.rn.f32 	%f94, %f93, %f92, 0fBDF8CDCC;
	fma.rn.f32 	%f95, %f94, %f92, 0f3E0F2955;
	fma.rn.f32 	%f96, %f95, %f92, 0fBE2AD8B9;
	fma.rn.f32 	%f97, %f96, %f92, 0f3E4CED0B;
	fma.rn.f32 	%f98, %f97, %f92, 0fBE7FFF22;
	fma.rn.f32 	%f99, %f98, %f92, 0f3EAAAA78;
	fma.rn.f32 	%f100, %f99, %f92, 0fBF000000;
	mul.f32 	%f101, %f92, %f100;
	fma.rn.f32 	%f102, %f101, %f92, %f92;
	fma.rn.f32 	%f103, %f91, 0f3F317218, %f102;
	setp.gt.u32 	%p15, %r57, 2139095039;
	fma.rn.f32 	%f104, %f2, 0f7F800000, 0f7F800000;
	selp.f32 	%f105, %f104, %f103, %p15;
	mov.f32 	%f106, 0fBF800000;
	div.rn.f32 	%f107, %f106, %f2;
	fma.rn.f32 	%f108, %f88, %f105, %f107;
	mul.f32 	%f109, %f108, 0f3F22F983;
	fma.rn.f32 	%f110, %f86, 0f321462CC, 0fB58527DA;
	fma.rn.f32 	%f111, %f110, %f86, 0f38963E95;
	fma.rn.f32 	%f112, %f111, %f86, 0fBB41ADCB;
	fma.rn.f32 	%f113, %f112, %f86, 0f3D5E9CBB;
	fma.rn.f32 	%f114, %f113, %f86, 0fBE48C331;
	fma.rn.f32 	%f191, %f114, %f2, %f109;
	bra.uni 	$L__BB48_33;
$L__BB48_17:
	setp.gtu.f32 	%p16, %f2, 0f40740EEE;
	@%p16 bra 	$L__BB48_19;
	add.f32 	%f115, %f2, 0fC00C9DF7;
	add.f32 	%f116, %f115, 0f33B200DC;
	fma.rn.f32 	%f117, %f116, 0fB789E29D, 0f39064A88;
	fma.rn.f32 	%f118, %f117, %f116, 0fB9F0AB0D;
	fma.rn.f32 	%f119, %f118, %f116, 0f3A8F6102;
	fma.rn.f32 	%f120, %f119, %f116, 0fBB2C7045;
	fma.rn.f32 	%f121, %f120, %f116, 0f3BF35DF7;
	fma.rn.f32 	%f122, %f121, %f116, 0fBB9D097C;
	fma.rn.f32 	%f123, %f122, %f116, 0fBD06968A;
	fma.rn.f32 	%f124, %f123, %f116, 0fBDF2B7DF;
	fma.rn.f32 	%f125, %f124, %f116, 0f3F055242;
	mul.f32 	%f191, %f116, %f125;
	bra.uni 	$L__BB48_33;
$L__BB48_19:
	setp.gtu.f32 	%p17, %f2, 0f40E06937;
	@%p17 bra 	$L__BB48_21;
	add.f32 	%f126, %f2, 0fC0ADBFF2;
	add.f32 	%f127, %f126, 0fB4687B03;
	fma.rn.f32 	%f128, %f127, 0f32BE57D0, 0fB508A416;
	fma.rn.f32 	%f129, %f128, %f127, 0fB63F8A14;
	fma.rn.f32 	%f130, %f129, %f127, 0f38427E02;
	fma.rn.f32 	%f131, %f130, %f127, 0f3919BB1C;
	fma.rn.f32 	%f132, %f131, %f127, 0fBB0DF1FD;
	fma.rn.f32 	%f133, %f132, %f127, 0fBB885189;
	fma.rn.f32 	%f134, %f133, %f127, 0f3D50AEC1;
	fma.rn.f32 	%f135, %f134, %f127, 0f3D005CFC;
	fma.rn.f32 	%f136, %f135, %f127, 0fBEAE3E2B;
	mul.f32 	%f191, %f127, %f136;
	bra.uni 	$L__BB48_33;
$L__BB48_21:
	setp.gtu.f32 	%p18, %f2, 0f4122C2E3;
	@%p18 bra 	$L__BB48_23;
	add.f32 	%f137, %f2, 0fC109893D;
	add.f32 	%f138, %f137, 0fB4E6169B;
	fma.rn.f32 	%f139, %f138, 0f350CF383, 0f3602902E;
	fma.rn.f32 	%f140, %f139, %f138, 0fB8375F71;
	fma.rn.f32 	%f141, %f140, %f138, 0fB8D9FAA8;
	fma.rn.f32 	%f142, %f141, %f138, 0f3B03D19A;
	fma.rn.f32 	%f143, %f142, %f138, 0f3B1E736D;
	fma.rn.f32 	%f144, %f143, %f138, 0fBD31CAE5;
	fma.rn.f32 	%f145, %f144, %f138, 0fBC8159B6;
	fma.rn.f32 	%f146, %f145, %f138, 0f3E8AFCCA;
	mul.f32 	%f191, %f138, %f146;
	bra.uni 	$L__BB48_33;
$L__BB48_23:
	abs.f32 	%f148, %f2;
	setp.eq.f32 	%p19, %f148, 0f7F800000;
	mov.f32 	%f191, 0f00000000;
	@%p19 bra 	$L__BB48_33;
	rcp.approx.ftz.f32 	%f149, %f2;
	mul.f32 	%f150, %f149, %f149;
	fma.rn.f32 	%f151, %f150, 0f3F267F60, 0fBE44AB90;
	fma.rn.f32 	%f152, %f151, %f150, 0f3E3FFEBF;
	fma.rn.f32 	%f153, %f152, %f150, 0f3F800000;
	fma.rn.f32 	%f154, %f150, 0fBFE4E1AB, 0f3EBB73AB;
	fma.rn.f32 	%f155, %f154, %f150, 0fBE27FB6E;
	fma.rn.f32 	%f156, %f155, %f150, 0f3EBFFFFF;
	fma.rn.f32 	%f19, %f156, %f149, %f2;
	rsqrt.approx.f32 	%f157, %f2;
	mul.f32 	%f158, %f157, 0f3F4C422A;
	mul.f32 	%f20, %f153, %f158;
	mul.f32 	%f159, %f19, 0f3F22F983;
	cvt.rni.s32.f32 	%r92, %f159;
	cvt.rn.f32.s32 	%f160, %r92;
	fma.rn.f32 	%f161, %f160, 0fBFC90FDA, %f19;
	fma.rn.f32 	%f162, %f160, 0fB3A22168, %f161;
	fma.rn.f32 	%f190, %f160, 0fA7C234C5, %f162;
	abs.f32 	%f22, %f19;
	setp.ltu.f32 	%p20, %f22, 0f47CE4780;
	@%p20 bra 	$L__BB48_32;
	setp.neu.f32 	%p21, %f22, 0f7F800000;
	@%p21 bra 	$L__BB48_27;
	mov.f32 	%f165, 0f00000000;
	mul.rn.f32 	%f190, %f19, %f165;
	mov.b32 	%r92, 0;
	bra.uni 	$L__BB48_32;
$L__BB48_27:
	mov.b32 	%r16, %f19;
	shl.b32 	%r62, %r16, 8;
	or.b32  	%r17, %r62, -2147483648;
	mov.b32 	%r89, 0;
	mov.b64 	%rd48, 0;
	mov.u64 	%rd46, __cudart_i2opi_f;
	mov.u64 	%rd47, %rd1;
$L__BB48_28:
	.pragma "nounroll";
	ld.global.nc.u32 	%r63, [%rd46];
	mad.wide.u32 	%rd34, %r63, %r17, %rd48;
	shr.u64 	%rd48, %rd34, 32;
	st.local.u32 	[%rd47], %rd34;
	add.s32 	%r89, %r89, 1;
	add.s64 	%rd47, %rd47, 4;
	add.s64 	%rd46, %rd46, 4;
	setp.ne.s32 	%p22, %r89, 6;
	@%p22 bra 	$L__BB48_28;
	shr.u32 	%r64, %r16, 23;
	st.local.u32 	[%rd1+24], %rd48;
	and.b32  	%r20, %r64, 31;
	and.b32  	%r65, %r64, 224;
	add.s32 	%r66, %r65, -128;
	shr.u32 	%r67, %r66, 5;
	mul.wide.u32 	%rd35, %r67, 4;
	sub.s64 	%rd16, %rd1, %rd35;
	ld.local.u32 	%r91, [%rd16+24];
	ld.local.u32 	%r90, [%rd16+20];
	setp.eq.s32 	%p23, %r20, 0;
	@%p23 bra 	$L__BB48_31;
	shf.l.wrap.b32 	%r91, %r90, %r91, %r20;
	ld.local.u32 	%r68, [%rd16+16];
	shf.l.wrap.b32 	%r90, %r68, %r90, %r20;
$L__BB48_31:
	shr.u32 	%r69, %r91, 30;
	shf.l.wrap.b32 	%r70, %r90, %r91, 2;
	shl.b32 	%r71, %r90, 2;
	shr.u32 	%r72, %r70, 31;
	add.s32 	%r73, %r72, %r69;
	neg.s32 	%r74, %r73;
	setp.lt.s32 	%p24, %r16, 0;
	selp.b32 	%r92, %r74, %r73, %p24;
	shr.s32 	%r75, %r70, 31;
	xor.b32  	%r76, %r75, %r71;
	xor.b32  	%r77, %r75, %r70;
	xor.b32  	%r78, %r70, %r16;
	cvt.u64.u32 	%rd36, %r77;
	shl.b64 	%rd37, %rd36, 32;
	cvt.u64.u32 	%rd38, %r76;
	or.b64  	%rd39, %rd37, %rd38;
	cvt.rn.f64.s64 	%fd3, %rd39;
	mul.f64 	%fd4, %fd3, 0d3BF921FB54442D19;
	cvt.rn.f32.f64 	%f163, %fd4;
	neg.f32 	%f164, %f163;
	setp.lt.s32 	%p25, %r78, 0;
	selp.f32 	%f190, %f164, %f163, %p25;
$L__BB48_32:
	and.b32  	%r80, %r92, 3;
	cvt.rn.f32.u32 	%f166, %r80;
	fma.rn.f32 	%f167, %f166, 0f3FC90FDB, 0fC07B53D1;
	add.f32 	%f168, %f190, %f167;
	mul.f32 	%f169, %f168, 0f3F22F983;
	cvt.rni.s32.f32 	%r81, %f169;
	cvt.rn.f32.s32 	%f170, %r81;
	fma.rn.f32 	%f171, %f170, 0fBFC90FDA, %f168;
	fma.rn.f32 	%f172, %f170, 0fB3A22168, %f171;
	add.s32 	%r82, %r81, 1;
	mul.rn.f32 	%f173, %f172, %f172;
	and.b32  	%r83, %r81, 1;
	setp.eq.b32 	%p26, %r83, 1;
	selp.f32 	%f174, %f172, 0f3F800000, %p26;
	fma.rn.f32 	%f175, %f173, %f174, 0f00000000;
	fma.rn.f32 	%f176, %f173, 0f37CBAC00, 0fBAB607ED;
	selp.f32 	%f177, 0fB94D4153, %f176, %p26;
	selp.f32 	%f178, 0f3C0885E4, 0f3D2AAABB, %p26;
	fma.rn.f32 	%f179, %f177, %f173, %f178;
	selp.f32 	%f180, 0fBE2AAAA8, 0fBEFFFFFF, %p26;
	fma.rn.f32 	%f181, %f179, %f173, %f180;
	fma.rn.f32 	%f182, %f181, %f175, %f174;
	and.b32  	%r84, %r82, 2;
	setp.eq.s32 	%p27, %r84, 0;
	mov.f32 	%f183, 0f00000000;
	sub.f32 	%f184, %f183, %f182;
	selp.f32 	%f185, %f182, %f184, %p27;
	mul.f32 	%f191, %f20, %f185;
$L__BB48_33:
	setp.lt.f32 	%p28, %f1, 0f00000000;
	selp.f32 	%f187, 0f7FFFFFFF, %f191, %p28;
	cvta.to.global.u64 	%rd40, %rd17;
	add.s64 	%rd42, %rd40, %rd22;
	st.global.f32 	[%rd42], %f187;
$L__BB48_34:
	ret;

}


// ===== COMPILED SASS (sm_100) =====

	.target	sm_100

	.elftype	@"ET_EXEC"


//--------------------- .note.nv.tkinfo           --------------------------
	.section	.note.nv.tkinfo,"",@"SHT_NOTE"
	.sectionflags	@"SHF_NOTE_NV_TKINFO"
	.tkinfo
        /*0018*/ 	.word	0x00000002
        /*0030*/ 	.string	""
        /*0030*/ 	.string	"ptxas"
        /*0030*/ 	.string	"Cuda compilation tools, release 13.0, V13.0.88"
        /*0030*/ 	.string	"Build cuda_13.0.r13.0/compiler.36424714_0"
        /*0030*/ 	.string	"-arch sm_100 -m 64 "



//--------------------- .note.nv.cuinfo           --------------------------
	.section	.note.nv.cuinfo,"",@"SHT_NOTE"
	.sectionflags	@"SHF_NOTE_NV_CUINFO"
        /*0018*/ 	.short	0x0002
        /*001a*/ 	.short	0x0064
        /*001c*/ 	.short	0x0082
	.zero		2


//--------------------- .nv.info                  --------------------------
	.section	.nv.info,"",@"SHT_CUDA_INFO"
	.align	4


	//----- nvinfo : EIATTR_REGCOUNT
	.align		4
        /*0000*/ 	.byte	0x04, 0x2f
        /*0002*/ 	.short	(.L_2 - .L_1)
	.align		4
.L_1:
        /*0004*/ 	.word	index@(math_acosf)
        /*0008*/ 	.word	0x0000000a


	//----- nvinfo : EIATTR_FRAME_SIZE
	.align		4
.L_2:
        /*000c*/ 	.byte	0x04, 0x11
        /*000e*/ 	.short	(.L_4 - .L_3)
	.align		4
.L_3:
        /*0010*/ 	.word	index@(math_acosf)
        /*0014*/ 	.word	0x00000000


	//----- nvinfo : EIATTR_REGCOUNT
	.align		4
.L_4:
        /*0018*/ 	.byte	0x04, 0x2f
        /*001a*/ 	.short	(.L_6 - .L_5)
	.align		4
.L_5:
        /*001c*/ 	.word	index@(math_acoshf)
        /*0020*/ 	.word	0x0000000c


	//----- nvinfo : EIATTR_FRAME_SIZE
	.align		4
.L_6:
        /*0024*/ 	.byte	0x04, 0x11
        /*0026*/ 	.short	(.L_8 - .L_7)
	.align		4
.L_7:
        /*0028*/ 	.word	index@(math_acoshf)
        /*002c*/ 	.word	0x00000000


	//----- nvinfo : EIATTR_REGCOUNT
	.align		4
.L_8:
        /*0030*/ 	.byte	0x04, 0x2f
        /*0032*/ 	.short	(.L_10 - .L_9)
	.align		4
.L_9:
        /*0034*/ 	.word	index@(math_asinf)
        /*0038*/ 	.word	0x0000000a


	//----- nvinfo : EIATTR_FRAME_SIZE
	.align		4
.L_10:
        /*003c*/ 	.byte	0x04, 0x11
        /*003e*/ 	.short	(.L_12 - .L_11)
	.align		4
.L_11:
        /*0040*/ 	.word	index@(math_asinf)
        /*0044*/ 	.word	0x00000000


	//----- nvinfo : EIATTR_REGCOUNT
	.align		4
.L_12:
        /*0048*/ 	.byte	0x04, 0x2f
        /*004a*/ 	.short	(.L_14 - .L_13)
	.align		4
.L_13:
        /*004c*/ 	.word	index@(math_asinhf)
        /*0050*/ 	.word	0x0000000d


	//----- nvinfo : EIATTR_FRAME_SIZE
	.align		4
.L_14:
        /*0054*/ 	.byte	0x04, 0x11
        /*0056*/ 	.short	(.L_16 - .L_15)
	.align		4
.L_15:
        /*0058*/ 	.word	index@(math_asinhf)
        /*005c*/ 	.word	0x00000000


	//----- nvinfo : EIATTR_REGCOUNT
	.align		4
.L_16:
        /*0060*/ 	.byte	0x04, 0x2f
        /*0062*/ 	.short	(.L_18 - .L_17)
	.align		4
.L_17:
        /*0064*/ 	.word	index@(math_atanf)
        /*0068*/ 	.word	0x0000000c


	//----- nvinfo : EIATTR_FRAME_SIZE
	.align		4
.L_18:
        /*006c*/ 	.byte	0x04, 0x11
        /*006e*/ 	.short	(.L_20 - .L_19)
	.align		4
.L_19:
        /*0070*/ 	.word	index@(math_atanf)
        /*0074*/ 	.word	0x00000000


	//----- nvinfo : EIATTR_REGCOUNT
	.align		4
.L_20:
        /*0078*/ 	.byte	0x04, 0x2f
        /*007a*/ 	.short	(.L_22 - .L_21)
	.align		4
.L_21:
        /*007c*/ 	.word	index@(math_atanhf)
        /*0080*/ 	.word	0x0000000d


	//----- nvinfo : EIATTR_FRAME_SIZE
	.align		4
.L_22:
        /*0084*/ 	.byte	0x04, 0x11
        /*0086*/ 	.short	(.L_24 - .L_23)
	.align		4
.L_23:
        /*0088*/ 	.word	index@(math_atanhf)
        /*008c*/ 	.word	0x00000000


	//----- nvinfo : EIATTR_REGCOUNT
	.align		4
.L_24:
        /*0090*/ 	.byte	0x04, 0x2f
        /*0092*/ 	.short	(.L_26 - .L_25)
	.align		4
.L_25:
        /*0094*/ 	.word	index@(math_cbrtf)
        /*0098*/ 	.word	0x0000000c


	//----- nvinfo : EIATTR_FRAME_SIZE
	.align		4
.L_26:
        /*009c*/ 	.byte	0x04, 0x11
        /*009e*/ 	.short	(.L_28 - .L_27)
	.align		4
.L_27:
        /*00a0*/ 	.word	index@(math_cbrtf)
        /*00a4*/ 	.word	0x00000000


	//----- nvinfo : EIATTR_REGCOUNT
	.align		4
.L_28:
        /*00a8*/ 	.byte	0x04, 0x2f
        /*00aa*/ 	.short	(.L_30 - .L_29)
	.align		4
.L_29:
        /*00ac*/ 	.word	index@(math_ceilf)
        /*00b0*/ 	.word	0x0000000a


	//----- nvinfo : EIATTR_FRAME_SIZE
	.align		4
.L_30:
        /*00b4*/ 	.byte	0x04, 0x11
        /*00b6*/ 	.short	(.L_32 - .L_31)
	.align		4
.L_31:
        /*00b8*/ 	.word	index@(math_ceilf)
        /*00bc*/ 	.word	0x00000000


	//----- nvinfo : EIATTR_REGCOUNT
	.align		4
.L_32:
        /*00c0*/ 	.byte	0x04, 0x2f
        /*00c2*/ 	.short	(.L_34 - .L_33)
	.align		4
.L_33:
        /*00c4*/ 	.word	index@(math_cosf)
        /*00c8*/ 	.word	0x00000013


	//----- nvinfo : EIATTR_FRAME_SIZE
	.align		4
.L_34:
        /*00cc*/ 	.byte	0x04, 0x11
        /*00ce*/ 	.short	(.L_36 - .L_35)
	.align		4
.L_35:
        /*00d0*/ 	.word	index@(math_cosf)
        /*00d4*/ 	.word	0x00000000


	//----- nvinfo : EIATTR_REGCOUNT
	.align		4
.L_36:
        /*00d8*/ 	.byte	0x04, 0x2f
        /*00da*/ 	.short	(.L_38 - .L_37)
	.align		4
.L_37:
        /*00dc*/ 	.word	index@(math_coshf)
        /*00e0*/ 	.word	0x0000000a


	//----- nvinfo : EIATTR_FRAME_SIZE
	.align		4
.L_38:
        /*00e4*/ 	.byte	0x04, 0x11
        /*00e6*/ 	.short	(.L_40 - .L_39)
	.align		4
.L_39:
        /*00e8*/ 	.word	index@(math_coshf)
        /*00ec*/ 	.word	0x00000000


	//----- nvinfo : EIATTR_REGCOUNT
	.align		4
.L_40:
        /*00f0*/ 	.byte	0x04, 0x2f
        /*00f2*/ 	.short	(.L_42 - .L_41)
	.align		4
.L_41:
        /*00f4*/ 	.word	index@(math_cospif)
        /*00f8*/ 	.word	0x0000000d


	//----- nvinfo : EIATTR_FRAME_SIZE
	.align		4
.L_42:
        /*00fc*/ 	.byte	0x04, 0x11
        /*00fe*/ 	.short	(.L_44 - .L_43)
	.align		4
.L_43:
        /*0100*/ 	.word	index@(math_cospif)
        /*0104*/ 	.word	0x00000000


	//----- nvinfo : EIATTR_REGCOUNT
	.align		4
.L_44:
        /*0108*/ 	.byte	0x04, 0x2f
        /*010a*/ 	.short	(.L_46 - .L_45)
	.align		4
.L_45:
        /*010c*/ 	.word	index@(math_cyl_bessel_i0f)
        /*0110*/ 	.word	0x0000000f


	//----- nvinfo : EIATTR_FRAME_SIZE
	.align		4
.L_46:
        /*0114*/ 	.byte	0x04, 0x11
        /*0116*/ 	.short	(.L_48 - .L_47)
	.align		4
.L_47:
        /*0118*/ 	.word	index@(math_cyl_bessel_i0f)
        /*011c*/ 	.word	0x00000000


	//----- nvinfo : EIATTR_REGCOUNT
	.align		4
.L_48:
        /*0120*/ 	.byte	0x04, 0x2f
        /*0122*/ 	.short	(.L_50 - .L_49)
	.align		4
.L_49:
        /*0124*/ 	.word	index@(math_cyl_bessel_i1f)
        /*0128*/ 	.word	0x0000000f


	//----- nvinfo : EIATTR_FRAME_SIZE
	.align		4
.L_50:
        /*012c*/ 	.byte	0x04, 0x11
        /*012e*/ 	.short	(.L_52 - .L_51)
	.align		4
.L_51:
        /*0130*/ 	.word	index@(math_cyl_bessel_i1f)
        /*0134*/ 	.word	0x00000000


	//----- nvinfo : EIATTR_REGCOUNT
	.align		4
.L_52:
        /*0138*/ 	.byte	0x04, 0x2f
        /*013a*/ 	.short	(.L_54 - .L_53)
	.align		4
.L_53:
        /*013c*/ 	.word	index@(math_erfcf)
        /*0140*/ 	.word	0x0000000f


	//----- nvinfo : EIATTR_FRAME_SIZE
	.align		4
.L_54:
        /*0144*/ 	.byte	0x04, 0x11
        /*0146*/ 	.short	(.L_56 - .L_55)
	.align		4
.L_55:
        /*0148*/ 	.word	index@(math_erfcf)
        /*014c*/ 	.word	0x00000000


	//----- nvinfo : EIATTR_REGCOUNT
	.align		4
.L_56:
        /*0150*/ 	.byte	0x04, 0x2f
        /*0152*/ 	.short	(.L_58 - .L_57)
	.align		4
.L_57:
        /*0154*/ 	.word	index@(math_erfcinvf)
        /*0158*/ 	.word	0x0000000a


	//----- nvinfo : EIATTR_FRAME_SIZE
	.align		4
.L_58:
        /*015c*/ 	.byte	0x04, 0x11
        /*015e*/ 	.short	(.L_60 - .L_59)
	.align		4
.L_59:
        /*0160*/ 	.word	index@(math_erfcinvf)
        /*0164*/ 	.word	0x00000000


	//----- nvinfo : EIATTR_REGCOUNT
	.align		4
.L_60:
        /*0168*/ 	.byte	0x04, 0x2f
        /*016a*/ 	.short	(.L_62 - .L_61)
	.align		4
.L_61:
        /*016c*/ 	.word	index@(math_erfcxf)
        /*0170*/ 	.word	0x0000000c


	//----- nvinfo : EIATTR_FRAME_SIZE
	.align		4
.L_62:
        /*0174*/ 	.byte	0x04, 0x11
        /*0176*/ 	.short	(.L_64 - .L_63)
	.align		4
.L_63:
        /*0178*/ 	.word	index@(math_erfcxf)
        /*017c*/ 	.word	0x00000000


	//----- nvinfo : EIATTR_REGCOUNT
	.align		4
.L_64:
        /*0180*/ 	.byte	0x04, 0x2f
        /*0182*/ 	.short	(.L_66 - .L_65)
	.align		4
.L_65:
        /*0184*/ 	.word	index@(math_erff)
        /*0188*/ 	.word	0x0000000d


	//----- nvinfo : EIATTR_FRAME_SIZE
	.align		4
.L_66:
        /*018c*/ 	.byte	0x04, 0x11
        /*018e*/ 	.short	(.L_68 - .L_67)
	.align		4
.L_67:
        /*0190*/ 	.word	index@(math_erff)
        /*0194*/ 	.word	0x00000000


	//----- nvinfo : EIATTR_REGCOUNT
	.align		4
.L_68:
        /*0198*/ 	.byte	0x04, 0x2f
        /*019a*/ 	.short	(.L_70 - .L_69)
	.align		4
.L_69:
        /*019c*/ 	.word	index@(math_erfinvf)
        /*01a0*/ 	.word	0x0000000b


	//----- nvinfo : EIATTR_FRAME_SIZE
	.align		4
.L_70:
        /*01a4*/ 	.byte	0x04, 0x11
        /*01a6*/ 	.short	(.L_72 - .L_71)
	.align		4
.L_71:
        /*01a8*/ 	.word	index@(math_erfinvf)
        /*01ac*/ 	.word	0x00000000


	//----- nvinfo : EIATTR_REGCOUNT
	.align		4
.L_72:
        /*01b0*/ 	.byte	0x04, 0x2f
        /*01b2*/ 	.short	(.L_74 - .L_73)
	.align		4
.L_73:
        /*01b4*/ 	.word	index@(math_exp10f)
        /*01b8*/ 	.word	0x0000000b


	//----- nvinfo : EIATTR_FRAME_SIZE
	.align		4
.L_74:
        /*01bc*/ 	.byte	0x04, 0x11
        /*01be*/ 	.short	(.L_76 - .L_75)
	.align		4
.L_75:
        /*01c0*/ 	.word	index@(math_exp10f)
        /*01c4*/ 	.word	0x00000000


	//----- nvinfo : EIATTR_REGCOUNT
	.align		4
.L_76:
        /*01c8*/ 	.byte	0x04, 0x2f
        /*01ca*/ 	.short	(.L_78 - .L_77)
	.align		4
.L_77:
        /*01cc*/ 	.word	index@(math_exp2f)
        /*01d0*/ 	.word	0x0000000a


	//----- nvinfo : EIATTR_FRAME_SIZE
	.align		4
.L_78:
        /*01d4*/ 	.byte	0x04, 0x11
        /*01d6*/ 	.short	(.L_80 - .L_79)
	.align		4
.L_79:
        /*01d8*/ 	.word	index@(math_exp2f)
        /*01dc*/ 	.word	0x00000000


	//----- nvinfo : EIATTR_REGCOUNT
	.align		4
.L_80:
        /*01e0*/ 	.byte	0x04, 0x2f
        /*01e2*/ 	.short	(.L_82 - .L_81)
	.align		4
.L_81:
        /*01e4*/ 	.word	index@(math_expf)
        /*01e8*/ 	.word	0x0000000b


	//----- nvinfo : EIATTR_FRAME_SIZE
	.align		4
.L_82:
        /*01ec*/ 	.byte	0x04, 0x11
        /*01ee*/ 	.short	(.L_84 - .L_83)
	.align		4
.L_83:
        /*01f0*/ 	.word	index@(math_expf)
        /*01f4*/ 	.word	0x00000000


	//----- nvinfo : EIATTR_REGCOUNT
	.align		4
.L_84:
        /*01f8*/ 	.byte	0x04, 0x2f
        /*01fa*/ 	.short	(.L_86 - .L_85)
	.align		4
.L_85:
        /*01fc*/ 	.word	index@(math_expm1f)
        /*0200*/ 	.word	0x0000000d


	//----- nvinfo : EIATTR_FRAME_SIZE
	.align		4
.L_86:
        /*0204*/ 	.byte	0x04, 0x11
        /*0206*/ 	.short	(.L_88 - .L_87)
	.align		4
.L_87:
        /*0208*/ 	.word	index@(math_expm1f)
        /*020c*/ 	.word	0x00000000


	//----- nvinfo : EIATTR_REGCOUNT
	.align		4
.L_88:
        /*0210*/ 	.byte	0x04, 0x2f
        /*0212*/ 	.short	(.L_90 - .L_89)
	.align		4
.L_89:
        /*0214*/ 	.word	index@(math_fabsf)
        /*0218*/ 	.word	0x0000000a


	//----- nvinfo : EIATTR_FRAME_SIZE
	.align		4
.L_90:
        /*021c*/ 	.byte	0x04, 0x11
        /*021e*/ 	.short	(.L_92 - .L_91)
	.align		4
.L_91:
        /*0220*/ 	.word	index@(math_fabsf)
        /*0224*/ 	.word	0x00000000


	//----- nvinfo : EIATTR_REGCOUNT
	.align		4
.L_92:
        /*0228*/ 	.byte	0x04, 0x2f
        /*022a*/ 	.short	(.L_94 - .L_93)
	.align		4
.L_93:
        /*022c*/ 	.word	index@(math_floorf)
        /*0230*/ 	.word	0x0000000a


	//----- nvinfo : EIATTR_FRAME_SIZE
	.align		4
.L_94:
        /*0234*/ 	.byte	0x04, 0x11
        /*0236*/ 	.short	(.L_96 - .L_95)
	.align		4
.L_95:
        /*0238*/ 	.word	index@(math_floorf)
        /*023c*/ 	.word	0x00000000


	//----- nvinfo : EIATTR_REGCOUNT
	.align		4
.L_96:
        /*0240*/ 	.byte	0x04, 0x2f
        /*0242*/ 	.short	(.L_98 - .L_97)
	.align		4
.L_97:
        /*0244*/ 	.word	index@(math_j0f)
        /*0248*/ 	.word	0x00000014


	//----- nvinfo : EIATTR_FRAME_SIZE
	.align		4
.L_98:
        /*024c*/ 	.byte	0x04, 0x11
        /*024e*/ 	.short	(.L_100 - .L_99)
	.align		4
.L_99:
        /*0250*/ 	.word	index@(math_j0f)
        /*0254*/ 	.word	0x00000000


	//----- nvinfo : EIATTR_REGCOUNT
	.align		4
.L_100:
        /*0258*/ 	.byte	0x04, 0x2f
        /*025a*/ 	.short	(.L_102 - .L_101)
	.align		4
.L_101:
        /*025c*/ 	.word	index@(math_j1f)
        /*0260*/ 	.word	0x00000015


	//----- nvinfo : EIATTR_FRAME_SIZE
	.align		4
.L_102:
        /*0264*/ 	.byte	0x04, 0x11
        /*0266*/ 	.short	(.L_104 - .L_103)
	.align		4
.L_103:
        /*0268*/ 	.word	index@(math_j1f)
        /*026c*/ 	.word	0x00000000


	//----- nvinfo : EIATTR_REGCOUNT
	.align		4
.L_104:
        /*0270*/ 	.byte	0x04, 0x2f
        /*0272*/ 	.short	(.L_106 - .L_105)
	.align		4
.L_105:
        /*0274*/ 	.word	index@(math_lgammaf)
        /*0278*/ 	.word	0x00000010


	//----- nvinfo : EIATTR_FRAME_SIZE
	.align		4
.L_106:
        /*027c*/ 	.byte	0x04, 0x11
        /*027e*/ 	.short	(.L_108 - .L_107)
	.align		4
.L_107:
        /*0280*/ 	.word	index@(math_lgammaf)
        /*0284*/ 	.word	0x00000000


	//----- nvinfo : EIATTR_REGCOUNT
	.align		4
.L_108:
        /*0288*/ 	.byte	0x04, 0x2f
        /*028a*/ 	.short	(.L_110 - .L_109)
	.align		4
.L_109:
        /*028c*/ 	.word	index@(math_log10f)
        /*0290*/ 	.word	0x0000000b


	//----- nvinfo : EIATTR_FRAME_SIZE
	.align		4
.L_110:
        /*0294*/ 	.byte	0x04, 0x11
        /*0296*/ 	.short	(.L_112 - .L_111)
	.align		4
.L_111:
        /*0298*/ 	.word	index@(math_log10f)
        /*029c*/ 	.word	0x00000000


	//----- nvinfo : EIATTR_REGCOUNT
	.align		4
.L_112:
        /*02a0*/ 	.byte	0x04, 0x2f
        /*02a2*/ 	.short	(.L_114 - .L_113)
	.align		4
.L_113:
        /*02a4*/ 	.word	index@(math_log1pf)
        /*02a8*/ 	.word	0x0000000d


	//----- nvinfo : EIATTR_FRAME_SIZE
	.align		4
.L_114:
        /*02ac*/ 	.byte	0x04, 0x11
        /*02ae*/ 	.short	(.L_116 - .L_115)
	.align		4
.L_115:
        /*02b0*/ 	.word	index@(math_log1pf)
        /*02b4*/ 	.word	0x00000000


	//----- nvinfo : EIATTR_REGCOUNT
	.align		4
.L_116:
        /*02b8*/ 	.byte	0x04, 0x2f
        /*02ba*/ 	.short	(.L_118 - .L_117)
	.align		4
.L_117:
        /*02bc*/ 	.word	index@(math_log2f)
        /*02c0*/ 	.word	0x0000000b


	//----- nvinfo : EIATTR_FRAME_SIZE
	.align		4
.L_118:
        /*02c4*/ 	.byte	0x04, 0x11
        /*02c6*/ 	.short	(.L_120 - .L_119)
	.align		4
.L_119:
        /*02c8*/ 	.word	index@(math_log2f)
        /*02cc*/ 	.word	0x00000000


	//----- nvinfo : EIATTR_REGCOUNT
	.align		4
.L_120:
        /*02d0*/ 	.byte	0x04, 0x2f
        /*02d2*/ 	.short	(.L_122 - .L_121)
	.align		4
.L_121:
        /*02d4*/ 	.word	index@(math_logbf)
        /*02d8*/ 	.word	0x0000000a


	//----- nvinfo : EIATTR_FRAME_SIZE
	.align		4
.L_122:
        /*02dc*/ 	.byte	0x04, 0x11
        /*02de*/ 	.short	(.L_124 - .L_123)
	.align		4
.L_123:
        /*02e0*/ 	.word	index@(math_logbf)
        /*02e4*/ 	.word	0x00000000


	//----- nvinfo : EIATTR_REGCOUNT
	.align		4
.L_124:
        /*02e8*/ 	.byte	0x04, 0x2f
        /*02ea*/ 	.short	(.L_126 - .L_125)
	.align		4
.L_125:
        /*02ec*/ 	.word	index@(math_logf)
        /*02f0*/ 	.word	0x0000000b


	//----- nvinfo : EIATTR_FRAME_SIZE
	.align		4
.L_126:
        /*02f4*/ 	.byte	0x04, 0x11
        /*02f6*/ 	.short	(.L_128 - .L_127)
	.align		4
.L_127:
        /*02f8*/ 	.word	index@(math_logf)
        /*02fc*/ 	.word	0x00000000


	//----- nvinfo : EIATTR_REGCOUNT
	.align		4
.L_128:
        /*0300*/ 	.byte	0x04, 0x2f
        /*0302*/ 	.short	(.L_130 - .L_129)
	.align		4
.L_129:
        /*0304*/ 	.word	index@(math_nearbyintf)
        /*0308*/ 	.word	0x0000000a


	//----- nvinfo : EIATTR_FRAME_SIZE
	.align		4
.L_130:
        /*030c*/ 	.byte	0x04, 0x11
        /*030e*/ 	.short	(.L_132 - .L_131)
	.align		4
.L_131:
        /*0310*/ 	.word	index@(math_nearbyintf)
        /*0314*/ 	.word	0x00000000


	//----- nvinfo : EIATTR_REGCOUNT
	.align		4
.L_132:
        /*0318*/ 	.byte	0x04, 0x2f
        /*031a*/ 	.short	(.L_134 - .L_133)
	.align		4
.L_133:
        /*031c*/ 	.word	index@(math_normcdff)
        /*0320*/ 	.word	0x00000011


	//----- nvinfo : EIATTR_FRAME_SIZE
	.align		4
.L_134:
        /*0324*/ 	.byte	0x04, 0x11
        /*0326*/ 	.short	(.L_136 - .L_135)
	.align		4
.L_135:
        /*0328*/ 	.word	index@(math_normcdff)
        /*032c*/ 	.word	0x00000000


	//----- nvinfo : EIATTR_REGCOUNT
	.align		4
.L_136:
        /*0330*/ 	.byte	0x04, 0x2f
        /*0332*/ 	.short	(.L_138 - .L_137)
	.align		4
.L_137:
        /*0334*/ 	.word	index@(math_normcdfinvf)
        /*0338*/ 	.word	0x0000000a


	//----- nvinfo : EIATTR_FRAME_SIZE
	.align		4
.L_138:
        /*033c*/ 	.byte	0x04, 0x11
        /*033e*/ 	.short	(.L_140 - .L_139)
	.align		4
.L_139:
        /*0340*/ 	.word	index@(math_normcdfinvf)
        /*0344*/ 	.word	0x00000000


	//----- nvinfo : EIATTR_REGCOUNT
	.align		4
.L_140:
        /*0348*/ 	.byte	0x04, 0x2f
        /*034a*/ 	.short	(.L_142 - .L_141)
	.align		4
.L_141:
        /*034c*/ 	.word	index@(math_rcbrtf)
        /*0350*/ 	.word	0x0000000c


	//----- nvinfo : EIATTR_FRAME_SIZE
	.align		4
.L_142:
        /*0354*/ 	.byte	0x04, 0x11
        /*0356*/ 	.short	(.L_144 - .L_143)
	.align		4
.L_143:
        /*0358*/ 	.word	index@(math_rcbrtf)
        /*035c*/ 	.word	0x00000000


	//----- nvinfo : EIATTR_REGCOUNT
	.align		4
.L_144:
        /*0360*/ 	.byte	0x04, 0x2f
        /*0362*/ 	.short	(.L_146 - .L_145)
	.align		4
.L_145:
        /*0364*/ 	.word	index@(math_rintf)
        /*0368*/ 	.word	0x0000000a


	//----- nvinfo : EIATTR_FRAME_SIZE
	.align		4
.L_146:
        /*036c*/ 	.byte	0x04, 0x11
        /*036e*/ 	.short	(.L_148 - .L_147)
	.align		4
.L_147:
        /*0370*/ 	.word	index@(math_rintf)
        /*0374*/ 	.word	0x00000000


	//----- nvinfo : EIATTR_REGCOUNT
	.align		4
.L_148:
        /*0378*/ 	.byte	0x04, 0x2f
        /*037a*/ 	.short	(.L_150 - .L_149)
	.align		4
.L_149:
        /*037c*/ 	.word	index@(math_roundf)
        /*0380*/ 	.word	0x0000000a


	//----- nvinfo : EIATTR_FRAME_SIZE
	.align		4
.L_150:
        /*0384*/ 	.byte	0x04, 0x11
        /*0386*/ 	.short	(.L_152 - .L_151)
	.align		4
.L_151:
        /*0388*/ 	.word	index@(math_roundf)
        /*038c*/ 	.word	0x00000000


	//----- nvinfo : EIATTR_REGCOUNT
	.align		4
.L_152:
        /*0390*/ 	.byte	0x04, 0x2f
        /*0392*/ 	.short	(.L_154 - .L_153)
	.align		4
.L_153:
        /*0394*/ 	.word	index@(math_rsqrtf)
        /*0398*/ 	.word	0x0000000a


	//----- nvinfo : EIATTR_FRAME_SIZE
	.align		4
.L_154:
        /*039c*/ 	.byte	0x04, 0x11
        /*039e*/ 	.short	(.L_156 - .L_155)
	.align		4
.L_155:
        /*03a0*/ 	.word	index@(math_rsqrtf)
        /*03a4*/ 	.word	0x00000000


	//----- nvinfo : EIATTR_REGCOUNT
	.align		4
.L_156:
        /*03a8*/ 	.byte	0x04, 0x2f
        /*03aa*/ 	.short	(.L_158 - .L_157)
	.align		4
.L_157:
        /*03ac*/ 	.word	index@(math_sinf)
        /*03b0*/ 	.word	0x00000013


	//----- nvinfo : EIATTR_FRAME_SIZE
	.align		4
.L_158:
        /*03b4*/ 	.byte	0x04, 0x11
        /*03b6*/ 	.short	(.L_160 - .L_159)
	.align		4
.L_159:
        /*03b8*/ 	.word	index@(math_sinf)
        /*03bc*/ 	.word	0x00000000


	//----- nvinfo : EIATTR_REGCOUNT
	.align		4
.L_160:
        /*03c0*/ 	.byte	0x04, 0x2f
        /*03c2*/ 	.short	(.L_162 - .L_161)
	.align		4
.L_161:
        /*03c4*/ 	.word	index@(math_sinhf)
        /*03c8*/ 	.word	0x0000000c


	//----- nvinfo : EIATTR_FRAME_SIZE
	.align		4
.L_162:
        /*03cc*/ 	.byte	0x04, 0x11
        /*03ce*/ 	.short	(.L_164 - .L_163)
	.align		4
.L_163:
        /*03d0*/ 	.word	index@(math_sinhf)
        /*03d4*/ 	.word	0x00000000


	//----- nvinfo : EIATTR_REGCOUNT
	.align		4
.L_164:
        /*03d8*/ 	.byte	0x04, 0x2f
        /*03da*/ 	.short	(.L_166 - .L_165)
	.align		4
.L_165:
        /*03dc*/ 	.word	index@(math_sinpif)
        /*03e0*/ 	.word	0x00000011


	//----- nvinfo : EIATTR_FRAME_SIZE
	.align		4
.L_166:
        /*03e4*/ 	.byte	0x04, 0x11
        /*03e6*/ 	.short	(.L_168 - .L_167)
	.align		4
.L_167:
        /*03e8*/ 	.word	index@(math_sinpif)
        /*03ec*/ 	.word	0x00000000


	//----- nvinfo : EIATTR_REGCOUNT
	.align		4
.L_168:
        /*03f0*/ 	.byte	0x04, 0x2f
        /*03f2*/ 	.short	(.L_170 - .L_169)
	.align		4
.L_169:
        /*03f4*/ 	.word	index@(math_sqrtf)
        /*03f8*/ 	.word	0x0000000c


	//----- nvinfo : EIATTR_FRAME_SIZE
	.align		4
.L_170:
        /*03fc*/ 	.byte	0x04, 0x11
        /*03fe*/ 	.short	(.L_172 - .L_171)
	.align		4
.L_171:
        /*0400*/ 	.word	index@($__internal_1_$__cuda_sm20_sqrt_rn_f32_slowpath)
        /*0404*/ 	.word	0x00000000


	//----- nvinfo : EIATTR_FRAME_SIZE
	.align		4
.L_172:
        /*0408*/ 	.byte	0x04, 0x11
        /*040a*/ 	.short	(.L_174 - .L_173)
	.align		4
.L_173:
        /*040c*/ 	.word	index@(math_sqrtf)
        /*0410*/ 	.word	0x00000000


	//----- nvinfo : EIATTR_REGCOUNT
	.align		4
.L_174:
        /*0414*/ 	.byte	0x04, 0x2f
        /*0416*/ 	.short	(.L_176 - .L_175)
	.align		4
.L_175:
        /*0418*/ 	.word	index@(math_tanf)
        /*041c*/ 	.word	0x00000013


	//----- nvinfo : EIATTR_FRAME_SIZE
	.align		4
.L_176:
        /*0420*/ 	.byte	0x04, 0x11
        /*0422*/ 	.short	(.L_178 - .L_177)
	.align		4
.L_177:
        /*0424*/ 	.word	index@(math_tanf)
        /*0428*/ 	.word	0x00000000


	//----- nvinfo : EIATTR_REGCOUNT
	.align		4
.L_178:
        /*042c*/ 	.byte	0x04, 0x2f
        /*042e*/ 	.short	(.L_180 - .L_179)
	.align		4
.L_179:
        /*0430*/ 	.word	index@(math_tanhf)
        /*0434*/ 	.word	0x0000000d


	//----- nvinfo : EIATTR_FRAME_SIZE
	.align		4
.L_180:
        /*0438*/ 	.byte	0x04, 0x11
        /*043a*/ 	.short	(.L_182 - .L_181)
	.align		4
.L_181:
        /*043c*/ 	.word	index@(math_tanhf)
        /*0440*/ 	.word	0x00000000


	//----- nvinfo : EIATTR_REGCOUNT
	.align		4
.L_182:
        /*0444*/ 	.byte	0x04, 0x2f
        /*0446*/ 	.short	(.L_184 - .L_183)
	.align		4
.L_183:
        /*0448*/ 	.word	index@(math_tgammaf)
        /*044c*/ 	.word	0x00000014


	//----- nvinfo : EIATTR_FRAME_SIZE
	.align		4
.L_184:
        /*0450*/ 	.byte	0x04, 0x11
        /*0452*/ 	.short	(.L_186 - .L_185)
	.align		4
.L_185:
        /*0454*/ 	.word	index@(math_tgammaf)
        /*0458*/ 	.word	0x00000000


	//----- nvinfo : EIATTR_REGCOUNT
	.align		4
.L_186:
        /*045c*/ 	.byte	0x04, 0x2f
        /*045e*/ 	.short	(.L_188 - .L_187)
	.align		4
.L_187:
        /*0460*/ 	.word	index@(math_truncf)
        /*0464*/ 	.word	0x0000000a


	//----- nvinfo : EIATTR_FRAME_SIZE
	.align		4
.L_188:
        /*0468*/ 	.byte	0x04, 0x11
        /*046a*/ 	.short	(.L_190 - .L_189)
	.align		4
.L_189:
        /*046c*/ 	.word	index@(math_truncf)
        /*0470*/ 	.word	0x00000000


	//----- nvinfo : EIATTR_REGCOUNT
	.align		4
.L_190:
        /*0474*/ 	.byte	0x04, 0x2f
        /*0476*/ 	.short	(.L_192 - .L_191)
	.align		4
.L_191:
        /*0478*/ 	.word	index@(math_y0f)
        /*047c*/ 	.word	0x00000016


	//----- nvinfo : EIATTR_FRAME_SIZE
	.align		4
.L_192:
        /*0480*/ 	.byte	0x04, 0x11
        /*0482*/ 	.short	(.L_194 - .L_193)
	.align		4
.L_193:
        /*0484*/ 	.word	index@(math_y0f)
        /*0488*/ 	.word	0x00000000


	//----- nvinfo : EIATTR_REGCOUNT
	.align		4
.L_194:
        /*048c*/ 	.byte	0x04, 0x2f
        /*048e*/ 	.short	(.L_196 - .L_195)
	.align		4
.L_195:
        /*0490*/ 	.word	index@(math_y1f)
        /*0494*/ 	.word	0x00000016


	//----- nvinfo : EIATTR_FRAME_SIZE
	.align		4
.L_196:
        /*0498*/ 	.byte	0x04, 0x11
        /*049a*/ 	.short	(.L_198 - .L_197)
	.align		4
.L_197:
        /*049c*/ 	.word	index@($__internal_0_$__cuda_sm3x_div_rn_noftz_f32_slowpath)
        /*04a0*/ 	.word	0x00000000


	//----- nvinfo : EIATTR_FRAME_SIZE
	.align		4
.L_198:
        /*04a4*/ 	.byte	0x04, 0x11
        /*04a6*/ 	.short	(.L_200 - .L_199)
	.align		4
.L_199:
        /*04a8*/ 	.word	index@(math_y1f)
        /*04ac*/ 	.word	0x00000000


	//----- nvinfo : EIATTR_MIN_STACK_SIZE
	.align		4
.L_200:
        /*04b0*/ 	.byte	0x04, 0x12
        /*04b2*/ 	.short	(.L_202 - .L_201)
	.align		4
.L_201:
        /*04b4*/ 	.word	index@(math_y1f)
        /*04b8*/ 	.word	0x00000000


	//----- nvinfo : EIATTR_MIN_STACK_SIZE
	.align		4
.L_202:
        /*04bc*/ 	.byte	0x04, 0x12
        /*04be*/ 	.short	(.L_204 - .L_203)
	.align		4
.L_203:
        /*04c0*/ 	.word	index@(math_y0f)
        /*04c4*/ 	.word	0x00000000


	//----- nvinfo : EIATTR_MIN_STACK_SIZE
	.align		4
.L_204:
        /*04c8*/ 	.byte	0x04, 0x12
        /*04ca*/ 	.short	(.L_206 - .L_205)
	.align		4
.L_205:
        /*04cc*/ 	.word	index@(math_truncf)
        /*04d0*/ 	.word	0x00000000


	//----- nvinfo : EIATTR_MIN_STACK_SIZE
	.align		4
.L_206:
        /*04d4*/ 	.byte	0x04, 0x12
        /*04d6*/ 	.short	(.L_208 - .L_207)
	.align		4
.L_207:
        /*04d8*/ 	.word	index@(math_tgammaf)
        /*04dc*/ 	.word	0x00000000


	//----- nvinfo : EIATTR_MIN_STACK_SIZE
	.align		4
.L_208:
        /*04e0*/ 	.byte	0x04, 0x12
        /*04e2*/ 	.short	(.L_210 - .L_209)
	.align		4
.L_209:
        /*04e4*/ 	.word	index@(math_tanhf)
        /*04e8*/ 	.word	0x00000000


	//----- nvinfo : EIATTR_MIN_STACK_SIZE
	.align		4
.L_210:
        /*04ec*/ 	.byte	0x04, 0x12
        /*04ee*/ 	.short	(.L_212 - .L_211)
	.align		4
.L_211:
        /*04f0*/ 	.word	index@(math_tanf)
        /*04f4*/ 	.word	0x00000000


	//----- nvinfo : EIATTR_MIN_STACK_SIZE
	.align		4
.L_212:
        /*04f8*/ 	.byte	0x04, 0x12
        /*04fa*/ 	.short	(.L_214 - .L_213)
	.align		4
.L_213:
        /*04fc*/ 	.word	index@(math_sqrtf)
        /*0500*/ 	.word	0x00000000


	//----- nvinfo : EIATTR_MIN_STACK_SIZE
	.align		4
.L_214:
        /*0504*/ 	.byte	0x04, 0x12
        /*0506*/ 	.short	(.L_216 - .L_215)
	.align		4
.L_215:
        /*0508*/ 	.word	index@(math_sinpif)
        /*050c*/ 	.word	0x00000000


	//----- nvinfo : EIATTR_MIN_STACK_SIZE
	.align		4
.L_216:
        /*0510*/ 	.byte	0x04, 0x12
        /*0512*/ 	.short	(.L_218 - .L_217)
	.align		4
.L_217:
        /*0514*/ 	.word	index@(math_sinhf)
        /*0518*/ 	.word	0x00000000


	//----- nvinfo : EIATTR_MIN_STACK_SIZE
	.align		4
.L_218:
        /*051c*/ 	.byte	0x04, 0x12
        /*051e*/ 	.short	(.L_220 - .L_219)
	.align		4
.L_219:
        /*0520*/ 	.word	index@(math_sinf)
        /*0524*/ 	.word	0x00000000


	//----- nvinfo : EIATTR_MIN_STACK_SIZE
	.align		4
.L_220:
        /*0528*/ 	.byte	0x04, 0x12
        /*052a*/ 	.short	(.L_222 - .L_221)
	.align		4
.L_221:
        /*052c*/ 	.word	index@(math_rsqrtf)
        /*0530*/ 	.word	0x00000000


	//----- nvinfo : EIATTR_MIN_STACK_SIZE
	.align		4
.L_222:
        /*0534*/ 	.byte	0x04, 0x12
        /*0536*/ 	.short	(.L_224 - .L_223)
	.align		4
.L_223:
        /*0538*/ 	.word	index@(math_roundf)
        /*053c*/ 	.word	0x00000000


	//----- nvinfo : EIATTR_MIN_STACK_SIZE
	.align		4
.L_224:
        /*0540*/ 	.byte	0x04, 0x12
        /*0542*/ 	.short	(.L_226 - .L_225)
	.align		4
.L_225:
        /*0544*/ 	.word	index@(math_rintf)
        /*0548*/ 	.word	0x00000000


	//----- nvinfo : EIATTR_MIN_STACK_SIZE
	.align		4
.L_226:
        /*054c*/ 	.byte	0x04, 0x12
        /*054e*/ 	.short	(.L_228 - .L_227)
	.align		4
.L_227:
        /*0550*/ 	.word	index@(math_rcbrtf)
        /*0554*/ 	.word	0x00000000


	//----- nvinfo : EIATTR_MIN_STACK_SIZE
	.align		4
.L_228:
        /*0558*/ 	.byte	0x04, 0x12
        /*055a*/ 	.short	(.L_230 - .L_229)
	.align		4
.L_229:
        /*055c*/ 	.word	index@(math_normcdfinvf)
        /*0560*/ 	.word	0x00000000


	//----- nvinfo : EIATTR_MIN_STACK_SIZE
	.align		4
.L_230:
        /*0564*/ 	.byte	0x04, 0x12
        /*0566*/ 	.short	(.L_232 - .L_231)
	.align		4
.L_231:
        /*0568*/ 	.word	index@(math_normcdff)
        /*056c*/ 	.word	0x00000000


	//----- nvinfo : EIATTR_MIN_STACK_SIZE
	.align		4
.L_232:
        /*0570*/ 	.byte	0x04, 0x12
        /*0572*/ 	.short	(.L_234 - .L_233)
	.align		4
.L_233:
        /*0574*/ 	.word	index@(math_nearbyintf)
        /*0578*/ 	.word	0x00000000


	//----- nvinfo : EIATTR_MIN_STACK_SIZE
	.align		4
.L_234:
        /*057c*/ 	.byte	0x04, 0x12
        /*057e*/ 	.short	(.L_236 - .L_235)
	.align		4
.L_235:
        /*0580*/ 	.word	index@(math_logf)
        /*0584*/ 	.word	0x00000000


	//----- nvinfo : EIATTR_MIN_STACK_SIZE
	.align		4
.L_236:
        /*0588*/ 	.byte	0x04, 0x12
        /*058a*/ 	.short	(.L_238 - .L_237)
	.align		4
.L_237:
        /*058c*/ 	.word	index@(math_logbf)
        /*0590*/ 	.word	0x00000000


	//----- nvinfo : EIATTR_MIN_STACK_SIZE
	.align		4
.L_238:
        /*0594*/ 	.byte	0x04, 0x12
        /*0596*/ 	.short	(.L_240 - .L_239)
	.align		4
.L_239:
        /*0598*/ 	.word	index@(math_log2f)
        /*059c*/ 	.word	0x00000000


	//----- nvinfo : EIATTR_MIN_STACK_SIZE
	.align		4
.L_240:
        /*05a0*/ 	.byte	0x04, 0x12
        /*05a2*/ 	.short	(.L_242 - .L_241)
	.align		4
.L_241:
        /*05a4*/ 	.word	index@(math_log1pf)
        /*05a8*/ 	.word	0x00000000


	//----- nvinfo : EIATTR_MIN_STACK_SIZE
	.align		4
.L_242:
        /*05ac*/ 	.byte	0x04, 0x12
        /*05ae*/ 	.short	(.L_244 - .L_243)
	.align		4
.L_243:
        /*05b0*/ 	.word	index@(math_log10f)
        /*05b4*/ 	.word	0x00000000


	//----- nvinfo : EIATTR_MIN_STACK_SIZE
	.align		4
.L_244:
        /*05b8*/ 	.byte	0x04, 0x12
        /*05ba*/ 	.short	(.L_246 - .L_245)
	.align		4
.L_245:
        /*05bc*/ 	.word	index@(math_lgammaf)
        /*05c0*/ 	.word	0x00000000


	//----- nvinfo : EIATTR_MIN_STACK_SIZE
	.align		4
.L_246:
        /*05c4*/ 	.byte	0x04, 0x12
        /*05c6*/ 	.short	(.L_248 - .L_247)
	.align		4
.L_247:
        /*05c8*/ 	.word	index@(math_j1f)
        /*05cc*/ 	.word	0x00000000


	//----- nvinfo : EIATTR_MIN_STACK_SIZE
	.align		4
.L_248:
        /*05d0*/ 	.byte	0x04, 0x12
        /*05d2*/ 	.short	(.L_250 - .L_249)
	.align		4
.L_249:
        /*05d4*/ 	.word	index@(math_j0f)
        /*05d8*/ 	.word	0x00000000


	//----- nvinfo : EIATTR_MIN_STACK_SIZE
	.align		4
.L_250:
        /*05dc*/ 	.byte	0x04, 0x12
        /*05de*/ 	.short	(.L_252 - .L_251)
	.align		4
.L_251:
        /*05e0*/ 	.word	index@(math_floorf)
        /*05e4*/ 	.word	0x00000000


	//----- nvinfo : EIATTR_MIN_STACK_SIZE
	.align		4
.L_252:
        /*05e8*/ 	.byte	0x04, 0x12
        /*05ea*/ 	.short	(.L_254 - .L_253)
	.align		4
.L_253:
        /*05ec*/ 	.word	index@(math_fabsf)
        /*05f0*/ 	.word	0x00000000


	//----- nvinfo : EIATTR_MIN_STACK_SIZE
	.align		4
.L_254:
        /*05f4*/ 	.byte	0x04, 0x12
        /*05f6*/ 	.short	(.L_256 - .L_255)
	.align		4
.L_255:
        /*05f8*/ 	.word	index@(math_expm1f)
        /*05fc*/ 	.word	0x00000000


	//----- nvinfo : EIATTR_MIN_STACK_SIZE
	.align		4
.L_256:
        /*0600*/ 	.byte	0x04, 0x12
        /*0602*/ 	.short	(.L_258 - .L_257)
	.align		4
.L_257:
        /*0604*/ 	.word	index@(math_expf)
        /*0608*/ 	.word	0x00000000


	//----- nvinfo : EIATTR_MIN_STACK_SIZE
	.align		4
.L_258:
        /*060c*/ 	.byte	0x04, 0x12
        /*060e*/ 	.short	(.L_260 - .L_259)
	.align		4
.L_259:
        /*0610*/ 	.word	index@(math_exp2f)
        /*0614*/ 	.word	0x00000000


	//----- nvinfo : EIATTR_MIN_STACK_SIZE
	.align		4
.L_260:
        /*0618*/ 	.byte	0x04, 0x12
        /*061a*/ 	.short	(.L_262 - .L_261)
	.align		4
.L_261:
        /*061c*/ 	.word	index@(math_exp10f)
        /*0620*/ 	.word	0x00000000


	//----- nvinfo : EIATTR_MIN_STACK_SIZE
	.align		4
.L_262:
        /*0624*/ 	.byte	0x04, 0x12
        /*0626*/ 	.short	(.L_264 - .L_263)
	.align		4
.L_263:
        /*0628*/ 	.word	index@(math_erfinvf)
        /*062c*/ 	.word	0x00000000


	//----- nvinfo : EIATTR_MIN_STACK_SIZE
	.align		4
.L_264:
        /*0630*/ 	.byte	0x04, 0x12
        /*0632*/ 	.short	(.L_266 - .L_265)
	.align		4
.L_265:
        /*0634*/ 	.word	index@(math_erff)
        /*0638*/ 	.word	0x00000000


	//----- nvinfo : EIATTR_MIN_STACK_SIZE
	.align		4
.L_266:
        /*063c*/ 	.byte	0x04, 0x12
        /*063e*/ 	.short	(.L_268 - .L_267)
	.align		4
.L_267:
        /*0640*/ 	.word	index@(math_erfcxf)
        /*0644*/ 	.word	0x00000000


	//----- nvinfo : EIATTR_MIN_STACK_SIZE
	.align		4
.L_268:
        /*0648*/ 	.byte	0x04, 0x12
        /*064a*/ 	.short	(.L_270 - .L_269)
	.align		4
.L_269:
        /*064c*/ 	.word	index@(math_erfcinvf)
        /*0650*/ 	.word	0x00000000


	//----- nvinfo : EIATTR_MIN_STACK_SIZE
	.align		4
.L_270:
        /*0654*/ 	.byte	0x04, 0x12
        /*0656*/ 	.short	(.L_272 - .L_271)
	.align		4
.L_271:
        /*0658*/ 	.word	index@(math_erfcf)
        /*065c*/ 	.word	0x00000000


	//----- nvinfo : EIATTR_MIN_STACK_SIZE
	.align		4
.L_272:
        /*0660*/ 	.byte	0x04, 0x12
        /*0662*/ 	.short	(.L_274 - .L_273)
	.align		4
.L_273:
        /*0664*/ 	.word	index@(math_cyl_bessel_i1f)
        /*0668*/ 	.word	0x00000000


	//----- nvinfo : EIATTR_MIN_STACK_SIZE
	.align		4
.L_274:
        /*066c*/ 	.byte	0x04, 0x12
        /*066e*/ 	.short	(.L_276 - .L_275)
	.align		4
.L_275:
        /*0670*/ 	.word	index@(math_cyl_bessel_i0f)
        /*0674*/ 	.word	0x00000000


	//----- nvinfo : EIATTR_MIN_STACK_SIZE
	.align		4
.L_276:
        /*0678*/ 	.byte	0x04, 0x12
        /*067a*/ 	.short	(.L_278 - .L_277)
	.align		4
.L_277:
        /*067c*/ 	.word	index@(math_cospif)
        /*0680*/ 	.word	0x00000000


	//----- nvinfo : EIATTR_MIN_STACK_SIZE
	.align		4
.L_278:
        /*0684*/ 	.byte	0x04, 0x12
        /*0686*/ 	.short	(.L_280 - .L_279)
	.align		4
.L_279:
        /*0688*/ 	.word	index@(math_coshf)
        /*068c*/ 	.word	0x00000000


	//----- nvinfo : EIATTR_MIN_STACK_SIZE
	.align		4
.L_280:
        /*0690*/ 	.byte	0x04, 0x12
        /*0692*/ 	.short	(.L_282 - .L_281)
	.align		4
.L_281:
        /*0694*/ 	.word	index@(math_cosf)
        /*0698*/ 	.word	0x00000000


	//----- nvinfo : EIATTR_MIN_STACK_SIZE
	.align		4
.L_282:
        /*069c*/ 	.byte	0x04, 0x12
        /*069e*/ 	.short	(.L_284 - .L_283)
	.align		4
.L_283:
        /*06a0*/ 	.word	index@(math_ceilf)
        /*06a4*/ 	.word	0x00000000


	//----- nvinfo : EIATTR_MIN_STACK_SIZE
	.align		4
.L_284:
        /*06a8*/ 	.byte	0x04, 0x12
        /*06aa*/ 	.short	(.L_286 - .L_285)
	.align		4
.L_285:
        /*06ac*/ 	.word	index@(math_cbrtf)
        /*06b0*/ 	.word	0x00000000


	//----- nvinfo : EIATTR_MIN_STACK_SIZE
	.align		4
.L_286:
        /*06b4*/ 	.byte	0x04, 0x12
        /*06b6*/ 	.short	(.L_288 - .L_287)
	.align		4
.L_287:
        /*06b8*/ 	.word	index@(math_atanhf)
        /*06bc*/ 	.word	0x00000000


	//----- nvinfo : EIATTR_MIN_STACK_SIZE
	.align		4
.L_288:
        /*06c0*/ 	.byte	0x04, 0x12
        /*06c2*/ 	.short	(.L_290 - .L_289)
	.align		4
.L_289:
        /*06c4*/ 	.word	index@(math_atanf)
        /*06c8*/ 	.word	0x00000000


	//----- nvinfo : EIATTR_MIN_STACK_SIZE
	.align		4
.L_290:
        /*06cc*/ 	.byte	0x04, 0x12
        /*06ce*/ 	.short	(.L_292 - .L_291)
	.align		4
.L_291:
        /*06d0*/ 	.word	index@(math_asinhf)
        /*06d4*/ 	.word	0x00000000


	//----- nvinfo : EIATTR_MIN_STACK_SIZE
	.align		4
.L_292:
        /*06d8*/ 	.byte	0x04, 0x12
        /*06da*/ 	.short	(.L_294 - .L_293)
	.align		4
.L_293:
        /*06dc*/ 	.word	index@(math_asinf)
        /*06e0*/ 	.word	0x00000000


	//----- nvinfo : EIATTR_MIN_STACK_SIZE
	.align		4
.L_294:
        /*06e4*/ 	.byte	0x04, 0x12
        /*06e6*/ 	.short	(.L_296 - .L_295)
	.align		4
.L_295:
        /*06e8*/ 	.word	index@(math_acoshf)
        /*06ec*/ 	.word	0x00000000


	//----- nvinfo : EIATTR_MIN_STACK_SIZE
	.align		4
.L_296:
        /*06f0*/ 	.byte	0x04, 0x12
        /*06f2*/ 	.short	(.L_298 - .L_297)
	.align		4
.L_297:
        /*06f4*/ 	.word	index@(math_acosf)
        /*06f8*/ 	.word	0x00000000
.L_298:


//--------------------- .nv.compat                --------------------------
	.section	.nv.compat,"",@"SHT_CUDA_COMPAT_INFO"
	.align	4
        /*0000*/ 	.byte	0x02, 0x09, 0x00, 0x00, 0x02, 0x02, 0x01, 0x00, 0x02, 0x05, 0x05, 0x00, 0x03, 0x07, 0x01, 0x01
        /*0010*/ 	.byte	0x02, 0x03, 0x00, 0x00, 0x02, 0x06, 0x01, 0x00, 0x04, 0x0b, 0x08, 0x00, 0x01, 0x00, 0x00, 0x00
        /*0020*/ 	.byte	0x00, 0x00, 0x00, 0x00


//--------------------- .nv.info.math_y1f         --------------------------
	.section	.nv.info.math_y1f,"",@"SHT_CUDA_INFO"
	.sectionflags	@""
	.align	4


	//----- nvinfo : EIATTR_CUDA_API_VERSION
	.align		4
        /*0000*/ 	.byte	0x04, 0x37
        /*0002*/ 	.short	(.L_300 - .L_299)
.L_299:
        /*0004*/ 	.word	0x00000082


	//----- nvinfo : EIATTR_KPARAM_INFO
	.align		4
.L_300:
        /*0008*/ 	.byte	0x04, 0x17
        /*000a*/ 	.short	(.L_302 - .L_301)
.L_301:
        /*000c*/ 	.word	0x00000000
        /*0010*/ 	.short	0x0002
        /*0012*/ 	.short	0x0010
        /*0014*/ 	.byte	0x00, 0xf5, 0x21, 0x00


	//----- nvinfo : EIATTR_KPARAM_INFO
	.align		4
.L_302:
        /*0018*/ 	.byte	0x04, 0x17
        /*001a*/ 	.short	(.L_304 - .L_303)
.L_303:
        /*001c*/ 	.word	0x00000000
        /*0020*/ 	.short	0x0001
        /*0022*/ 	.short	0x0008
        /*0024*/ 	.byte	0x00, 0xf5, 0x21, 0x00


	//----- nvinfo : EIATTR_KPARAM_INFO
	.align		4
.L_304:
        /*0028*/ 	.byte	0x04, 0x17
        /*002a*/ 	.short	(.L_306 - .L_305)
.L_305:
        /*002c*/ 	.word	0x00000000
        /*0030*/ 	.short	0x0000
        /*0032*/ 	.short	0x0000
        /*0034*/ 	.byte	0x00, 0xf0, 0x21, 0x00


	//----- nvinfo : EIATTR_SPARSE_MMA_MASK
	.align		4
.L_306:
        /*0038*/ 	.byte	0x03, 0x50
        /*003a*/ 	.short	0x0000


	//----- nvinfo : EIATTR_MAXREG_COUNT
	.align		4
        /*003c*/ 	.byte	0x03, 0x1b
        /*003e*/ 	.short	0x00ff


	//----- nvinfo : EIATTR_MERCURY_ISA_VERSION
	.align		4
        /*0040*/ 	.byte	0x03, 0x5f
        /*0042*/ 	.short	0x0101


	//----- nvinfo : EIATTR_VRC_CTA_INIT_COUNT
	.align		4
        /*0044*/ 	.byte	0x02, 0x4a
	.zero		1
	.zero		1


	//----- nvinfo : EIATTR_EXIT_INSTR_OFFSETS
	.align		4
        /*0048*/ 	.byte	0x04, 0x1c
        /*004a*/ 	.short	(.L_308 - .L_307)


	//   ....[0]....
.L_307:
        /*004c*/ 	.word	0x00000090


	//   ....[1]....
        /*0050*/ 	.word	0x00001d80


	//----- nvinfo : EIATTR_CRS_STACK_SIZE
	.align		4
.L_308:
        /*0054*/ 	.byte	0x04, 0x1e
        /*0056*/ 	.short	(.L_310 - .L_309)
.L_309:
        /*0058*/ 	.word	0x00000000


	//----- nvinfo : EIATTR_CBANK_PARAM_SIZE
	.align		4
.L_310:
        /*005c*/ 	.byte	0x03, 0x19
        /*005e*/ 	.short	0x0018


	//----- nvinfo : EIATTR_PARAM_CBANK
	.align		4
        /*0060*/ 	.byte	0x04, 0x0a
        /*0062*/ 	.short	(.L_312 - .L_311)
	.align		4
.L_311:
        /*0064*/ 	.word	index@(.nv.constant0.math_y1f)
        /*0068*/ 	.short	0x0380
        /*006a*/ 	.short	0x0018


	//----- nvinfo : EIATTR_SW_WAR
	.align		4
.L_312:
        /*006c*/ 	.byte	0x04, 0x36
        /*006e*/ 	.short	(.L_314 - .L_313)
.L_313:
        /*0070*/ 	.word	0x00000008
.L_314:


//--------------------- .nv.info.math_y0f         --------------------------
	.section	.nv.info.math_y0f,"",@"SHT_CUDA_INFO"
	.sectionflags	@""
	.align	4


	//----- nvinfo : EIATTR_CUDA_API_VERSION
	.align		4
        /*0000*/ 	.byte	0x04, 0x37
        /*0002*/ 	.short	(.L_316 - .L_315)
.L_315:
        /*0004*/ 	.word	0x00000082


	//----- nvinfo : EIATTR_KPARAM_INFO
	.align		4
.L_316:
        /*0008*/ 	.byte	0x04, 0x17
        /*000a*/ 	.short	(.L_318 - .L_317)
.L_317:
        /*000c*/ 	.word	0x00000000
        /*0010*/ 	.short	0x0002
        /*0012*/ 	.short	0x0010
        /*0014*/ 	.byte	0x00, 0xf5, 0x21, 0x00


	//----- nvinfo : EIATTR_KPARAM_INFO
	.align		4
.L_318:
        /*0018*/ 	.byte	0x04, 0x17
        /*001a*/ 	.short	(.L_320 - .L_319)
.L_319:
        /*001c*/ 	.word	0x00000000
        /*0020*/ 	.short	0x0001
        /*0022*/ 	.short	0x0008
        /*0024*/ 	.byte	0x00, 0xf5, 0x21, 0x00


	//----- nvinfo : EIATTR_KPARAM_INFO
	.align		4
.L_320:
        /*0028*/ 	.byte	0x04, 0x17
        /*002a*/ 	.short	(.L_322 - .L_321)
.L_321:
        /*002c*/ 	.word	0x00000000
        /*0030*/ 	.short	0x0000
        /*0032*/ 	.short	0x0000
        /*0034*/ 	.byte	0x00, 0xf0, 0x21, 0x00


	//----- nvinfo : EIATTR_SPARSE_MMA_MASK
	.align		4
.L_322:
        /*0038*/ 	.byte	0x03, 0x50
        /*003a*/ 	.short	0x0000


	//----- nvinfo : EIATTR_MAXREG_COUNT
	.align		4
        /*003c*/ 	.byte	0x03, 0x1b
        /*003e*/ 	.short	0x00ff


	//----- nvinfo : EIATTR_MERCURY_ISA_VERSION
	.align		4
        /*0040*/ 	.byte	0x03, 0x5f
        /*0042*/ 	.short	0x0101


	//----- nvinfo : EIATTR_VRC_CTA_INIT_COUNT
	.align		4
        /*0044*/ 	.byte	0x02, 0x4a
	.zero		1
	.zero		1


	//----- nvinfo : EIATTR_EXIT_INSTR_OFFSETS
	.align		4
        /*0048*/ 	.byte	0x04, 0x1c
        /*004a*/ 	.short	(.L_324 - .L_323)


	//   ....[0]....
.L_323:
        /*004c*/ 	.word	0x00000090


	//   ....[1]....
        /*0050*/ 	.word	0x00001c50


	//----- nvinfo : EIATTR_CRS_STACK_SIZE
	.align		4
.L_324:
        /*0054*/ 	.byte	0x04, 0x1e
        /*0056*/ 	.short	(.L_326 - .L_325)
.L_325:
        /*0058*/ 	.word	0x00000000


	//----- nvinfo : EIATTR_CBANK_PARAM_SIZE
	.align		4
.L_326:
        /*005c*/ 	.byte	0x03, 0x19
        /*005e*/ 	.short	0x0018


	//----- nvinfo : EIATTR_PARAM_CBANK
	.align		4
        /*0060*/ 	.byte	0x04, 0x0a
        /*0062*/ 	.short	(.L_328 - .L_327)
	.align		4
.L_327:
        /*0064*/ 	.word	index@(.nv.constant0.math_y0f)
        /*0068*/ 	.short	0x0380
        /*006a*/ 	.short	0x0018


	//----- nvinfo : EIATTR_SW_WAR
	.align		4
.L_328:
        /*006c*/ 	.byte	0x04, 0x36
        /*006e*/ 	.short	(.L_330 - .L_329)
.L_329:
        /*0070*/ 	.word	0x00000008
.L_330:


//--------------------- .nv.info.math_truncf      --------------------------
	.section	.nv.info.math_truncf,"",@"SHT_CUDA_INFO"
	.sectionflags	@""
	.align	4


	//----- nvinfo : EIATTR_CUDA_API_VERSION
	.align		4
        /*0000*/ 	.byte	0x04, 0x37
        /*0002*/ 	.short	(.L_332 - .L_331)
.L_331:
        /*0004*/ 	.word	0x00000082


	//----- nvinfo : EIATTR_KPARAM_INFO
	.align		4
.L_332:
        /*0008*/ 	.byte	0x04, 0x17
        /*000a*/ 	.short	(.L_334 - .L_333)
.L_333:
        /*000c*/ 	.word	0x00000000
        /*0010*/ 	.short	0x0002
        /*0012*/ 	.short	0x0010
        /*0014*/ 	.byte	0x00, 0xf5, 0x21, 0x00


	//----- nvinfo : EIATTR_KPARAM_INFO
	.align		4
.L_334:
        /*0018*/ 	.byte	0x04, 0x17
        /*001a*/ 	.short	(.L_336 - .L_335)
.L_335:
        /*001c*/ 	.word	0x00000000
        /*0020*/ 	.short	0x0001
        /*0022*/ 	.short	0x0008
        /*0024*/ 	.byte	0x00, 0xf5, 0x21, 0x00


	//----- nvinfo : EIATTR_KPARAM_INFO
	.align		4
.L_336:
        /*0028*/ 	.byte	0x04, 0x17
        /*002a*/ 	.short	(.L_338 - .L_337)
.L_337:
        /*002c*/ 	.word	0x00000000
        /*0030*/ 	.short	0x0000
        /*0032*/ 	.short	0x0000
        /*0034*/ 	.byte	0x00, 0xf0, 0x21, 0x00


	//----- nvinfo : EIATTR_SPARSE_MMA_MASK
	.align		4
.L_338:
        /*0038*/ 	.byte	0x03, 0x50
        /*003a*/ 	.short	0x0000


	//----- nvinfo : EIATTR_MAXREG_COUNT
	.align		4
        /*003c*/ 	.byte	0x03, 0x1b
        /*003e*/ 	.short	0x00ff


	//----- nvinfo : EIATTR_MERCURY_ISA_VERSION
	.align		4
        /*0040*/ 	.byte	0x03, 0x5f
        /*0042*/ 	.short	0x0101


	//----- nvinfo : EIATTR_VRC_CTA_INIT_COUNT
	.align		4
        /*0044*/ 	.byte	0x02, 0x4a
	.zero		1
	.zero		1


	//----- nvinfo : EIATTR_EXIT_INSTR_OFFSETS
	.align		4
        /*0048*/ 	.byte	0x04, 0x1c
        /*004a*/ 	.short	(.L_340 - .L_339)


	//   ....[0]....
.L_339:
        /*004c*/ 	.word	0x00000090


	//   ....[1]....
        /*0050*/ 	.word	0x00000160


	//----- nvinfo : EIATTR_CBANK_PARAM_SIZE
	.align		4
.L_340:
        /*0054*/ 	.byte	0x03, 0x19
        /*0056*/ 	.short	0x0018


	//----- nvinfo : EIATTR_PARAM_CBANK
	.align		4
        /*0058*/ 	.byte	0x04, 0x0a
        /*005a*/ 	.short	(.L_342 - .L_341)
	.align		4
.L_341:
        /*005c*/ 	.word	index@(.nv.constant0.math_truncf)
        /*0060*/ 	.short	0x0380
        /*0062*/ 	.short	0x0018


	//----- nvinfo : EIATTR_SW_WAR
	.align		4
.L_342:
        /*0064*/ 	.byte	0x04, 0x36
        /*0066*/ 	.short	(.L_344 - .L_343)
.L_343:
        /*0068*/ 	.word	0x00000008
.L_344:


//--------------------- .nv.info.math_tgammaf     --------------------------
	.section	.nv.info.math_tgammaf,"",@"SHT_CUDA_INFO"
	.sectionflags	@""
	.align	4


	//----- nvinfo : EIATTR_CUDA_API_VERSION
	.align		4
        /*0000*/ 	.byte	0x04, 0x37
        /*0002*/ 	.short	(.L_346 - .L_345)
.L_345:
        /*0004*/ 	.word	0x00000082


	//----- nvinfo : EIATTR_KPARAM_INFO
	.align		4
.L_346:
        /*0008*/ 	.byte	0x04, 0x17
        /*000a*/ 	.short	(.L_348 - .L_347)
.L_347:
        /*000c*/ 	.word	0x00000000
        /*0010*/ 	.short	0x0002
        /*0012*/ 	.short	0x0010
        /*0014*/ 	.byte	0x00, 0xf5, 0x21, 0x00


	//----- nvinfo : EIATTR_KPARAM_INFO
	.align		4
.L_348:
        /*0018*/ 	.byte	0x04, 0x17
        /*001a*/ 	.short	(.L_350 - .L_349)
.L_349:
        /*001c*/ 	.word	0x00000000
        /*0020*/ 	.short	0x0001
        /*0022*/ 	.short	0x0008
        /*0024*/ 	.byte	0x00, 0xf5, 0x21, 0x00


	//----- nvinfo : EIATTR_KPARAM_INFO
	.align		4
.L_350:
        /*0028*/ 	.byte	0x04, 0x17
        /*002a*/ 	.short	(.L_352 - .L_351)
.L_351:
        /*002c*/ 	.word	0x00000000
        /*0030*/ 	.short	0x0000
        /*0032*/ 	.short	0x0000
        /*0034*/ 	.byte	0x00, 0xf0, 0x21, 0x00


	//----- nvinfo : EIATTR_SPARSE_MMA_MASK
	.align		4
.L_352:
        /*0038*/ 	.byte	0x03, 0x50
        /*003a*/ 	.short	0x0000


	//----- nvinfo : EIATTR_MAXREG_COUNT
	.align		4
        /*003c*/ 	.byte	0x03, 0x1b
        /*003e*/ 	.short	0x00ff


	//----- nvinfo : EIATTR_MERCURY_ISA_VERSION
	.align		4
        /*0040*/ 	.byte	0x03, 0x5f
        /*0042*/ 	.short	0x0101


	//----- nvinfo : EIATTR_VRC_CTA_INIT_COUNT
	.align		4
        /*0044*/ 	.byte	0x02, 0x4a
	.zero		1
	.zero		1


	//----- nvinfo : EIATTR_EXIT_INSTR_OFFSETS
	.align		4
        /*0048*/ 	.byte	0x04, 0x1c
        /*004a*/ 	.short	(.L_354 - .L_353)


	//   ....[0]....
.L_353:
        /*004c*/ 	.word	0x00000090


	//   ....[1]....
        /*0050*/ 	.word	0x00000bb0


	//----- nvinfo : EIATTR_CRS_STACK_SIZE
	.align		4
.L_354:
        /*0054*/ 	.byte	0x04, 0x1e
        /*0056*/ 	.short	(.L_356 - .L_355)
.L_355:
        /*0058*/ 	.word	0x00000000


	//----- nvinfo : EIATTR_CBANK_PARAM_SIZE
	.align		4
.L_356:
        /*005c*/ 	.byte	0x03, 0x19
        /*005e*/ 	.short	0x0018


	//----- nvinfo : EIATTR_PARAM_CBANK
	.align		4
        /*0060*/ 	.byte	0x04, 0x0a
        /*0062*/ 	.short	(.L_358 - .L_357)
	.align		4
.L_357:
        /*0064*/ 	.word	index@(.nv.constant0.math_tgammaf)
        /*0068*/ 	.short	0x0380
        /*006a*/ 	.short	0x0018


	//----- nvinfo : EIATTR_SW_WAR
	.align		4
.L_358:
        /*006c*/ 	.byte	0x04, 0x36
        /*006e*/ 	.short	(.L_360 - .L_359)
.L_359:
        /*0070*/ 	.word	0x00000008
.L_360:


//--------------------- .nv.info.math_tanhf       --------------------------
	.section	.nv.info.math_tanhf,"",@"SHT_CUDA_INFO"
	.sectionflags	@""
	.align	4


	//----- nvinfo : EIATTR_CUDA_API_VERSION
	.align		4
        /*0000*/ 	.byte	0x04, 0x37
        /*0002*/ 	.short	(.L_362 - .L_361)
.L_361:
        /*0004*/ 	.word	0x00000082


	//----- nvinfo : EIATTR_KPARAM_INFO
	.align		4
.L_362:
        /*0008*/ 	.byte	0x04, 0x17
        /*000a*/ 	.short	(.L_364 - .L_363)
.L_363:
        /*000c*/ 	.word	0x00000000
        /*0010*/ 	.short	0x0002
        /*0012*/ 	.short	0x0010
        /*0014*/ 	.byte	0x00, 0xf5, 0x21, 0x00


	//----- nvinfo : EIATTR_KPARAM_INFO
	.align		4
.L_364:
        /*0018*/ 	.byte	0x04, 0x17
        /*001a*/ 	.short	(.L_366 - .L_365)
.L_365:
        /*001c*/ 	.word	0x00000000
        /*0020*/ 	.short	0x0001
        /*0022*/ 	.short	0x0008
        /*0024*/ 	.byte	0x00, 0xf5, 0x21, 0x00


	//----- nvinfo : EIATTR_KPARAM_INFO
	.align		4
.L_366:
        /*0028*/ 	.byte	0x04, 0x17
        /*002a*/ 	.short	(.L_368 - .L_367)
.L_367:
        /*002c*/ 	.word	0x00000000
        /*0030*/ 	.short	0x0000
        /*0032*/ 	.short	0x0000
        /*0034*/ 	.byte	0x00, 0xf0, 0x21, 0x00


	//----- nvinfo : EIATTR_SPARSE_MMA_MASK
	.align		4
.L_368:
        /*0038*/ 	.byte	0x03, 0x50
        /*003a*/ 	.short	0x0000


	//----- nvinfo : EIATTR_MAXREG_COUNT
	.align		4
        /*003c*/ 	.byte	0x03, 0x1b
        /*003e*/ 	.short	0x00ff


	//----- nvinfo : EIATTR_MERCURY_ISA_VERSION
	.align		4
        /*0040*/ 	.byte	0x03, 0x5f
        /*0042*/ 	.short	0x0101


	//----- nvinfo : EIATTR_VRC_CTA_INIT_COUNT
	.align		4
        /*0044*/ 	.byte	0x02, 0x4a
	.zero		1
	.zero		1


	//----- nvinfo : EIATTR_EXIT_INSTR_OFFSETS
	.align		4
        /*0048*/ 	.byte	0x04, 0x1c
        /*004a*/ 	.short	(.L_370 - .L_369)


	//   ....[0]....
.L_369:
        /*004c*/ 	.word	0x00000090


	//   ....[1]....
        /*0050*/ 	.word	0x00000260


	//----- nvinfo : EIATTR_CBANK_PARAM_SIZE
	.align		4
.L_370:
        /*0054*/ 	.byte	0x03, 0x19
        /*0056*/ 	.short	0x0018


	//----- nvinfo : EIATTR_PARAM_CBANK
	.align		4
        /*0058*/ 	.byte	0x04, 0x0a
        /*005a*/ 	.short	(.L_372 - .L_371)
	.align		4
.L_371:
        /*005c*/ 	.word	index@(.nv.constant0.math_tanhf)
        /*0060*/ 	.short	0x0380
        /*0062*/ 	.short	0x0018


	//----- nvinfo : EIATTR_SW_WAR
	.align		4
.L_372:
        /*0064*/ 	.byte	0x04, 0x36
        /*0066*/ 	.short	(.L_374 - .L_373)
.L_373:
        /*0068*/ 	.word	0x00000008
.L_374:


//--------------------- .nv.info.math_tanf        --------------------------
	.section	.nv.info.math_tanf,"",@"SHT_CUDA_INFO"
	.sectionflags	@""
	.align	4


	//----- nvinfo : EIATTR_CUDA_API_VERSION
	.align		4
        /*0000*/ 	.byte	0x04, 0x37
        /*0002*/ 	.short	(.L_376 - .L_375)
.L_375:
        /*0004*/ 	.word	0x00000082


	//----- nvinfo : EIATTR_KPARAM_INFO
	.align		4
.L_376:
        /*0008*/ 	.byte	0x04, 0x17
        /*000a*/ 	.short	(.L_378 - .L_377)
.L_377:
        /*000c*/ 	.word	0x00000000
        /*0010*/ 	.short	0x0002
        /*0012*/ 	.short	0x0010
        /*0014*/ 	.byte	0x00, 0xf5, 0x21, 0x00


	//----- nvinfo : EIATTR_KPARAM_INFO
	.align		4
.L_378:
        /*0018*/ 	.byte	0x04, 0x17
        /*001a*/ 	.short	(.L_380 - .L_379)
.L_379:
        /*001c*/ 	.word	0x00000000
        /*0020*/ 	.short	0x0001
        /*0022*/ 	.short	0x0008
        /*0024*/ 	.byte	0x00, 0xf5, 0x21, 0x00


	//----- nvinfo : EIATTR_KPARAM_INFO
	.align		4
.L_380:
        /*0028*/ 	.byte	0x04, 0x17
        /*002a*/ 	.short	(.L_382 - .L_381)
.L_381:
        /*002c*/ 	.word	0x00000000
        /*0030*/ 	.short	0x0000
        /*0032*/ 	.short	0x0000
        /*0034*/ 	.byte	0x00, 0xf0, 0x21, 0x00


	//----- nvinfo : EIATTR_SPARSE_MMA_MASK
	.align		4
.L_382:
        /*0038*/ 	.byte	0x03, 0x50
        /*003a*/ 	.short	0x0000


	//----- nvinfo : EIATTR_MAXREG_COUNT
	.align		4
        /*003c*/ 	.byte	0x03, 0x1b
        /*003e*/ 	.short	0x00ff


	//----- nvinfo : EIATTR_MERCURY_ISA_VERSION
	.align		4
        /*0040*/ 	.byte	0x03, 0x5f
        /*0042*/ 	.short	0x0101


	//----- nvinfo : EIATTR_VRC_CTA_INIT_COUNT
	.align		4
        /*0044*/ 	.byte	0x02, 0x4a
	.zero		1
	.zero		1


	//----- nvinfo : EIATTR_EXIT_INSTR_OFFSETS
	.align		4
        /*0048*/ 	.byte	0x04, 0x1c
        /*004a*/ 	.short	(.L_384 - .L_383)


	//   ....[0]....
.L_383:
        /*004c*/ 	.word	0x00000090


	//   ....[1]....
        /*0050*/ 	.word	0x000008c0


	//----- nvinfo : EIATTR_CRS_STACK_SIZE
	.align		4
.L_384:
        /*0054*/ 	.byte	0x04, 0x1e
        /*0056*/ 	.short	(.L_386 - .L_385)
.L_385:
        /*0058*/ 	.word	0x00000000


	//----- nvinfo : EIATTR_CBANK_PARAM_SIZE
	.align		4
.L_386:
        /*005c*/ 	.byte	0x03, 0x19
        /*005e*/ 	.short	0x0018


	//----- nvinfo : EIATTR_PARAM_CBANK
	.align		4
        /*0060*/ 	.byte	0x04, 0x0a
        /*0062*/ 	.short	(.L_388 - .L_387)
	.align		4
.L_387:
        /*0064*/ 	.word	index@(.nv.constant0.math_tanf)
        /*0068*/ 	.short	0x0380
        /*006a*/ 	.short	0x0018


	//----- nvinfo : EIATTR_SW_WAR
	.align		4
.L_388:
        /*006c*/ 	.byte	0x04, 0x36
        /*006e*/ 	.short	(.L_390 - .L_389)
.L_389:
        /*0070*/ 	.word	0x00000008
.L_390:


//--------------------- .nv.info.math_sqrtf       --------------------------
	.section	.nv.info.math_sqrtf,"",@"SHT_CUDA_INFO"
	.sectionflags	@""
	.align	4


	//----- nvinfo : EIATTR_CUDA_API_VERSION
	.align		4
        /*0000*/ 	.byte	0x04, 0x37
        /*0002*/ 	.short	(.L_392 - .L_391)
.L_391:
        /*0004*/ 	.word	0x00000082


	//----- nvinfo : EIATTR_KPARAM_INFO
	.align		4
.L_392:
        /*0008*/ 	.byte	0x04, 0x17
        /*000a*/ 	.short	(.L_394 - .L_393)
.L_393:
        /*000c*/ 	.word	0x00000000
        /*0010*/ 	.short	0x0002
        /*0012*/ 	.short	0x0010
        /*0014*/ 	.byte	0x00, 0xf5, 0x21, 0x00


	//----- nvinfo : EIATTR_KPARAM_INFO
	.align		4
.L_394:
        /*0018*/ 	.byte	0x04, 0x17
        /*001a*/ 	.short	(.L_396 - .L_395)
.L_395:
        /*001c*/ 	.word	0x00000000
        /*0020*/ 	.short	0x0001
        /*0022*/ 	.short	0x0008
        /*0024*/ 	.byte	0x00, 0xf5, 0x21, 0x00


	//----- nvinfo : EIATTR_KPARAM_INFO
	.align		4
.L_396:
        /*0028*/ 	.byte	0x04, 0x17
        /*002a*/ 	.short	(.L_398 - .L_397)
.L_397:
        /*002c*/ 	.word	0x00000000
        /*0030*/ 	.short	0x0000
        /*0032*/ 	.short	0x0000
        /*0034*/ 	.byte	0x00, 0xf0, 0x21, 0x00


	//----- nvinfo : EIATTR_SPARSE_MMA_MASK
	.align		4
.L_398:
        /*0038*/ 	.byte	0x03, 0x50
        /*003a*/ 	.short	0x0000


	//----- nvinfo : EIATTR_MAXREG_COUNT
	.align		4
        /*003c*/ 	.byte	0x03, 0x1b
        /*003e*/ 	.short	0x00ff


	//----- nvinfo : EIATTR_MERCURY_ISA_VERSION
	.align		4
        /*0040*/ 	.byte	0x03, 0x5f
        /*0042*/ 	.short	0x0101


	//----- nvinfo : EIATTR_VRC_CTA_INIT_COUNT
	.align		4
        /*0044*/ 	.byte	0x02, 0x4a
	.zero		1
	.zero		1


	//----- nvinfo : EIATTR_EXIT_INSTR_OFFSETS
	.align		4
        /*0048*/ 	.byte	0x04, 0x1c
        /*004a*/ 	.short	(.L_400 - .L_399)


	//   ....[0]....
.L_399:
        /*004c*/ 	.word	0x00000090


	//   ....[1]....
        /*0050*/ 	.word	0x00000220


	//----- nvinfo : EIATTR_CRS_STACK_SIZE
	.align		4
.L_400:
        /*0054*/ 	.byte	0x04, 0x1e
        /*0056*/ 	.short	(.L_402 - .L_401)
.L_401:
        /*0058*/ 	.word	0x00000000


	//----- nvinfo : EIATTR_CBANK_PARAM_SIZE
	.align		4
.L_402:
        /*005c*/ 	.byte	0x03, 0x19
        /*005e*/ 	.short	0x0018


	//----- nvinfo : EIATTR_PARAM_CBANK
	.align		4
        /*0060*/ 	.byte	0x04, 0x0a
        /*0062*/ 	.short	(.L_404 - .L_403)
	.align		4
.L_403:
        /*0064*/ 	.word	index@(.nv.constant0.math_sqrtf)
        /*0068*/ 	.short	0x0380
        /*006a*/ 	.short	0x0018


	//----- nvinfo : EIATTR_SW_WAR
	.align		4
.L_404:
        /*006c*/ 	.byte	0x04, 0x36
        /*006e*/ 	.short	(.L_406 - .L_405)
.L_405:
        /*0070*/ 	.word	0x00000008
.L_406:


//--------------------- .nv.info.math_sinpif      --------------------------
	.section	.nv.info.math_sinpif,"",@"SHT_CUDA_INFO"
	.sectionflags	@""
	.align	4


	//----- nvinfo : EIATTR_CUDA_API_VERSION
	.align		4
        /*0000*/ 	.byte	0x04, 0x37
        /*0002*/ 	.short	(.L_408 - .L_407)
.L_407:
        /*0004*/ 	.word	0x00000082


	//----- nvinfo : EIATTR_KPARAM_INFO
	.align		4
.L_408:
        /*0008*/ 	.byte	0x04, 0x17
        /*000a*/ 	.short	(.L_410 - .L_409)
.L_409:
        /*000c*/ 	.word	0x00000000
        /*0010*/ 	.short	0x0002
        /*0012*/ 	.short	0x0010
        /*0014*/ 	.byte	0x00, 0xf5, 0x21, 0x00


	//----- nvinfo : EIATTR_KPARAM_INFO
	.align		4
.L_410:
        /*0018*/ 	.byte	0x04, 0x17
        /*001a*/ 	.short	(.L_412 - .L_411)
.L_411:
        /*001c*/ 	.word	0x00000000
        /*0020*/ 	.short	0x0001
        /*0022*/ 	.short	0x0008
        /*0024*/ 	.byte	0x00, 0xf5, 0x21, 0x00


	//----- nvinfo : EIATTR_KPARAM_INFO
	.align		4
.L_412:
        /*0028*/ 	.byte	0x04, 0x17
        /*002a*/ 	.short	(.L_414 - .L_413)
.L_413:
        /*002c*/ 	.word	0x00000000
        /*0030*/ 	.short	0x0000
        /*0032*/ 	.short	0x0000
        /*0034*/ 	.byte	0x00, 0xf0, 0x21, 0x00


	//----- nvinfo : EIATTR_SPARSE_MMA_MASK
	.align		4
.L_414:
        /*0038*/ 	.byte	0x03, 0x50
        /*003a*/ 	.short	0x0000


	//----- nvinfo : EIATTR_MAXREG_COUNT
	.align		4
        /*003c*/ 	.byte	0x03, 0x1b
        /*003e*/ 	.short	0x00ff


	//----- nvinfo : EIATTR_MERCURY_ISA_VERSION
	.align		4
        /*0040*/ 	.byte	0x03, 0x5f
        /*0042*/ 	.short	0x0101


	//----- nvinfo : EIATTR_VRC_CTA_INIT_COUNT
	.align		4
        /*0044*/ 	.byte	0x02, 0x4a
	.zero		1
	.zero		1


	//----- nvinfo : EIATTR_EXIT_INSTR_OFFSETS
	.align		4
        /*0048*/ 	.byte	0x04, 0x1c
        /*004a*/ 	.short	(.L_416 - .L_415)


	//   ....[0]....
.L_415:
        /*004c*/ 	.word	0x00000090


	//   ....[1]....
        /*0050*/ 	.word	0x000002c0


	//----- nvinfo : EIATTR_CBANK_PARAM_SIZE
	.align		4
.L_416:
        /*0054*/ 	.byte	0x03, 0x19
        /*0056*/ 	.short	0x0018


	//----- nvinfo : EIATTR_PARAM_CBANK
	.align		4
        /*0058*/ 	.byte	0x04, 0x0a
        /*005a*/ 	.short	(.L_418 - .L_417)
	.align		4
.L_417:
        /*005c*/ 	.word	index@(.nv.constant0.math_sinpif)
        /*0060*/ 	.short	0x0380
        /*0062*/ 	.short	0x0018


	//----- nvinfo : EIATTR_SW_WAR
	.align		4
.L_418:
        /*0064*/ 	.byte	0x04, 0x36
        /*0066*/ 	.short	(.L_420 - .L_419)
.L_419:
        /*0068*/ 	.word	0x00000008
.L_420:


//--------------------- .nv.info.math_sinhf       --------------------------
	.section	.nv.info.math_sinhf,"",@"SHT_CUDA_INFO"
	.sectionflags	@""
	.align	4


	//----- nvinfo : EIATTR_CUDA_API_VERSION
	.align		4
        /*0000*/ 	.byte	0x04, 0x37
        /*0002*/ 	.short	(.L_422 - .L_421)
.L_421:
        /*0004*/ 	.word	0x00000082


	//----- nvinfo : EIATTR_KPARAM_INFO
	.align		4
.L_422:
        /*0008*/ 	.byte	0x04, 0x17
        /*000a*/ 	.short	(.L_424 - .L_423)
.L_423:
        /*000c*/ 	.word	0x00000000
        /*0010*/ 	.short	0x0002
        /*0012*/ 	.short	0x0010
        /*0014*/ 	.byte	0x00, 0xf5, 0x21, 0x00


	//----- nvinfo : EIATTR_KPARAM_INFO
	.align		4
.L_424:
        /*0018*/ 	.byte	0x04, 0x17
        /*001a*/ 	.short	(.L_426 - .L_425)
.L_425:
        /*001c*/ 	.word	0x00000000
        /*0020*/ 	.short	0x0001
        /*0022*/ 	.short	0x0008
        /*0024*/ 	.byte	0x00, 0xf5, 0x21, 0x00


	//----- nvinfo : EIATTR_KPARAM_INFO
	.align		4
.L_426:
        /*0028*/ 	.byte	0x04, 0x17
        /*002a*/ 	.short	(.L_428 - .L_427)
.L_427:
        /*002c*/ 	.word	0x00000000
        /*0030*/ 	.short	0x0000
        /*0032*/ 	.short	0x0000
        /*0034*/ 	.byte	0x00, 0xf0, 0x21, 0x00


	//----- nvinfo : EIATTR_SPARSE_MMA_MASK
	.align		4
.L_428:
        /*0038*/ 	.byte	0x03, 0x50
        /*003a*/ 	.short	0x0000


	//----- nvinfo : EIATTR_MAXREG_COUNT
	.align		4
        /*003c*/ 	.byte	0x03, 0x1b
        /*003e*/ 	.short	0x00ff


	//----- nvinfo : EIATTR_MERCURY_ISA_VERSION
	.align		4
        /*0040*/ 	.byte	0x03, 0x5f
        /*0042*/ 	.short	0x0101


	//----- nvinfo : EIATTR_VRC_CTA_INIT_COUNT
	.align		4
        /*0044*/ 	.byte	0x02, 0x4a
	.zero		1
	.zero		1


	//----- nvinfo : EIATTR_EXIT_INSTR_OFFSETS
	.align		4
        /*0048*/ 	.byte	0x04, 0x1c
        /*004a*/ 	.short	(.L_430 - .L_429)


	//   ....[0]....
.L_429:
        /*004c*/ 	.word	0x00000090


	//   ....[1]....
        /*0050*/ 	.word	0x000002e0


	//----- nvinfo : EIATTR_CBANK_PARAM_SIZE
	.align		4
.L_430:
        /*0054*/ 	.byte	0x03, 0x19
        /*0056*/ 	.short	0x0018


	//----- nvinfo : EIATTR_PARAM_CBANK
	.align		4
        /*0058*/ 	.byte	0x04, 0x0a
        /*005a*/ 	.short	(.L_432 - .L_431)
	.align		4
.L_431:
        /*005c*/ 	.word	index@(.nv.constant0.math_sinhf)
        /*0060*/ 	.short	0x0380
        /*0062*/ 	.short	0x0018


	//----- nvinfo : EIATTR_SW_WAR
	.align		4
.L_432:
        /*0064*/ 	.byte	0x04, 0x36
        /*0066*/ 	.short	(.L_434 - .L_433)
.L_433:
        /*0068*/ 	.word	0x00000008
.L_434:


//--------------------- .nv.info.math_sinf        --------------------------
	.section	.nv.info.math_sinf,"",@"SHT_CUDA_INFO"
	.sectionflags	@""
	.align	4


	//----- nvinfo : EIATTR_CUDA_API_VERSION
	.align		4
        /*0000*/ 	.byte	0x04, 0x37
        /*0002*/ 	.short	(.L_436 - .L_435)
.L_435:
        /*0004*/ 	.word	0x00000082


	//----- nvinfo : EIATTR_KPARAM_INFO
	.align		4
.L_436:
        /*0008*/ 	.byte	0x04, 0x17
        /*000a*/ 	.short	(.L_438 - .L_437)
.L_437:
        /*000c*/ 	.word	0x00000000
        /*0010*/ 	.short	0x0002
        /*0012*/ 	.short	0x0010
        /*0014*/ 	.byte	0x00, 0xf5, 0x21, 0x00


	//----- nvinfo : EIATTR_KPARAM_INFO
	.align		4
.L_438:
        /*0018*/ 	.byte	0x04, 0x17
        /*001a*/ 	.short	(.L_440 - .L_439)
.L_439:
        /*001c*/ 	.word	0x00000000
        /*0020*/ 	.short	0x0001
        /*0022*/ 	.short	0x0008
        /*0024*/ 	.byte	0x00, 0xf5, 0x21, 0x00


	//----- nvinfo : EIATTR_KPARAM_INFO
	.align		4
.L_440:
        /*0028*/ 	.byte	0x04, 0x17
        /*002a*/ 	.short	(.L_442 - .L_441)
.L_441:
        /*002c*/ 	.word	0x00000000
        /*0030*/ 	.short	0x0000
        /*0032*/ 	.short	0x0000
        /*0034*/ 	.byte	0x00, 0xf0, 0x21, 0x00


	//----- nvinfo : EIATTR_SPARSE_MMA_MASK
	.align		4
.L_442:
        /*0038*/ 	.byte	0x03, 0x50
        /*003a*/ 	.short	0x0000


	//----- nvinfo : EIATTR_MAXREG_COUNT
	.align		4
        /*003c*/ 	.byte	0x03, 0x1b
        /*003e*/ 	.short	0x00ff


	//----- nvinfo : EIATTR_MERCURY_ISA_VERSION
	.align		4
        /*0040*/ 	.byte	0x03, 0x5f
        /*0042*/ 	.short	0x0101


	//----- nvinfo : EIATTR_VRC_CTA_INIT_COUNT
	.align		4
        /*0044*/ 	.byte	0x02, 0x4a
	.zero		1
	.zero		1


	//----- nvinfo : EIATTR_EXIT_INSTR_OFFSETS
	.align		4
        /*0048*/ 	.byte	0x04, 0x1c
        /*004a*/ 	.short	(.L_444 - .L_443)


	//   ....[0]....
.L_443:
        /*004c*/ 	.word	0x00000090


	//   ....[1]....
        /*0050*/ 	.word	0x00000900


	//----- nvinfo : EIATTR_CRS_STACK_SIZE
	.align		4
.L_444:
        /*0054*/ 	.byte	0x04, 0x1e
        /*0056*/ 	.short	(.L_446 - .L_445)
.L_445:
        /*0058*/ 	.word	0x00000000


	//----- nvinfo : EIATTR_CBANK_PARAM_SIZE
	.align		4
.L_446:
        /*005c*/ 	.byte	0x03, 0x19
        /*005e*/ 	.short	0x0018


	//----- nvinfo : EIATTR_PARAM_CBANK
	.align		4
        /*0060*/ 	.byte	0x04, 0x0a
        /*0062*/ 	.short	(.L_448 - .L_447)
	.align		4
.L_447:
        /*0064*/ 	.word	index@(.nv.constant0.math_sinf)
        /*0068*/ 	.short	0x0380
        /*006a*/ 	.short	0x0018


	//----- nvinfo : EIATTR_SW_WAR
	.align		4
.L_448:
        /*006c*/ 	.byte	0x04, 0x36
        /*006e*/ 	.short	(.L_450 - .L_449)
.L_449:
        /*0070*/ 	.word	0x00000008
.L_450:


//--------------------- .nv.info.math_rsqrtf      --------------------------
	.section	.nv.info.math_rsqrtf,"",@"SHT_CUDA_INFO"
	.sectionflags	@""
	.align	4


	//----- nvinfo : EIATTR_CUDA_API_VERSION
	.align		4
        /*0000*/ 	.byte	0x04, 0x37
        /*0002*/ 	.short	(.L_452 - .L_451)
.L_451:
        /*0004*/ 	.word	0x00000082


	//----- nvinfo : EIATTR_KPARAM_INFO
	.align		4
.L_452:
        /*0008*/ 	.byte	0x04, 0x17
        /*000a*/ 	.short	(.L_454 - .L_453)
.L_453:
        /*000c*/ 	.word	0x00000000
        /*0010*/ 	.short	0x0002
        /*0012*/ 	.short	0x0010
        /*0014*/ 	.byte	0x00, 0xf5, 0x21, 0x00


	//----- nvinfo : EIATTR_KPARAM_INFO
	.align		4
.L_454:
        /*0018*/ 	.byte	0x04, 0x17
        /*001a*/ 	.short	(.L_456 - .L_455)
.L_455:
        /*001c*/ 	.word	0x00000000
        /*0020*/ 	.short	0x0001
        /*0022*/ 	.short	0x0008
        /*0024*/ 	.byte	0x00, 0xf5, 0x21, 0x00


	//----- nvinfo : EIATTR_KPARAM_INFO
	.align		4
.L_456:
        /*0028*/ 	.byte	0x04, 0x17
        /*002a*/ 	.short	(.L_458 - .L_457)
.L_457:
        /*002c*/ 	.word	0x00000000
        /*0030*/ 	.short	0x0000
        /*0032*/ 	.short	0x0000
        /*0034*/ 	.byte	0x00, 0xf0, 0x21, 0x00


	//----- nvinfo : EIATTR_SPARSE_MMA_MASK
	.align		4
.L_458:
        /*0038*/ 	.byte	0x03, 0x50
        /*003a*/ 	.short	0x0000


	//----- nvinfo : EIATTR_MAXREG_COUNT
	.align		4
        /*003c*/ 	.byte	0x03, 0x1b
        /*003e*/ 	.short	0x00ff


	//----- nvinfo : EIATTR_MERCURY_ISA_VERSION
	.align		4
        /*0040*/ 	.byte	0x03, 0x5f
        /*0042*/ 	.short	0x0101


	//----- nvinfo : EIATTR_VRC_CTA_INIT_COUNT
	.align		4
        /*0044*/ 	.byte	0x02, 0x4a
	.zero		1
	.zero		1


	//----- nvinfo : EIATTR_EXIT_INSTR_OFFSETS
	.align		4
        /*0048*/ 	.byte	0x04, 0x1c
        /*004a*/ 	.short	(.L_460 - .L_459)


	//   ....[0]....
.L_459:
        /*004c*/ 	.word	0x00000090


	//   ....[1]....
        /*0050*/ 	.word	0x00000190


	//----- nvinfo : EIATTR_CBANK_PARAM_SIZE
	.align		4
.L_460:
        /*0054*/ 	.byte	0x03, 0x19
        /*0056*/ 	.short	0x0018


	//----- nvinfo : EIATTR_PARAM_CBANK
	.align		4
        /*0058*/ 	.byte	0x04, 0x0a
        /*005a*/ 	.short	(.L_462 - .L_461)
	.align		4
.L_461:
        /*005c*/ 	.word	index@(.nv.constant0.math_rsqrtf)
        /*0060*/ 	.short	0x0380
        /*0062*/ 	.short	0x0018


	//----- nvinfo : EIATTR_SW_WAR
	.align		4
.L_462:
        /*0064*/ 	.byte	0x04, 0x36
        /*0066*/ 	.short	(.L_464 - .L_463)
.L_463:
        /*0068*/ 	.word	0x00000008
.L_464:


//--------------------- .nv.info.math_roundf      --------------------------
	.section	.nv.info.math_roundf,"",@"SHT_CUDA_INFO"
	.sectionflags	@""
	.align	4


	//----- nvinfo : EIATTR_CUDA_API_VERSION
	.align		4
        /*0000*/ 	.byte	0x04, 0x37
        /*0002*/ 	.short	(.L_466 - .L_465)
.L_465:
        /*0004*/ 	.word	0x00000082


	//----- nvinfo : EIATTR_KPARAM_INFO
	.align		4
.L_466:
        /*0008*/ 	.byte	0x04, 0x17
        /*000a*/ 	.short	(.L_468 - .L_467)
.L_467:
        /*000c*/ 	.word	0x00000000
        /*0010*/ 	.short	0x0002
        /*0012*/ 	.short	0x0010
        /*0014*/ 	.byte	0x00, 0xf5, 0x21, 0x00


	//----- nvinfo : EIATTR_KPARAM_INFO
	.align		4
.L_468:
        /*0018*/ 	.byte	0x04, 0x17
        /*001a*/ 	.short	(.L_470 - .L_469)
.L_469:
        /*001c*/ 	.word	0x00000000
        /*0020*/ 	.short	0x0001
        /*0022*/ 	.short	0x0008
        /*0024*/ 	.byte	0x00, 0xf5, 0x21, 0x00


	//----- nvinfo : EIATTR_KPARAM_INFO
	.align		4
.L_470:
        /*0028*/ 	.byte	0x04, 0x17
        /*002a*/ 	.short	(.L_472 - .L_471)
.L_471:
        /*002c*/ 	.word	0x00000000
        /*0030*/ 	.short	0x0000
        /*0032*/ 	.short	0x0000
        /*0034*/ 	.byte	0x00, 0xf0, 0x21, 0x00


	//----- nvinfo : EIATTR_SPARSE_MMA_MASK
	.align		4
.L_472:
        /*0038*/ 	.byte	0x03, 0x50
        /*003a*/ 	.short	0x0000


	//----- nvinfo : EIATTR_MAXREG_COUNT
	.align		4
        /*003c*/ 	.byte	0x03, 0x1b
        /*003e*/ 	.short	0x00ff


	//----- nvinfo : EIATTR_MERCURY_ISA_VERSION
	.align		4
        /*0040*/ 	.byte	0x03, 0x5f
        /*0042*/ 	.short	0x0101


	//----- nvinfo : EIATTR_VRC_CTA_INIT_COUNT
	.align		4
        /*0044*/ 	.byte	0x02, 0x4a
	.zero		1
	.zero		1


	//----- nvinfo : EIATTR_EXIT_INSTR_OFFSETS
	.align		4
        /*0048*/ 	.byte	0x04, 0x1c
        /*004a*/ 	.short	(.L_474 - .L_473)


	//   ....[0]....
.L_473:
        /*004c*/ 	.word	0x00000090


	//   ....[1]....
        /*0050*/ 	.word	0x00000190


	//----- nvinfo : EIATTR_CBANK_PARAM_SIZE
	.align		4
.L_474:
        /*0054*/ 	.byte	0x03, 0x19
        /*0056*/ 	.short	0x0018


	//----- nvinfo : EIATTR_PARAM_CBANK
	.align		4
        /*0058*/ 	.byte	0x04, 0x0a
        /*005a*/ 	.short	(.L_476 - .L_475)
	.align		4
.L_475:
        /*005c*/ 	.word	index@(.nv.constant0.math_roundf)
        /*0060*/ 	.short	0x0380
        /*0062*/ 	.short	0x0018


	//----- nvinfo : EIATTR_SW_WAR
	.align		4
.L_476:
        /*0064*/ 	.byte	0x04, 0x36
        /*0066*/ 	.short	(.L_478 - .L_477)
.L_477:
        /*0068*/ 	.word	0x00000008
.L_478:


//--------------------- .nv.info.math_rintf       --------------------------
	.section	.nv.info.math_rintf,"",@"SHT_CUDA_INFO"
	.sectionflags	@""
	.align	4


	//----- nvinfo : EIATTR_CUDA_API_VERSION
	.align		4
        /*0000*/ 	.byte	0x04, 0x37
        /*0002*/ 	.short	(.L_480 - .L_479)
.L_479:
        /*0004*/ 	.word	0x00000082


	//----- nvinfo : EIATTR_KPARAM_INFO
	.align		4
.L_480:
        /*0008*/ 	.byte	0x04, 0x17
        /*000a*/ 	.short	(.L_482 - .L_481)
.L_481:
        /*000c*/ 	.word	0x00000000
        /*0010*/ 	.short	0x0002
        /*0012*/ 	.short	0x0010
        /*0014*/ 	.byte	0x00, 0xf5, 0x21, 0x00


	//----- nvinfo : EIATTR_KPARAM_INFO
	.align		4
.L_482:
        /*0018*/ 	.byte	0x04, 0x17
        /*001a*/ 	.short	(.L_484 - .L_483)
.L_483:
        /*001c*/ 	.word	0x00000000
        /*0020*/ 	.short	0x0001
        /*0022*/ 	.short	0x0008
        /*0024*/ 	.byte	0x00, 0xf5, 0x21, 0x00


	//----- nvinfo : EIATTR_KPARAM_INFO
	.align		4
.L_484:
        /*0028*/ 	.byte	0x04, 0x17
        /*002a*/ 	.short	(.L_486 - .L_485)
.L_485:
        /*002c*/ 	.word	0x00000000
        /*0030*/ 	.short	0x0000
        /*0032*/ 	.short	0x0000
        /*0034*/ 	.byte	0x00, 0xf0, 0x21, 0x00


	//----- nvinfo : EIATTR_SPARSE_MMA_MASK
	.align		4
.L_486:
        /*0038*/ 	.byte	0x03, 0x50
        /*003a*/ 	.short	0x0000


	//----- nvinfo : EIATTR_MAXREG_COUNT
	.align		4
        /*003c*/ 	.byte	0x03, 0x1b
        /*003e*/ 	.short	0x00ff


	//----- nvinfo : EIATTR_MERCURY_ISA_VERSION
	.align		4
        /*0040*/ 	.byte	0x03, 0x5f
        /*0042*/ 	.short	0x0101


	//----- nvinfo : EIATTR_VRC_CTA_INIT_COUNT
	.align		4
        /*0044*/ 	.byte	0x02, 0x4a
	.zero		1
	.zero		1


	//----- nvinfo : EIATTR_EXIT_INSTR_OFFSETS
	.align		4
        /*0048*/ 	.byte	0x04, 0x1c
        /*004a*/ 	.short	(.L_488 - .L_487)


	//   ....[0]....
.L_487:
        /*004c*/ 	.word	0x00000090


	//   ....[1]....
        /*0050*/ 	.word	0x00000160


	//----- nvinfo : EIATTR_CBANK_PARAM_SIZE
	.align		4
.L_488:
        /*0054*/ 	.byte	0x03, 0x19
        /*0056*/ 	.short	0x0018


	//----- nvinfo : EIATTR_PARAM_CBANK
	.align		4
        /*0058*/ 	.byte	0x04, 0x0a
        /*005a*/ 	.short	(.L_490 - .L_489)
	.align		4
.L_489:
        /*005c*/ 	.word	index@(.nv.constant0.math_rintf)
        /*0060*/ 	.short	0x0380
        /*0062*/ 	.short	0x0018


	//----- nvinfo : EIATTR_SW_WAR
	.align		4
.L_490:
        /*0064*/ 	.byte	0x04, 0x36
        /*0066*/ 	.short	(.L_492 - .L_491)
.L_491:
        /*0068*/ 	.word	0x00000008
.L_492:


//--------------------- .nv.info.math_rcbrtf      --------------------------
	.section	.nv.info.math_rcbrtf,"",@"SHT_CUDA_INFO"
	.sectionflags	@""
	.align	4


	//----- nvinfo : EIATTR_CUDA_API_VERSION
	.align		4
        /*0000*/ 	.byte	0x04, 0x37
        /*0002*/ 	.short	(.L_494 - .L_493)
.L_493:
        /*0004*/ 	.word	0x00000082


	//----- nvinfo : EIATTR_KPARAM_INFO
	.align		4
.L_494:
        /*0008*/ 	.byte	0x04, 0x17
        /*000a*/ 	.short	(.L_496 - .L_495)
.L_495:
        /*000c*/ 	.word	0x00000000
        /*0010*/ 	.short	0x0002
        /*0012*/ 	.short	0x0010
        /*0014*/ 	.byte	0x00, 0xf5, 0x21, 0x00


	//----- nvinfo : EIATTR_KPARAM_INFO
	.align		4
.L_496:
        /*0018*/ 	.byte	0x04, 0x17
        /*001a*/ 	.short	(.L_498 - .L_497)
.L_497:
        /*001c*/ 	.word	0x00000000
        /*0020*/ 	.short	0x0001
        /*0022*/ 	.short	0x0008
        /*0024*/ 	.byte	0x00, 0xf5, 0x21, 0x00


	//----- nvinfo : EIATTR_KPARAM_INFO
	.align		4
.L_498:
        /*0028*/ 	.byte	0x04, 0x17
        /*002a*/ 	.short	(.L_500 - .L_499)
.L_499:
        /*002c*/ 	.word	0x00000000
        /*0030*/ 	.short	0x0000
        /*0032*/ 	.short	0x0000
        /*0034*/ 	.byte	0x00, 0xf0, 0x21, 0x00


	//----- nvinfo : EIATTR_SPARSE_MMA_MASK
	.align		4
.L_500:
        /*0038*/ 	.byte	0x03, 0x50
        /*003a*/ 	.short	0x0000


	//----- nvinfo : EIATTR_MAXREG_COUNT
	.align		4
        /*003c*/ 	.byte	0x03, 0x1b
        /*003e*/ 	.short	0x00ff


	//----- nvinfo : EIATTR_MERCURY_ISA_VERSION
	.align		4
        /*0040*/ 	.byte	0x03, 0x5f
        /*0042*/ 	.short	0x0101


	//----- nvinfo : EIATTR_VRC_CTA_INIT_COUNT
	.align		4
        /*0044*/ 	.byte	0x02, 0x4a
	.zero		1
	.zero		1


	//----- nvinfo : EIATTR_EXIT_INSTR_OFFSETS
	.align		4
        /*0048*/ 	.byte	0x04, 0x1c
        /*004a*/ 	.short	(.L_502 - .L_501)


	//   ....[0]....
.L_501:
        /*004c*/ 	.word	0x00000090


	//   ....[1]....
        /*0050*/ 	.word	0x00000260


	//----- nvinfo : EIATTR_CBANK_PARAM_SIZE
	.align		4
.L_502:
        /*0054*/ 	.byte	0x03, 0x19
        /*0056*/ 	.short	0x0018


	//----- nvinfo : EIATTR_PARAM_CBANK
	.align		4
        /*0058*/ 	.byte	0x04, 0x0a
        /*005a*/ 	.short	(.L_504 - .L_503)
	.align		4
.L_503:
        /*005c*/ 	.word	index@(.nv.constant0.math_rcbrtf)
        /*0060*/ 	.short	0x0380
        /*0062*/ 	.short	0x0018


	//----- nvinfo : EIATTR_SW_WAR
	.align		4
.L_504:
        /*0064*/ 	.byte	0x04, 0x36
        /*0066*/ 	.short	(.L_506 - .L_505)
.L_505:
        /*0068*/ 	.word	0x00000008
.L_506:


//--------------------- .nv.info.math_normcdfinvf --------------------------
	.section	.nv.info.math_normcdfinvf,"",@"SHT_CUDA_INFO"
	.sectionflags	@""
	.align	4


	//----- nvinfo : EIATTR_CUDA_API_VERSION
	.align		4
        /*0000*/ 	.byte	0x04, 0x37
        /*0002*/ 	.short	(.L_508 - .L_507)
.L_507:
        /*0004*/ 	.word	0x00000082


	//----- nvinfo : EIATTR_KPARAM_INFO
	.align		4
.L_508:
        /*0008*/ 	.byte	0x04, 0x17
        /*000a*/ 	.short	(.L_510 - .L_509)
.L_509:
        /*000c*/ 	.word	0x00000000
        /*0010*/ 	.short	0x0002
        /*0012*/ 	.short	0x0010
        /*0014*/ 	.byte	0x00, 0xf5, 0x21, 0x00


	//----- nvinfo : EIATTR_KPARAM_INFO
	.align		4
.L_510:
        /*0018*/ 	.byte	0x04, 0x17
        /*001a*/ 	.short	(.L_512 - .L_511)
.L_511:
        /*001c*/ 	.word	0x00000000
        /*0020*/ 	.short	0x0001
        /*0022*/ 	.short	0x0008
        /*0024*/ 	.byte	0x00, 0xf5, 0x21, 0x00


	//----- nvinfo : EIATTR_KPARAM_INFO
	.align		4
.L_512:
        /*0028*/ 	.byte	0x04, 0x17
        /*002a*/ 	.short	(.L_514 - .L_513)
.L_513:
        /*002c*/ 	.word	0x00000000
        /*0030*/ 	.short	0x0000
        /*0032*/ 	.short	0x0000
        /*0034*/ 	.byte	0x00, 0xf0, 0x21, 0x00


	//----- nvinfo : EIATTR_SPARSE_MMA_MASK
	.align		4
.L_514:
        /*0038*/ 	.byte	0x03, 0x50
        /*003a*/ 	.short	0x0000


	//----- nvinfo : EIATTR_MAXREG_COUNT
	.align		4
        /*003c*/ 	.byte	0x03, 0x1b
        /*003e*/ 	.short	0x00ff


	//----- nvinfo : EIATTR_MERCURY_ISA_VERSION
	.align		4
        /*0040*/ 	.byte	0x03, 0x5f
        /*0042*/ 	.short	0x0101


	//----- nvinfo : EIATTR_VRC_CTA_INIT_COUNT
	.align		4
        /*0044*/ 	.byte	0x02, 0x4a
	.zero		1
	.zero		1


	//----- nvinfo : EIATTR_EXIT_INSTR_OFFSETS
	.align		4
        /*0048*/ 	.byte	0x04, 0x1c
        /*004a*/ 	.short	(.L_516 - .L_515)


	//   ....[0]....
.L_515:
        /*004c*/ 	.word	0x00000090


	//   ....[1]....
        /*0050*/ 	.word	0x00000400


	//----- nvinfo : EIATTR_CRS_STACK_SIZE
	.align		4
.L_516:
        /*0054*/ 	.byte	0x04, 0x1e
        /*0056*/ 	.short	(.L_518 - .L_517)
.L_517:
        /*0058*/ 	.word	0x00000000


	//----- nvinfo : EIATTR_CBANK_PARAM_SIZE
	.align		4
.L_518:
        /*005c*/ 	.byte	0x03, 0x19
        /*005e*/ 	.short	0x0018


	//----- nvinfo : EIATTR_PARAM_CBANK
	.align		4
        /*0060*/ 	.byte	0x04, 0x0a
        /*0062*/ 	.short	(.L_520 - .L_519)
	.align		4
.L_519:
        /*0064*/ 	.word	index@(.nv.constant0.math_normcdfinvf)
        /*0068*/ 	.short	0x0380
        /*006a*/ 	.short	0x0018


	//----- nvinfo : EIATTR_SW_WAR
	.align		4
.L_520:
        /*006c*/ 	.byte	0x04, 0x36
        /*006e*/ 	.short	(.L_522 - .L_521)
.L_521:
        /*0070*/ 	.word	0x00000008
.L_522:


//--------------------- .nv.info.math_normcdff    --------------------------
	.section	.nv.info.math_normcdff,"",@"SHT_CUDA_INFO"
	.sectionflags	@""
	.align	4


	//----- nvinfo : EIATTR_CUDA_API_VERSION
	.align		4
        /*0000*/ 	.byte	0x04, 0x37
        /*0002*/ 	.short	(.L_524 - .L_523)
.L_523:
        /*0004*/ 	.word	0x00000082


	//----- nvinfo : EIATTR_KPARAM_INFO
	.align		4
.L_524:
        /*0008*/ 	.byte	0x04, 0x17
        /*000a*/ 	.short	(.L_526 - .L_525)
.L_525:
        /*000c*/ 	.word	0x00000000
        /*0010*/ 	.short	0x0002
        /*0012*/ 	.short	0x0010
        /*0014*/ 	.byte	0x00, 0xf5, 0x21, 0x00


	//----- nvinfo : EIATTR_KPARAM_INFO
	.align		4
.L_526:
        /*0018*/ 	.byte	0x04, 0x17
        /*001a*/ 	.short	(.L_528 - .L_527)
.L_527:
        /*001c*/ 	.word	0x00000000
        /*0020*/ 	.short	0x0001
        /*0022*/ 	.short	0x0008
        /*0024*/ 	.byte	0x00, 0xf5, 0x21, 0x00


	//----- nvinfo : EIATTR_KPARAM_INFO
	.align		4
.L_528:
        /*0028*/ 	.byte	0x04, 0x17
        /*002a*/ 	.short	(.L_530 - .L_529)
.L_529:
        /*002c*/ 	.word	0x00000000
        /*0030*/ 	.short	0x0000
        /*0032*/ 	.short	0x0000
        /*0034*/ 	.byte	0x00, 0xf0, 0x21, 0x00


	//----- nvinfo : EIATTR_SPARSE_MMA_MASK
	.align		4
.L_530:
        /*0038*/ 	.byte	0x03, 0x50
        /*003a*/ 	.short	0x0000


	//----- nvinfo : EIATTR_MAXREG_COUNT
	.align		4
        /*003c*/ 	.byte	0x03, 0x1b
        /*003e*/ 	.short	0x00ff


	//----- nvinfo : EIATTR_MERCURY_ISA_VERSION
	.align		4
        /*0040*/ 	.byte	0x03, 0x5f
        /*0042*/ 	.short	0x0101


	//----- nvinfo : EIATTR_VRC_CTA_INIT_COUNT
	.align		4
        /*0044*/ 	.byte	0x02, 0x4a
	.zero		1
	.zero		1


	//----- nvinfo : EIATTR_EXIT_INSTR_OFFSETS
	.align		4
        /*0048*/ 	.byte	0x04, 0x1c
        /*004a*/ 	.short	(.L_532 - .L_531)


	//   ....[0]....
.L_531:
        /*004c*/ 	.word	0x00000090


	//   ....[1]....
        /*0050*/ 	.word	0x00000540


	//----- nvinfo : EIATTR_CBANK_PARAM_SIZE
	.align		4
.L_532:
        /*0054*/ 	.byte	0x03, 0x19
        /*0056*/ 	.short	0x0018


	//----- nvinfo : EIATTR_PARAM_CBANK
	.align		4
        /*0058*/ 	.byte	0x04, 0x0a
        /*005a*/ 	.short	(.L_534 - .L_533)
	.align		4
.L_533:
        /*005c*/ 	.word	index@(.nv.constant0.math_normcdff)
        /*0060*/ 	.short	0x0380
        /*0062*/ 	.short	0x0018


	//----- nvinfo : EIATTR_SW_WAR
	.align		4
.L_534:
        /*0064*/ 	.byte	0x04, 0x36
        /*0066*/ 	.short	(.L_536 - .L_535)
.L_535:
        /*0068*/ 	.word	0x00000008
.L_536:


//--------------------- .nv.info.math_nearbyintf  --------------------------
	.section	.nv.info.math_nearbyintf,"",@"SHT_CUDA_INFO"
	.sectionflags	@""
	.align	4


	//----- nvinfo : EIATTR_CUDA_API_VERSION
	.align		4
        /*0000*/ 	.byte	0x04, 0x37
        /*0002*/ 	.short	(.L_538 - .L_537)
.L_537:
        /*0004*/ 	.word	0x00000082


	//----- nvinfo : EIATTR_KPARAM_INFO
	.align		4
.L_538:
        /*0008*/ 	.byte	0x04, 0x17
        /*000a*/ 	.short	(.L_540 - .L_539)
.L_539:
        /*000c*/ 	.word	0x00000000
        /*0010*/ 	.short	0x0002
        /*0012*/ 	.short	0x0010
        /*0014*/ 	.byte	0x00, 0xf5, 0x21, 0x00


	//----- nvinfo : EIATTR_KPARAM_INFO
	.align		4
.L_540:
        /*0018*/ 	.byte	0x04, 0x17
        /*001a*/ 	.short	(.L_542 - .L_541)
.L_541:
        /*001c*/ 	.word	0x00000000
        /*0020*/ 	.short	0x0001
        /*0022*/ 	.short	0x0008
        /*0024*/ 	.byte	0x00, 0xf5, 0x21, 0x00


	//----- nvinfo : EIATTR_KPARAM_INFO
	.align		4
.L_542:
        /*0028*/ 	.byte	0x04, 0x17
        /*002a*/ 	.short	(.L_544 - .L_543)
.L_543:
        /*002c*/ 	.word	0x00000000
        /*0030*/ 	.short	0x0000
        /*0032*/ 	.short	0x0000
        /*0034*/ 	.byte	0x00, 0xf0, 0x21, 0x00


	//----- nvinfo : EIATTR_SPARSE_MMA_MASK
	.align		4
.L_544:
        /*0038*/ 	.byte	0x03, 0x50
        /*003a*/ 	.short	0x0000


	//----- nvinfo : EIATTR_MAXREG_COUNT
	.align		4
        /*003c*/ 	.byte	0x03, 0x1b
        /*003e*/ 	.short	0x00ff


	//----- nvinfo : EIATTR_MERCURY_ISA_VERSION
	.align		4
        /*0040*/ 	.byte	0x03, 0x5f
        /*0042*/ 	.short	0x0101


	//----- nvinfo : EIATTR_VRC_CTA_INIT_COUNT
	.align		4
        /*0044*/ 	.byte	0x02, 0x4a
	.zero		1
	.zero		1


	//----- nvinfo : EIATTR_EXIT_INSTR_OFFSETS
	.align		4
        /*0048*/ 	.byte	0x04, 0x1c
        /*004a*/ 	.short	(.L_546 - .L_545)


	//   ....[0]....
.L_545:
        /*004c*/ 	.word	0x00000090


	//   ....[1]....
        /*0050*/ 	.word	0x00000160


	//----- nvinfo : EIATTR_CBANK_PARAM_SIZE
	.align		4
.L_546:
        /*0054*/ 	.byte	0x03, 0x19
        /*0056*/ 	.short	0x0018


	//----- nvinfo : EIATTR_PARAM_CBANK
	.align		4
        /*0058*/ 	.byte	0x04, 0x0a
        /*005a*/ 	.short	(.L_548 - .L_547)
	.align		4
.L_547:
        /*005c*/ 	.word	index@(.nv.constant0.math_nearbyintf)
        /*0060*/ 	.short	0x0380
        /*0062*/ 	.short	0x0018


	//----- nvinfo : EIATTR_SW_WAR
	.align		4
.L_548:
        /*0064*/ 	.byte	0x04, 0x36
        /*0066*/ 	.short	(.L_550 - .L_549)
.L_549:
        /*0068*/ 	.word	0x00000008
.L_550:


//--------------------- .nv.info.math_logf        --------------------------
	.section	.nv.info.math_logf,"",@"SHT_CUDA_INFO"
	.sectionflags	@""
	.align	4


	//----- nvinfo : EIATTR_CUDA_API_VERSION
	.align		4
        /*0000*/ 	.byte	0x04, 0x37
        /*0002*/ 	.short	(.L_552 - .L_551)
.L_551:
        /*0004*/ 	.word	0x00000082


	//----- nvinfo : EIATTR_KPARAM_INFO
	.align		4
.L_552:
        /*0008*/ 	.byte	0x04, 0x17
        /*000a*/ 	.short	(.L_554 - .L_553)
.L_553:
        /*000c*/ 	.word	0x00000000
        /*0010*/ 	.short	0x0002
        /*0012*/ 	.short	0x0010
        /*0014*/ 	.byte	0x00, 0xf5, 0x21, 0x00


	//----- nvinfo : EIATTR_KPARAM_INFO
	.align		4
.L_554:
        /*0018*/ 	.byte	0x04, 0x17
        /*001a*/ 	.short	(.L_556 - .L_555)
.L_555:
        /*001c*/ 	.word	0x00000000
        /*0020*/ 	.short	0x0001
        /*0022*/ 	.short	0x0008
        /*0024*/ 	.byte	0x00, 0xf5, 0x21, 0x00


	//----- nvinfo : EIATTR_KPARAM_INFO
	.align		4
.L_556:
        /*0028*/ 	.byte	0x04, 0x17
        /*002a*/ 	.short	(.L_558 - .L_557)
.L_557:
        /*002c*/ 	.word	0x00000000
        /*0030*/ 	.short	0x0000
        /*0032*/ 	.short	0x0000
        /*0034*/ 	.byte	0x00, 0xf0, 0x21, 0x00


	//----- nvinfo : EIATTR_SPARSE_MMA_MASK
	.align		4
.L_558:
        /*0038*/ 	.byte	0x03, 0x50
        /*003a*/ 	.short	0x0000


	//----- nvinfo : EIATTR_MAXREG_COUNT
	.align		4
        /*003c*/ 	.byte	0x03, 0x1b
        /*003e*/ 	.short	0x00ff


	//----- nvinfo : EIATTR_MERCURY_ISA_VERSION
	.align		4
        /*0040*/ 	.byte	0x03, 0x5f
        /*0042*/ 	.short	0x0101


	//----- nvinfo : EIATTR_VRC_CTA_INIT_COUNT
	.align		4
        /*0044*/ 	.byte	0x02, 0x4a
	.zero		1
	.zero		1


	//----- nvinfo : EIATTR_EXIT_INSTR_OFFSETS
	.align		4
        /*0048*/ 	.byte	0x04, 0x1c
        /*004a*/ 	.short	(.L_560 - .L_559)


	//   ....[0]....
.L_559:
        /*004c*/ 	.word	0x00000090


	//   ....[1]....
        /*0050*/ 	.word	0x000002f0


	//----- nvinfo : EIATTR_CBANK_PARAM_SIZE
	.align		4
.L_560:
        /*0054*/ 	.byte	0x03, 0x19
        /*0056*/ 	.short	0x0018


	//----- nvinfo : EIATTR_PARAM_CBANK
	.align		4
        /*0058*/ 	.byte	0x04, 0x0a
        /*005a*/ 	.short	(.L_562 - .L_561)
	.align		4
.L_561:
        /*005c*/ 	.word	index@(.nv.constant0.math_logf)
        /*0060*/ 	.short	0x0380
        /*0062*/ 	.short	0x0018


	//----- nvinfo : EIATTR_SW_WAR
	.align		4
.L_562:
        /*0064*/ 	.byte	0x04, 0x36
        /*0066*/ 	.short	(.L_564 - .L_563)
.L_563:
        /*0068*/ 	.word	0x00000008
.L_564:


//--------------------- .nv.info.math_logbf       --------------------------
	.section	.nv.info.math_logbf,"",@"SHT_CUDA_INFO"
	.sectionflags	@""
	.align	4


	//----- nvinfo : EIATTR_CUDA_API_VERSION
	.align		4
        /*0000*/ 	.byte	0x04, 0x37
        /*0002*/ 	.short	(.L_566 - .L_565)
.L_565:
        /*0004*/ 	.word	0x00000082


	//----- nvinfo : EIATTR_KPARAM_INFO
	.align		4
.L_566:
        /*0008*/ 	.byte	0x04, 0x17
        /*000a*/ 	.short	(.L_568 - .L_567)
.L_567:
        /*000c*/ 	.word	0x00000000
        /*0010*/ 	.short	0x0002
        /*0012*/ 	.short	0x0010
        /*0014*/ 	.byte	0x00, 0xf5, 0x21, 0x00


	//----- nvinfo : EIATTR_KPARAM_INFO
	.align		4
.L_568:
        /*0018*/ 	.byte	0x04, 0x17
        /*001a*/ 	.short	(.L_570 - .L_569)
.L_569:
        /*001c*/ 	.word	0x00000000
        /*0020*/ 	.short	0x0001
        /*0022*/ 	.short	0x0008
        /*0024*/ 	.byte	0x00, 0xf5, 0x21, 0x00


	//----- nvinfo : EIATTR_KPARAM_INFO
	.align		4
.L_570:
        /*0028*/ 	.byte	0x04, 0x17
        /*002a*/ 	.short	(.L_572 - .L_571)
.L_571:
        /*002c*/ 	.word	0x00000000
        /*0030*/ 	.short	0x0000
        /*0032*/ 	.short	0x0000
        /*0034*/ 	.byte	0x00, 0xf0, 0x21, 0x00


	//----- nvinfo : EIATTR_SPARSE_MMA_MASK
	.align		4
.L_572:
        /*0038*/ 	.byte	0x03, 0x50
        /*003a*/ 	.short	0x0000


	//----- nvinfo : EIATTR_MAXREG_COUNT
	.align		4
        /*003c*/ 	.byte	0x03, 0x1b
        /*003e*/ 	.short	0x00ff


	//----- nvinfo : EIATTR_MERCURY_ISA_VERSION
	.align		4
        /*0040*/ 	.byte	0x03, 0x5f
        /*0042*/ 	.short	0x0101


	//----- nvinfo : EIATTR_VRC_CTA_INIT_COUNT
	.align		4
        /*0044*/ 	.byte	0x02, 0x4a
	.zero		1
	.zero		1


	//----- nvinfo : EIATTR_EXIT_INSTR_OFFSETS
	.align		4
        /*0048*/ 	.byte	0x04, 0x1c
        /*004a*/ 	.short	(.L_574 - .L_573)


	//   ....[0]....
.L_573:
        /*004c*/ 	.word	0x00000090


	//   ....[1]....
        /*0050*/ 	.word	0x00000250


	//----- nvinfo : EIATTR_CRS_STACK_SIZE
	.align		4
.L_574:
        /*0054*/ 	.byte	0x04, 0x1e
        /*0056*/ 	.short	(.L_576 - .L_575)
.L_575:
        /*0058*/ 	.word	0x00000000


	//----- nvinfo : EIATTR_CBANK_PARAM_SIZE
	.align		4
.L_576:
        /*005c*/ 	.byte	0x03, 0x19
        /*005e*/ 	.short	0x0018


	//----- nvinfo : EIATTR_PARAM_CBANK
	.align		4
        /*0060*/ 	.byte	0x04, 0x0a
        /*0062*/ 	.short	(.L_578 - .L_577)
	.align		4
.L_577:
        /*0064*/ 	.word	index@(.nv.constant0.math_logbf)
        /*0068*/ 	.short	0x0380
        /*006a*/ 	.short	0x0018


	//----- nvinfo : EIATTR_SW_WAR
	.align		4
.L_578:
        /*006c*/ 	.byte	0x04, 0x36
        /*006e*/ 	.short	(.L_580 - .L_579)
.L_579:
        /*0070*/ 	.word	0x00000008
.L_580:


//--------------------- .nv.info.math_log2f       --------------------------
	.section	.nv.info.math_log2f,"",@"SHT_CUDA_INFO"
	.sectionflags	@""
	.align	4


	//----- nvinfo : EIATTR_CUDA_API_VERSION
	.align		4
        /*0000*/ 	.byte	0x04, 0x37
        /*0002*/ 	.short	(.L_582 - .L_581)
.L_581:
        /*0004*/ 	.word	0x00000082


	//----- nvinfo : EIATTR_KPARAM_INFO
	.align		4
.L_582:
        /*0008*/ 	.byte	0x04, 0x17
        /*000a*/ 	.short	(.L_584 - .L_583)
.L_583:
        /*000c*/ 	.word	0x00000000
        /*0010*/ 	.short	0x0002
        /*0012*/ 	.short	0x0010
        /*0014*/ 	.byte	0x00, 0xf5, 0x21, 0x00


	//----- nvinfo : EIATTR_KPARAM_INFO
	.align		4
.L_584:
        /*0018*/ 	.byte	0x04, 0x17
        /*001a*/ 	.short	(.L_586 - .L_585)
.L_585:
        /*001c*/ 	.word	0x00000000
        /*0020*/ 	.short	0x0001
        /*0022*/ 	.short	0x0008
        /*0024*/ 	.byte	0x00, 0xf5, 0x21, 0x00


	//----- nvinfo : EIATTR_KPARAM_INFO
	.align		4
.L_586:
        /*0028*/ 	.byte	0x04, 0x17
        /*002a*/ 	.short	(.L_588 - .L_587)
.L_587:
        /*002c*/ 	.word	0x00000000
        /*0030*/ 	.short	0x0000
        /*0032*/ 	.short	0x0000
        /*0034*/ 	.byte	0x00, 0xf0, 0x21, 0x00


	//----- nvinfo : EIATTR_SPARSE_MMA_MASK
	.align		4
.L_588:
        /*0038*/ 	.byte	0x03, 0x50
        /*003a*/ 	.short	0x0000


	//----- nvinfo : EIATTR_MAXREG_COUNT
	.align		4
        /*003c*/ 	.byte	0x03, 0x1b
        /*003e*/ 	.short	0x00ff


	//----- nvinfo : EIATTR_MERCURY_ISA_VERSION
	.align		4
        /*0040*/ 	.byte	0x03, 0x5f
        /*0042*/ 	.short	0x0101


	//----- nvinfo : EIATTR_VRC_CTA_INIT_COUNT
	.align		4
        /*0044*/ 	.byte	0x02, 0x4a
	.zero		1
	.zero		1


	//----- nvinfo : EIATTR_EXIT_INSTR_OFFSETS
	.align		4
        /*0048*/ 	.byte	0x04, 0x1c
        /*004a*/ 	.short	(.L_590 - .L_589)


	//   ....[0]....
.L_589:
        /*004c*/ 	.word	0x00000090


	//   ....[1]....
        /*0050*/ 	.word	0x00000310


	//----- nvinfo : EIATTR_CBANK_PARAM_SIZE
	.align		4
.L_590:
        /*0054*/ 	.byte	0x03, 0x19
        /*0056*/ 	.short	0x0018


	//----- nvinfo : EIATTR_PARAM_CBANK
	.align		4
        /*0058*/ 	.byte	0x04, 0x0a
        /*005a*/ 	.short	(.L_592 - .L_591)
	.align		4
.L_591:
        /*005c*/ 	.word	index@(.nv.constant0.math_log2f)
        /*0060*/ 	.short	0x0380
        /*0062*/ 	.short	0x0018


	//----- nvinfo : EIATTR_SW_WAR
	.align		4
.L_592:
        /*0064*/ 	.byte	0x04, 0x36
        /*0066*/ 	.short	(.L_594 - .L_593)
.L_593:
        /*0068*/ 	.word	0x00000008
.L_594:


//--------------------- .nv.info.math_log1pf      --------------------------
	.section	.nv.info.math_log1pf,"",@"SHT_CUDA_INFO"
	.sectionflags	@""
	.align	4


	//----- nvinfo : EIATTR_CUDA_API_VERSION
	.align		4
        /*0000*/ 	.byte	0x04, 0x37
        /*0002*/ 	.short	(.L_596 - .L_595)
.L_595:
        /*0004*/ 	.word	0x00000082


	//----- nvinfo : EIATTR_KPARAM_INFO
	.align		4
.L_596:
        /*0008*/ 	.byte	0x04, 0x17
        /*000a*/ 	.short	(.L_598 - .L_597)
.L_597:
        /*000c*/ 	.word	0x00000000
        /*0010*/ 	.short	0x0002
        /*0012*/ 	.short	0x0010
        /*0014*/ 	.byte	0x00, 0xf5, 0x21, 0x00


	//----- nvinfo : EIATTR_KPARAM_INFO
	.align		4
.L_598:
        /*0018*/ 	.byte	0x04, 0x17
        /*001a*/ 	.short	(.L_600 - .L_599)
.L_599:
        /*001c*/ 	.word	0x00000000
        /*0020*/ 	.short	0x0001
        /*0022*/ 	.short	0x0008
        /*0024*/ 	.byte	0x00, 0xf5, 0x21, 0x00


	//----- nvinfo : EIATTR_KPARAM_INFO
	.align		4
.L_600:
        /*0028*/ 	.byte	0x04, 0x17
        /*002a*/ 	.short	(.L_602 - .L_601)
.L_601:
        /*002c*/ 	.word	0x00000000
        /*0030*/ 	.short	0x0000
        /*0032*/ 	.short	0x0000
        /*0034*/ 	.byte	0x00, 0xf0, 0x21, 0x00


	//----- nvinfo : EIATTR_SPARSE_MMA_MASK
	.align		4
.L_602:
        /*0038*/ 	.byte	0x03, 0x50
        /*003a*/ 	.short	0x0000


	//----- nvinfo : EIATTR_MAXREG_COUNT
	.align		4
        /*003c*/ 	.byte	0x03, 0x1b
        /*003e*/ 	.short	0x00ff


	//----- nvinfo : EIATTR_MERCURY_ISA_VERSION
	.align		4
        /*0040*/ 	.byte	0x03, 0x5f
        /*0042*/ 	.short	0x0101


	//----- nvinfo : EIATTR_VRC_CTA_INIT_COUNT
	.align		4
        /*0044*/ 	.byte	0x02, 0x4a
	.zero		1
	.zero		1


	//----- nvinfo : EIATTR_EXIT_INSTR_OFFSETS
	.align		4
        /*0048*/ 	.byte	0x04, 0x1c
        /*004a*/ 	.short	(.L_604 - .L_603)


	//   ....[0]....
.L_603:
        /*004c*/ 	.word	0x00000090


	//   ....[1]....
        /*0050*/ 	.word	0x00000310


	//----- nvinfo : EIATTR_CBANK_PARAM_SIZE
	.align		4
.L_604:
        /*0054*/ 	.byte	0x03, 0x19
        /*0056*/ 	.short	0x0018


	//----- nvinfo : EIATTR_PARAM_CBANK
	.align		4
        /*0058*/ 	.byte	0x04, 0x0a
        /*005a*/ 	.short	(.L_606 - .L_605)
	.align		4
.L_605:
        /*005c*/ 	.word	index@(.nv.constant0.math_log1pf)
        /*0060*/ 	.short	0x0380
        /*0062*/ 	.short	0x0018


	//----- nvinfo : EIATTR_SW_WAR
	.align		4
.L_606:
        /*0064*/ 	.byte	0x04, 0x36
        /*0066*/ 	.short	(.L_608 - .L_607)
.L_607:
        /*0068*/ 	.word	0x00000008
.L_608:


//--------------------- .nv.info.math_log10f      --------------------------
	.section	.nv.info.math_log10f,"",@"SHT_CUDA_INFO"
	.sectionflags	@""
	.align	4


	//----- nvinfo : EIATTR_CUDA_API_VERSION
	.align		4
        /*0000*/ 	.byte	0x04, 0x37
        /*0002*/ 	.short	(.L_610 - .L_609)
.L_609:
        /*0004*/ 	.word	0x00000082


	//----- nvinfo : EIATTR_KPARAM_INFO
	.align		4
.L_610:
        /*0008*/ 	.byte	0x04, 0x17
        /*000a*/ 	.short	(.L_612 - .L_611)
.L_611:
        /*000c*/ 	.word	0x00000000
        /*0010*/ 	.short	0x0002
        /*0012*/ 	.short	0x0010
        /*0014*/ 	.byte	0x00, 0xf5, 0x21, 0x00


	//----- nvinfo : EIATTR_KPARAM_INFO
	.align		4
.L_612:
        /*0018*/ 	.byte	0x04, 0x17
        /*001a*/ 	.short	(.L_614 - .L_613)
.L_613:
        /*001c*/ 	.word	0x00000000
        /*0020*/ 	.short	0x0001
        /*0022*/ 	.short	0x0008
        /*0024*/ 	.byte	0x00, 0xf5, 0x21, 0x00


	//----- nvinfo : EIATTR_KPARAM_INFO
	.align		4
.L_614:
        /*0028*/ 	.byte	0x04, 0x17
        /*002a*/ 	.short	(.L_616 - .L_615)
.L_615:
        /*002c*/ 	.word	0x00000000
        /*0030*/ 	.short	0x0000
        /*0032*/ 	.short	0x0000
        /*0034*/ 	.byte	0x00, 0xf0, 0x21, 0x00


	//----- nvinfo : EIATTR_SPARSE_MMA_MASK
	.align		4
.L_616:
        /*0038*/ 	.byte	0x03, 0x50
        /*003a*/ 	.short	0x0000


	//----- nvinfo : EIATTR_MAXREG_COUNT
	.align		4
        /*003c*/ 	.byte	0x03, 0x1b
        /*003e*/ 	.short	0x00ff


	//----- nvinfo : EIATTR_MERCURY_ISA_VERSION
	.align		4
        /*0040*/ 	.byte	0x03, 0x5f
        /*0042*/ 	.short	0x0101


	//----- nvinfo : EIATTR_VRC_CTA_INIT_COUNT
	.align		4
        /*0044*/ 	.byte	0x02, 0x4a
	.zero		1
	.zero		1


	//----- nvinfo : EIATTR_EXIT_INSTR_OFFSETS
	.align		4
        /*0048*/ 	.byte	0x04, 0x1c
        /*004a*/ 	.short	(.L_618 - .L_617)


	//   ....[0]....
.L_617:
        /*004c*/ 	.word	0x00000090


	//   ....[1]....
        /*0050*/ 	.word	0x00000300


	//----- nvinfo : EIATTR_CBANK_PARAM_SIZE
	.align		4
.L_618:
        /*0054*/ 	.byte	0x03, 0x19
        /*0056*/ 	.short	0x0018


	//----- nvinfo : EIATTR_PARAM_CBANK
	.align		4
        /*0058*/ 	.byte	0x04, 0x0a
        /*005a*/ 	.short	(.L_620 - .L_619)
	.align		4
.L_619:
        /*005c*/ 	.word	index@(.nv.constant0.math_log10f)
        /*0060*/ 	.short	0x0380
        /*0062*/ 	.short	0x0018


	//----- nvinfo : EIATTR_SW_WAR
	.align		4
.L_620:
        /*0064*/ 	.byte	0x04, 0x36
        /*0066*/ 	.short	(.L_622 - .L_621)
.L_621:
        /*0068*/ 	.word	0x00000008
.L_622:


//--------------------- .nv.info.math_lgammaf     --------------------------
	.section	.nv.info.math_lgammaf,"",@"SHT_CUDA_INFO"
	.sectionflags	@""
	.align	4


	//----- nvinfo : EIATTR_CUDA_API_VERSION
	.align		4
        /*0000*/ 	.byte	0x04, 0x37
        /*0002*/ 	.short	(.L_624 - .L_623)
.L_623:
        /*0004*/ 	.word	0x00000082


	//----- nvinfo : EIATTR_KPARAM_INFO
	.align		4
.L_624:
        /*0008*/ 	.byte	0x04, 0x17
        /*000a*/ 	.short	(.L_626 - .L_625)
.L_625:
        /*000c*/ 	.word	0x00000000
        /*0010*/ 	.short	0x0002
        /*0012*/ 	.short	0x0010
        /*0014*/ 	.byte	0x00, 0xf5, 0x21, 0x00


	//----- nvinfo : EIATTR_KPARAM_INFO
	.align		4
.L_626:
        /*0018*/ 	.byte	0x04, 0x17
        /*001a*/ 	.short	(.L_628 - .L_627)
.L_627:
        /*001c*/ 	.word	0x00000000
        /*0020*/ 	.short	0x0001
        /*0022*/ 	.short	0x0008
        /*0024*/ 	.byte	0x00, 0xf5, 0x21, 0x00


	//----- nvinfo : EIATTR_KPARAM_INFO
	.align		4
.L_628:
        /*0028*/ 	.byte	0x04, 0x17
        /*002a*/ 	.short	(.L_630 - .L_629)
.L_629:
        /*002c*/ 	.word	0x00000000
        /*0030*/ 	.short	0x0000
        /*0032*/ 	.short	0x0000
        /*0034*/ 	.byte	0x00, 0xf0, 0x21, 0x00


	//----- nvinfo : EIATTR_SPARSE_MMA_MASK
	.align		4
.L_630:
        /*0038*/ 	.byte	0x03, 0x50
        /*003a*/ 	.short	0x0000


	//----- nvinfo : EIATTR_MAXREG_COUNT
	.align		4
        /*003c*/ 	.byte	0x03, 0x1b
        /*003e*/ 	.short	0x00ff


	//----- nvinfo : EIATTR_MERCURY_ISA_VERSION
	.align		4
        /*0040*/ 	.byte	0x03, 0x5f
        /*0042*/ 	.short	0x0101


	//----- nvinfo : EIATTR_VRC_CTA_INIT_COUNT
	.align		4
        /*0044*/ 	.byte	0x02, 0x4a
	.zero		1
	.zero		1


	//----- nvinfo : EIATTR_EXIT_INSTR_OFFSETS
	.align		4
        /*0048*/ 	.byte	0x04, 0x1c
        /*004a*/ 	.short	(.L_632 - .L_631)


	//   ....[0]....
.L_631:
        /*004c*/ 	.word	0x00000090


	//   ....[1]....
        /*0050*/ 	.word	0x00000e80


	//----- nvinfo : EIATTR_CRS_STACK_SIZE
	.align		4
.L_632:
        /*0054*/ 	.byte	0x04, 0x1e
        /*0056*/ 	.short	(.L_634 - .L_633)
.L_633:
        /*0058*/ 	.word	0x00000000


	//----- nvinfo : EIATTR_CBANK_PARAM_SIZE
	.align		4
.L_634:
        /*005c*/ 	.byte	0x03, 0x19
        /*005e*/ 	.short	0x0018


	//----- nvinfo : EIATTR_PARAM_CBANK
	.align		4
        /*0060*/ 	.byte	0x04, 0x0a
        /*0062*/ 	.short	(.L_636 - .L_635)
	.align		4
.L_635:
        /*0064*/ 	.word	index@(.nv.constant0.math_lgammaf)
        /*0068*/ 	.short	0x0380
        /*006a*/ 	.short	0x0018


	//----- nvinfo : EIATTR_SW_WAR
	.align		4
.L_636:
        /*006c*/ 	.byte	0x04, 0x36
        /*006e*/ 	.short	(.L_638 - .L_637)
.L_637:
        /*0070*/ 	.word	0x00000008
.L_638:


//--------------------- .nv.info.math_j1f         --------------------------
	.section	.nv.info.math_j1f,"",@"SHT_CUDA_INFO"
	.sectionflags	@""
	.align	4


	//----- nvinfo : EIATTR_CUDA_API_VERSION
	.align		4
        /*0000*/ 	.byte	0x04, 0x37
        /*0002*/ 	.short	(.L_640 - .L_639)
.L_639:
        /*0004*/ 	.word	0x00000082


	//----- nvinfo : EIATTR_KPARAM_INFO
	.align		4
.L_640:
        /*0008*/ 	.byte	0x04, 0x17
        /*000a*/ 	.short	(.L_642 - .L_641)
.L_641:
        /*000c*/ 	.word	0x00000000
        /*0010*/ 	.short	0x0002
        /*0012*/ 	.short	0x0010
        /*0014*/ 	.byte	0x00, 0xf5, 0x21, 0x00


	//----- nvinfo : EIATTR_KPARAM_INFO
	.align		4
.L_642:
        /*0018*/ 	.byte	0x04, 0x17
        /*001a*/ 	.short	(.L_644 - .L_643)
.L_643:
        /*001c*/ 	.word	0x00000000
        /*0020*/ 	.short	0x0001
        /*0022*/ 	.short	0x0008
        /*0024*/ 	.byte	0x00, 0xf5, 0x21, 0x00


	//----- nvinfo : EIATTR_KPARAM_INFO
	.align		4
.L_644:
        /*0028*/ 	.byte	0x04, 0x17
        /*002a*/ 	.short	(.L_646 - .L_645)
.L_645:
        /*002c*/ 	.word	0x00000000
        /*0030*/ 	.short	0x0000
        /*0032*/ 	.short	0x0000
        /*0034*/ 	.byte	0x00, 0xf0, 0x21, 0x00


	//----- nvinfo : EIATTR_SPARSE_MMA_MASK
	.align		4
.L_646:
        /*0038*/ 	.byte	0x03, 0x50
        /*003a*/ 	.short	0x0000


	//----- nvinfo : EIATTR_MAXREG_COUNT
	.align		4
        /*003c*/ 	.byte	0x03, 0x1b
        /*003e*/ 	.short	0x00ff


	//----- nvinfo : EIATTR_MERCURY_ISA_VERSION
	.align		4
        /*0040*/ 	.byte	0x03, 0x5f
        /*0042*/ 	.short	0x0101


	//----- nvinfo : EIATTR_VRC_CTA_INIT_COUNT
	.align		4
        /*0044*/ 	.byte	0x02, 0x4a
	.zero		1
	.zero		1


	//----- nvinfo : EIATTR_EXIT_INSTR_OFFSETS
	.align		4
        /*0048*/ 	.byte	0x04, 0x1c
        /*004a*/ 	.short	(.L_648 - .L_647)


	//   ....[0]....
.L_647:
        /*004c*/ 	.word	0x00000090


	//   ....[1]....
        /*0050*/ 	.word	0x00000d00


	//----- nvinfo : EIATTR_CRS_STACK_SIZE
	.align		4
.L_648:
        /*0054*/ 	.byte	0x04, 0x1e
        /*0056*/ 	.short	(.L_650 - .L_649)
.L_649:
        /*0058*/ 	.word	0x00000000


	//----- nvinfo : EIATTR_CBANK_PARAM_SIZE
	.align		4
.L_650:
        /*005c*/ 	.byte	0x03, 0x19
        /*005e*/ 	.short	0x0018


	//----- nvinfo : EIATTR_PARAM_CBANK
	.align		4
        /*0060*/ 	.byte	0x04, 0x0a
        /*0062*/ 	.short	(.L_652 - .L_651)
	.align		4
.L_651:
        /*0064*/ 	.word	index@(.nv.constant0.math_j1f)
        /*0068*/ 	.short	0x0380
        /*006a*/ 	.short	0x0018


	//----- nvinfo : EIATTR_SW_WAR
	.align		4
.L_652:
        /*006c*/ 	.byte	0x04, 0x36
        /*006e*/ 	.short	(.L_654 - .L_653)
.L_653:
        /*0070*/ 	.word	0x00000008
.L_654:


//--------------------- .nv.info.math_j0f         --------------------------
	.section	.nv.info.math_j0f,"",@"SHT_CUDA_INFO"
	.sectionflags	@""
	.align	4


	//----- nvinfo : EIATTR_CUDA_API_VERSION
	.align		4
        /*0000*/ 	.byte	0x04, 0x37
        /*0002*/ 	.short	(.L_656 - .L_655)
.L_655:
        /*0004*/ 	.word	0x00000082


	//----- nvinfo : EIATTR_KPARAM_INFO
	.align		4
.L_656:
        /*0008*/ 	.byte	0x04, 0x17
        /*000a*/ 	.short	(.L_658 - .L_657)
.L_657:
        /*000c*/ 	.word	0x00000000
        /*0010*/ 	.short	0x0002
        /*0012*/ 	.short	0x0010
        /*0014*/ 	.byte	0x00, 0xf5, 0x21, 0x00


	//----- nvinfo : EIATTR_KPARAM_INFO
	.align		4
.L_658:
        /*0018*/ 	.byte	0x04, 0x17
        /*001a*/ 	.short	(.L_660 - .L_659)
.L_659:
        /*001c*/ 	.word	0x00000000
        /*0020*/ 	.short	0x0001
        /*0022*/ 	.short	0x0008
        /*0024*/ 	.byte	0x00, 0xf5, 0x21, 0x00


	//----- nvinfo : EIATTR_KPARAM_INFO
	.align		4
.L_660:
        /*0028*/ 	.byte	0x04, 0x17
        /*002a*/ 	.short	(.L_662 - .L_661)
.L_661:
        /*002c*/ 	.word	0x00000000
        /*0030*/ 	.short	0x0000
        /*0032*/ 	.short	0x0000
        /*0034*/ 	.byte	0x00, 0xf0, 0x21, 0x00


	//----- nvinfo : EIATTR_SPARSE_MMA_MASK
	.align		4
.L_662:
        /*0038*/ 	.byte	0x03, 0x50
        /*003a*/ 	.short	0x0000


	//----- nvinfo : EIATTR_MAXREG_COUNT
	.align		4
        /*003c*/ 	.byte	0x03, 0x1b
        /*003e*/ 	.short	0x00ff


	//----- nvinfo : EIATTR_MERCURY_ISA_VERSION
	.align		4
        /*0040*/ 	.byte	0x03, 0x5f
        /*0042*/ 	.short	0x0101


	//----- nvinfo : EIATTR_VRC_CTA_INIT_COUNT
	.align		4
        /*0044*/ 	.byte	0x02, 0x4a
	.zero		1
	.zero		1


	//----- nvinfo : EIATTR_EXIT_INSTR_OFFSETS
	.align		4
        /*0048*/ 	.byte	0x04, 0x1c
        /*004a*/ 	.short	(.L_664 - .L_663)


	//   ....[0]....
.L_663:
        /*004c*/ 	.word	0x00000090


	//   ....[1]....
        /*0050*/ 	.word	0x00000ce0


	//----- nvinfo : EIATTR_CRS_STACK_SIZE
	.align		4
.L_664:
        /*0054*/ 	.byte	0x04, 0x1e
        /*0056*/ 	.short	(.L_666 - .L_665)
.L_665:
        /*0058*/ 	.word	0x00000000


	//----- nvinfo : EIATTR_CBANK_PARAM_SIZE
	.align		4
.L_666:
        /*005c*/ 	.byte	0x03, 0x19
        /*005e*/ 	.short	0x0018


	//----- nvinfo : EIATTR_PARAM_CBANK
	.align		4
        /*0060*/ 	.byte	0x04, 0x0a
        /*0062*/ 	.short	(.L_668 - .L_667)
	.align		4
.L_667:
        /*0064*/ 	.word	index@(.nv.constant0.math_j0f)
        /*0068*/ 	.short	0x0380
        /*006a*/ 	.short	0x0018


	//----- nvinfo : EIATTR_SW_WAR
	.align		4
.L_668:
        /*006c*/ 	.byte	0x04, 0x36
        /*006e*/ 	.short	(.L_670 - .L_669)
.L_669:
        /*0070*/ 	.word	0x00000008
.L_670:


//--------------------- .nv.info.math_floorf      --------------------------
	.section	.nv.info.math_floorf,"",@"SHT_CUDA_INFO"
	.sectionflags	@""
	.align	4


	//----- nvinfo : EIATTR_CUDA_API_VERSION
	.align		4
        /*0000*/ 	.byte	0x04, 0x37
        /*0002*/ 	.short	(.L_672 - .L_671)
.L_671:
        /*0004*/ 	.word	0x00000082


	//----- nvinfo : EIATTR_KPARAM_INFO
	.align		4
.L_672:
        /*0008*/ 	.byte	0x04, 0x17
        /*000a*/ 	.short	(.L_674 - .L_673)
.L_673:
        /*000c*/ 	.word	0x00000000
        /*0010*/ 	.short	0x0002
        /*0012*/ 	.short	0x0010
        /*0014*/ 	.byte	0x00, 0xf5, 0x21, 0x00


	//----- nvinfo : EIATTR_KPARAM_INFO
	.align		4
.L_674:
        /*0018*/ 	.byte	0x04, 0x17
        /*001a*/ 	.short	(.L_676 - .L_675)
.L_675:
        /*001c*/ 	.word	0x00000000
        /*0020*/ 	.short	0x0001
        /*0022*/ 	.short	0x0008
        /*0024*/ 	.byte	0x00, 0xf5, 0x21, 0x00


	//----- nvinfo : EIATTR_KPARAM_INFO
	.align		4
.L_676:
        /*0028*/ 	.byte	0x04, 0x17
        /*002a*/ 	.short	(.L_678 - .L_677)
.L_677:
        /*002c*/ 	.word	0x00000000
        /*0030*/ 	.short	0x0000
        /*0032*/ 	.short	0x0000
        /*0034*/ 	.byte	0x00, 0xf0, 0x21, 0x00


	//----- nvinfo : EIATTR_SPARSE_MMA_MASK
	.align		4
.L_678:
        /*0038*/ 	.byte	0x03, 0x50
        /*003a*/ 	.short	0x0000


	//----- nvinfo : EIATTR_MAXREG_COUNT
	.align		4
        /*003c*/ 	.byte	0x03, 0x1b
        /*003e*/ 	.short	0x00ff


	//----- nvinfo : EIATTR_MERCURY_ISA_VERSION
	.align		4
        /*0040*/ 	.byte	0x03, 0x5f
        /*0042*/ 	.short	0x0101


	//----- nvinfo : EIATTR_VRC_CTA_INIT_COUNT
	.align		4
        /*0044*/ 	.byte	0x02, 0x4a
	.zero		1
	.zero		1


	//----- nvinfo : EIATTR_EXIT_INSTR_OFFSETS
	.align		4
        /*0048*/ 	.byte	0x04, 0x1c
        /*004a*/ 	.short	(.L_680 - .L_679)


	//   ....[0]....
.L_679:
        /*004c*/ 	.word	0x00000090


	//   ....[1]....
        /*0050*/ 	.word	0x00000160


	//----- nvinfo : EIATTR_CBANK_PARAM_SIZE
	.align		4
.L_680:
        /*0054*/ 	.byte	0x03, 0x19
        /*0056*/ 	.short	0x0018


	//----- nvinfo : EIATTR_PARAM_CBANK
	.align		4
        /*0058*/ 	.byte	0x04, 0x0a
        /*005a*/ 	.short	(.L_682 - .L_681)
	.align		4
.L_681:
        /*005c*/ 	.word	index@(.nv.constant0.math_floorf)
        /*0060*/ 	.short	0x0380
        /*0062*/ 	.short	0x0018


	//----- nvinfo : EIATTR_SW_WAR
	.align		4
.L_682:
        /*0064*/ 	.byte	0x04, 0x36
        /*0066*/ 	.short	(.L_684 - .L_683)
.L_683:
        /*0068*/ 	.word	0x00000008
.L_684:


//--------------------- .nv.info.math_fabsf       --------------------------
	.section	.nv.info.math_fabsf,"",@"SHT_CUDA_INFO"
	.sectionflags	@""
	.align	4


	//----- nvinfo : EIATTR_CUDA_API_VERSION
	.align		4
        /*0000*/ 	.byte	0x04, 0x37
        /*0002*/ 	.short	(.L_686 - .L_685)
.L_685:
        /*0004*/ 	.word	0x00000082


	//----- nvinfo : EIATTR_KPARAM_INFO
	.align		4
.L_686:
        /*0008*/ 	.byte	0x04, 0x17
        /*000a*/ 	.short	(.L_688 - .L_687)
.L_687:
        /*000c*/ 	.word	0x00000000
        /*0010*/ 	.short	0x0002
        /*0012*/ 	.short	0x0010
        /*0014*/ 	.byte	0x00, 0xf5, 0x21, 0x00


	//----- nvinfo : EIATTR_KPARAM_INFO
	.align		4
.L_688:
        /*0018*/ 	.byte	0x04, 0x17
        /*001a*/ 	.short	(.L_690 - .L_689)
.L_689:
        /*001c*/ 	.word	0x00000000
        /*0020*/ 	.short	0x0001
        /*0022*/ 	.short	0x0008
        /*0024*/ 	.byte	0x00, 0xf5, 0x21, 0x00


	//----- nvinfo : EIATTR_KPARAM_INFO
	.align		4
.L_690:
        /*0028*/ 	.byte	0x04, 0x17
        /*002a*/ 	.short	(.L_692 - .L_691)
.L_691:
        /*002c*/ 	.word	0x00000000
        /*0030*/ 	.short	0x0000
        /*0032*/ 	.short	0x0000
        /*0034*/ 	.byte	0x00, 0xf0, 0x21, 0x00


	//----- nvinfo : EIATTR_SPARSE_MMA_MASK
	.align		4
.L_692:
        /*0038*/ 	.byte	0x03, 0x50
        /*003a*/ 	.short	0x0000


	//----- nvinfo : EIATTR_MAXREG_COUNT
	.align		4
        /*003c*/ 	.byte	0x03, 0x1b
        /*003e*/ 	.short	0x00ff


	//----- nvinfo : EIATTR_MERCURY_ISA_VERSION
	.align		4
        /*0040*/ 	.byte	0x03, 0x5f
        /*0042*/ 	.short	0x0101


	//----- nvinfo : EIATTR_VRC_CTA_INIT_COUNT
	.align		4
        /*0044*/ 	.byte	0x02, 0x4a
	.zero		1
	.zero		1


	//----- nvinfo : EIATTR_EXIT_INSTR_OFFSETS
	.align		4
        /*0048*/ 	.byte	0x04, 0x1c
        /*004a*/ 	.short	(.L_694 - .L_693)


	//   ....[0]....
.L_693:
        /*004c*/ 	.word	0x00000090


	//   ....[1]....
        /*0050*/ 	.word	0x00000160


	//----- nvinfo : EIATTR_CBANK_PARAM_SIZE
	.align		4
.L_694:
        /*0054*/ 	.byte	0x03, 0x19
        /*0056*/ 	.short	0x0018


	//----- nvinfo : EIATTR_PARAM_CBANK
	.align		4
        /*0058*/ 	.byte	0x04, 0x0a
        /*005a*/ 	.short	(.L_696 - .L_695)
	.align		4
.L_695:
        /*005c*/ 	.word	index@(.nv.constant0.math_fabsf)
        /*0060*/ 	.short	0x0380
        /*0062*/ 	.short	0x0018


	//----- nvinfo : EIATTR_SW_WAR
	.align		4
.L_696:
        /*0064*/ 	.byte	0x04, 0x36
        /*0066*/ 	.short	(.L_698 - .L_697)
.L_697:
        /*0068*/ 	.word	0x00000008
.L_698:


//--------------------- .nv.info.math_expm1f      --------------------------
	.section	.nv.info.math_expm1f,"",@"SHT_CUDA_INFO"
	.sectionflags	@""
	.align	4


	//----- nvinfo : EIATTR_CUDA_API_VERSION
	.align		4
        /*0000*/ 	.byte	0x04, 0x37
        /*0002*/ 	.short	(.L_700 - .L_699)
.L_699:
        /*0004*/ 	.word	0x00000082


	//----- nvinfo : EIATTR_KPARAM_INFO
	.align		4
.L_700:
        /*0008*/ 	.byte	0x04, 0x17
        /*000a*/ 	.short	(.L_702 - .L_701)
.L_701:
        /*000c*/ 	.word	0x00000000
        /*0010*/ 	.short	0x0002
        /*0012*/ 	.short	0x0010
        /*0014*/ 	.byte	0x00, 0xf5, 0x21, 0x00


	//----- nvinfo : EIATTR_KPARAM_INFO
	.align		4
.L_702:
        /*0018*/ 	.byte	0x04, 0x17
        /*001a*/ 	.short	(.L_704 - .L_703)
.L_703:
        /*001c*/ 	.word	0x00000000
        /*0020*/ 	.short	0x0001
        /*0022*/ 	.short	0x0008
        /*0024*/ 	.byte	0x00, 0xf5, 0x21, 0x00


	//----- nvinfo : EIATTR_KPARAM_INFO
	.align		4
.L_704:
        /*0028*/ 	.byte	0x04, 0x17
        /*002a*/ 	.short	(.L_706 - .L_705)
.L_705:
        /*002c*/ 	.word	0x00000000
        /*0030*/ 	.short	0x0000
        /*0032*/ 	.short	0x0000
        /*0034*/ 	.byte	0x00, 0xf0, 0x21, 0x00


	//----- nvinfo : EIATTR_SPARSE_MMA_MASK
	.align		4
.L_706:
        /*0038*/ 	.byte	0x03, 0x50
        /*003a*/ 	.short	0x0000


	//----- nvinfo : EIATTR_MAXREG_COUNT
	.align		4
        /*003c*/ 	.byte	0x03, 0x1b
        /*003e*/ 	.short	0x00ff


	//----- nvinfo : EIATTR_MERCURY_ISA_VERSION
	.align		4
        /*0040*/ 	.byte	0x03, 0x5f
        /*0042*/ 	.short	0x0101


	//----- nvinfo : EIATTR_VRC_CTA_INIT_COUNT
	.align		4
        /*0044*/ 	.byte	0x02, 0x4a
	.zero		1
	.zero		1


	//----- nvinfo : EIATTR_EXIT_INSTR_OFFSETS
	.align		4
        /*0048*/ 	.byte	0x04, 0x1c
        /*004a*/ 	.short	(.L_708 - .L_707)


	//   ....[0]....
.L_707:
        /*004c*/ 	.word	0x00000090


	//   ....[1]....
        /*0050*/ 	.word	0x00000320


	//----- nvinfo : EIATTR_CBANK_PARAM_SIZE
	.align		4
.L_708:
        /*0054*/ 	.byte	0x03, 0x19
        /*0056*/ 	.short	0x0018


	//----- nvinfo : EIATTR_PARAM_CBANK
	.align		4
        /*0058*/ 	.byte	0x04, 0x0a
        /*005a*/ 	.short	(.L_710 - .L_709)
	.align		4
.L_709:
        /*005c*/ 	.word	index@(.nv.constant0.math_expm1f)
        /*0060*/ 	.short	0x0380
        /*0062*/ 	.short	0x0018


	//----- nvinfo : EIATTR_SW_WAR
	.align		4
.L_710:
        /*0064*/ 	.byte	0x04, 0x36
        /*0066*/ 	.short	(.L_712 - .L_711)
.L_711:
        /*0068*/ 	.word	0x00000008
.L_712:


//--------------------- .nv.info.math_expf        --------------------------
	.section	.nv.info.math_expf,"",@"SHT_CUDA_INFO"
	.sectionflags	@""
	.align	4


	//----- nvinfo : EIATTR_CUDA_API_VERSION
	.align		4
        /*0000*/ 	.byte	0x04, 0x37
        /*0002*/ 	.short	(.L_714 - .L_713)
.L_713:
        /*0004*/ 	.word	0x00000082


	//----- nvinfo : EIATTR_KPARAM_INFO
	.align		4
.L_714:
        /*0008*/ 	.byte	0x04, 0x17
        /*000a*/ 	.short	(.L_716 - .L_715)
.L_715:
        /*000c*/ 	.word	0x00000000
        /*0010*/ 	.short	0x0002
        /*0012*/ 	.short	0x0010
        /*0014*/ 	.byte	0x00, 0xf5, 0x21, 0x00


	//----- nvinfo : EIATTR_KPARAM_INFO
	.align		4
.L_716:
        /*0018*/ 	.byte	0x04, 0x17
        /*001a*/ 	.short	(.L_718 - .L_717)
.L_717:
        /*001c*/ 	.word	0x00000000
        /*0020*/ 	.short	0x0001
        /*0022*/ 	.short	0x0008
        /*0024*/ 	.byte	0x00, 0xf5, 0x21, 0x00


	//----- nvinfo : EIATTR_KPARAM_INFO
	.align		4
.L_718:
        /*0028*/ 	.byte	0x04, 0x17
        /*002a*/ 	.short	(.L_720 - .L_719)
.L_719:
        /*002c*/ 	.word	0x00000000
        /*0030*/ 	.short	0x0000
        /*0032*/ 	.short	0x0000
        /*0034*/ 	.byte	0x00, 0xf0, 0x21, 0x00


	//----- nvinfo : EIATTR_SPARSE_MMA_MASK
	.align		4
.L_720:
        /*0038*/ 	.byte	0x03, 0x50
        /*003a*/ 	.short	0x0000


	//----- nvinfo : EIATTR_MAXREG_COUNT
	.align		4
        /*003c*/ 	.byte	0x03, 0x1b
        /*003e*/ 	.short	0x00ff


	//----- nvinfo : EIATTR_MERCURY_ISA_VERSION
	.align		4
        /*0040*/ 	.byte	0x03, 0x5f
        /*0042*/ 	.short	0x0101


	//----- nvinfo : EIATTR_VRC_CTA_INIT_COUNT
	.align		4
        /*0044*/ 	.byte	0x02, 0x4a
	.zero		1
	.zero		1


	//----- nvinfo : EIATTR_EXIT_INSTR_OFFSETS
	.align		4
        /*0048*/ 	.byte	0x04, 0x1c
        /*004a*/ 	.short	(.L_722 - .L_721)


	//   ....[0]....
.L_721:
        /*004c*/ 	.word	0x00000090


	//   ....[1]....
        /*0050*/ 	.word	0x000001f0


	//----- nvinfo : EIATTR_CBANK_PARAM_SIZE
	.align		4
.L_722:
        /*0054*/ 	.byte	0x03, 0x19
        /*0056*/ 	.short	0x0018


	//----- nvinfo : EIATTR_PARAM_CBANK
	.align		4
        /*0058*/ 	.byte	0x04, 0x0a
        /*005a*/ 	.short	(.L_724 - .L_723)
	.align		4
.L_723:
        /*005c*/ 	.word	index@(.nv.constant0.math_expf)
        /*0060*/ 	.short	0x0380
        /*0062*/ 	.short	0x0018


	//----- nvinfo : EIATTR_SW_WAR
	.align		4
.L_724:
        /*0064*/ 	.byte	0x04, 0x36
        /*0066*/ 	.short	(.L_726 - .L_725)
.L_725:
        /*0068*/ 	.word	0x00000008
.L_726:


//--------------------- .nv.info.math_exp2f       --------------------------
	.section	.nv.info.math_exp2f,"",@"SHT_CUDA_INFO"
	.sectionflags	@""
	.align	4


	//----- nvinfo : EIATTR_CUDA_API_VERSION
	.align		4
        /*0000*/ 	.byte	0x04, 0x37
        /*0002*/ 	.short	(.L_728 - .L_727)
.L_727:
        /*0004*/ 	.word	0x00000082


	//----- nvinfo : EIATTR_KPARAM_INFO
	.align		4
.L_728:
        /*0008*/ 	.byte	0x04, 0x17
        /*000a*/ 	.short	(.L_730 - .L_729)
.L_729:
        /*000c*/ 	.word	0x00000000
        /*0010*/ 	.short	0x0002
        /*0012*/ 	.short	0x0010
        /*0014*/ 	.byte	0x00, 0xf5, 0x21, 0x00


	//----- nvinfo : EIATTR_KPARAM_INFO
	.align		4
.L_730:
        /*0018*/ 	.byte	0x04, 0x17
        /*001a*/ 	.short	(.L_732 - .L_731)
.L_731:
        /*001c*/ 	.word	0x00000000
        /*0020*/ 	.short	0x0001
        /*0022*/ 	.short	0x0008
        /*0024*/ 	.byte	0x00, 0xf5, 0x21, 0x00


	//----- nvinfo : EIATTR_KPARAM_INFO
	.align		4
.L_732:
        /*0028*/ 	.byte	0x04, 0x17
        /*002a*/ 	.short	(.L_734 - .L_733)
.L_733:
        /*002c*/ 	.word	0x00000000
        /*0030*/ 	.short	0x0000
        /*0032*/ 	.short	0x0000
        /*0034*/ 	.byte	0x00, 0xf0, 0x21, 0x00


	//----- nvinfo : EIATTR_SPARSE_MMA_MASK
	.align		4
.L_734:
        /*0038*/ 	.byte	0x03, 0x50
        /*003a*/ 	.short	0x0000


	//----- nvinfo : EIATTR_MAXREG_COUNT
	.align		4
        /*003c*/ 	.byte	0x03, 0x1b
        /*003e*/ 	.short	0x00ff


	//----- nvinfo : EIATTR_MERCURY_ISA_VERSION
	.align		4
        /*0040*/ 	.byte	0x03, 0x5f
        /*0042*/ 	.short	0x0101


	//----- nvinfo : EIATTR_VRC_CTA_INIT_COUNT
	.align		4
        /*0044*/ 	.byte	0x02, 0x4a
	.zero		1
	.zero		1


	//----- nvinfo : EIATTR_EXIT_INSTR_OFFSETS
	.align		4
        /*0048*/ 	.byte	0x04, 0x1c
        /*004a*/ 	.short	(.L_736 - .L_735)


	//   ....[0]....
.L_735:
        /*004c*/ 	.word	0x00000090


	//   ....[1]....
        /*0050*/ 	.word	0x00000190


	//----- nvinfo : EIATTR_CBANK_PARAM_SIZE
	.align		4
.L_736:
        /*0054*/ 	.byte	0x03, 0x19
        /*0056*/ 	.short	0x0018


	//----- nvinfo : EIATTR_PARAM_CBANK
	.align		4
        /*0058*/ 	.byte	0x04, 0x0a
        /*005a*/ 	.short	(.L_738 - .L_737)
	.align		4
.L_737:
        /*005c*/ 	.word	index@(.nv.constant0.math_exp2f)
        /*0060*/ 	.short	0x0380
        /*0062*/ 	.short	0x0018


	//----- nvinfo : EIATTR_SW_WAR
	.align		4
.L_738:
        /*0064*/ 	.byte	0x04, 0x36
        /*0066*/ 	.short	(.L_740 - .L_739)
.L_739:
        /*0068*/ 	.word	0x00000008
.L_740:


//--------------------- .nv.info.math_exp10f      --------------------------
	.section	.nv.info.math_exp10f,"",@"SHT_CUDA_INFO"
	.sectionflags	@""
	.align	4


	//----- nvinfo : EIATTR_CUDA_API_VERSION
	.align		4
        /*0000*/ 	.byte	0x04, 0x37
        /*0002*/ 	.short	(.L_742 - .L_741)
.L_741:
        /*0004*/ 	.word	0x00000082


	//----- nvinfo : EIATTR_KPARAM_INFO
	.align		4
.L_742:
        /*0008*/ 	.byte	0x04, 0x17
        /*000a*/ 	.short	(.L_744 - .L_743)
.L_743:
        /*000c*/ 	.word	0x00000000
        /*0010*/ 	.short	0x0002
        /*0012*/ 	.short	0x0010
        /*0014*/ 	.byte	0x00, 0xf5, 0x21, 0x00


	//----- nvinfo : EIATTR_KPARAM_INFO
	.align		4
.L_744:
        /*0018*/ 	.byte	0x04, 0x17
        /*001a*/ 	.short	(.L_746 - .L_745)
.L_745:
        /*001c*/ 	.word	0x00000000
        /*0020*/ 	.short	0x0001
        /*0022*/ 	.short	0x0008
        /*0024*/ 	.byte	0x00, 0xf5, 0x21, 0x00


	//----- nvinfo : EIATTR_KPARAM_INFO
	.align		4
.L_746:
        /*0028*/ 	.byte	0x04, 0x17
        /*002a*/ 	.short	(.L_748 - .L_747)
.L_747:
        /*002c*/ 	.word	0x00000000
        /*0030*/ 	.short	0x0000
        /*0032*/ 	.short	0x0000
        /*0034*/ 	.byte	0x00, 0xf0, 0x21, 0x00


	//----- nvinfo : EIATTR_SPARSE_MMA_MASK
	.align		4
.L_748:
        /*0038*/ 	.byte	0x03, 0x50
        /*003a*/ 	.short	0x0000


	//----- nvinfo : EIATTR_MAXREG_COUNT
	.align		4
        /*003c*/ 	.byte	0x03, 0x1b
        /*003e*/ 	.short	0x00ff


	//----- nvinfo : EIATTR_MERCURY_ISA_VERSION
	.align		4
        /*0040*/ 	.byte	0x03, 0x5f
        /*0042*/ 	.short	0x0101


	//----- nvinfo : EIATTR_VRC_CTA_INIT_COUNT
	.align		4
        /*0044*/ 	.byte	0x02, 0x4a
	.zero		1
	.zero		1


	//----- nvinfo : EIATTR_EXIT_INSTR_OFFSETS
	.align		4
        /*0048*/ 	.byte	0x04, 0x1c
        /*004a*/ 	.short	(.L_750 - .L_749)


	//   ....[0]....
.L_749:
        /*004c*/ 	.word	0x00000090


	//   ....[1]....
        /*0050*/ 	.word	0x000001f0


	//----- nvinfo : EIATTR_CBANK_PARAM_SIZE
	.align		4
.L_750:
        /*0054*/ 	.byte	0x03, 0x19
        /*0056*/ 	.short	0x0018


	//----- nvinfo : EIATTR_PARAM_CBANK
	.align		4
        /*0058*/ 	.byte	0x04, 0x0a
        /*005a*/ 	.short	(.L_752 - .L_751)
	.align		4
.L_751:
        /*005c*/ 	.word	index@(.nv.constant0.math_exp10f)
        /*0060*/ 	.short	0x0380
        /*0062*/ 	.short	0x0018


	//----- nvinfo : EIATTR_SW_WAR
	.align		4
.L_752:
        /*0064*/ 	.byte	0x04, 0x36
        /*0066*/ 	.short	(.L_754 - .L_753)
.L_753:
        /*0068*/ 	.word	0x00000008
.L_754:


//--------------------- .nv.info.math_erfinvf     --------------------------
	.section	.nv.info.math_erfinvf,"",@"SHT_CUDA_INFO"
	.sectionflags	@""
	.align	4


	//----- nvinfo : EIATTR_CUDA_API_VERSION
	.align		4
        /*0000*/ 	.byte	0x04, 0x37
        /*0002*/ 	.short	(.L_756 - .L_755)
.L_755:
        /*0004*/ 	.word	0x00000082


	//----- nvinfo : EIATTR_KPARAM_INFO
	.align		4
.L_756:
        /*0008*/ 	.byte	0x04, 0x17
        /*000a*/ 	.short	(.L_758 - .L_757)
.L_757:
        /*000c*/ 	.word	0x00000000
        /*0010*/ 	.short	0x0002
        /*0012*/ 	.short	0x0010
        /*0014*/ 	.byte	0x00, 0xf5, 0x21, 0x00


	//----- nvinfo : EIATTR_KPARAM_INFO
	.align		4
.L_758:
        /*0018*/ 	.byte	0x04, 0x17
        /*001a*/ 	.short	(.L_760 - .L_759)
.L_759:
        /*001c*/ 	.word	0x00000000
        /*0020*/ 	.short	0x0001
        /*0022*/ 	.short	0x0008
        /*0024*/ 	.byte	0x00, 0xf5, 0x21, 0x00


	//----- nvinfo : EIATTR_KPARAM_INFO
	.align		4
.L_760:
        /*0028*/ 	.byte	0x04, 0x17
        /*002a*/ 	.short	(.L_762 - .L_761)
.L_761:
        /*002c*/ 	.word	0x00000000
        /*0030*/ 	.short	0x0000
        /*0032*/ 	.short	0x0000
        /*0034*/ 	.byte	0x00, 0xf0, 0x21, 0x00


	//----- nvinfo : EIATTR_SPARSE_MMA_MASK
	.align		4
.L_762:
        /*0038*/ 	.byte	0x03, 0x50
        /*003a*/ 	.short	0x0000


	//----- nvinfo : EIATTR_MAXREG_COUNT
	.align		4
        /*003c*/ 	.byte	0x03, 0x1b
        /*003e*/ 	.short	0x00ff


	//----- nvinfo : EIATTR_MERCURY_ISA_VERSION
	.align		4
        /*0040*/ 	.byte	0x03, 0x5f
        /*0042*/ 	.short	0x0101


	//----- nvinfo : EIATTR_VRC_CTA_INIT_COUNT
	.align		4
        /*0044*/ 	.byte	0x02, 0x4a
	.zero		1
	.zero		1


	//----- nvinfo : EIATTR_EXIT_INSTR_OFFSETS
	.align		4
        /*0048*/ 	.byte	0x04, 0x1c
        /*004a*/ 	.short	(.L_764 - .L_763)


	//   ....[0]....
.L_763:
        /*004c*/ 	.word	0x00000090


	//   ....[1]....
        /*0050*/ 	.word	0x00000320


	//----- nvinfo : EIATTR_CRS_STACK_SIZE
	.align		4
.L_764:
        /*0054*/ 	.byte	0x04, 0x1e
        /*0056*/ 	.short	(.L_766 - .L_765)
.L_765:
        /*0058*/ 	.word	0x00000000


	//----- nvinfo : EIATTR_CBANK_PARAM_SIZE
	.align		4
.L_766:
        /*005c*/ 	.byte	0x03, 0x19
        /*005e*/ 	.short	0x0018


	//----- nvinfo : EIATTR_PARAM_CBANK
	.align		4
        /*0060*/ 	.byte	0x04, 0x0a
        /*0062*/ 	.short	(.L_768 - .L_767)
	.align		4
.L_767:
        /*0064*/ 	.word	index@(.nv.constant0.math_erfinvf)
        /*0068*/ 	.short	0x0380
        /*006a*/ 	.short	0x0018


	//----- nvinfo : EIATTR_SW_WAR
	.align		4
.L_768:
        /*006c*/ 	.byte	0x04, 0x36
        /*006e*/ 	.short	(.L_770 - .L_769)
.L_769:
        /*0070*/ 	.word	0x00000008
.L_770:


//--------------------- .nv.info.math_erff        --------------------------
	.section	.nv.info.math_erff,"",@"SHT_CUDA_INFO"
	.sectionflags	@""
	.align	4


	//----- nvinfo : EIATTR_CUDA_API_VERSION
	.align		4
        /*0000*/ 	.byte	0x04, 0x37
        /*0002*/ 	.short	(.L_772 - .L_771)
.L_771:
        /*0004*/ 	.word	0x00000082


	//----- nvinfo : EIATTR_KPARAM_INFO
	.align		4
.L_772:
        /*0008*/ 	.byte	0x04, 0x17
        /*000a*/ 	.short	(.L_774 - .L_773)
.L_773:
        /*000c*/ 	.word	0x00000000
        /*0010*/ 	.short	0x0002
        /*0012*/ 	.short	0x0010
        /*0014*/ 	.byte	0x00, 0xf5, 0x21, 0x00


	//----- nvinfo : EIATTR_KPARAM_INFO
	.align		4
.L_774:
        /*0018*/ 	.byte	0x04, 0x17
        /*001a*/ 	.short	(.L_776 - .L_775)
.L_775:
        /*001c*/ 	.word	0x00000000
        /*0020*/ 	.short	0x0001
        /*0022*/ 	.short	0x0008
        /*0024*/ 	.byte	0x00, 0xf5, 0x21, 0x00


	//----- nvinfo : EIATTR_KPARAM_INFO
	.align		4
.L_776:
        /*0028*/ 	.byte	0x04, 0x17
        /*002a*/ 	.short	(.L_778 - .L_777)
.L_777:
        /*002c*/ 	.word	0x00000000
        /*0030*/ 	.short	0x0000
        /*0032*/ 	.short	0x0000
        /*0034*/ 	.byte	0x00, 0xf0, 0x21, 0x00


	//----- nvinfo : EIATTR_SPARSE_MMA_MASK
	.align		4
.L_778:
        /*0038*/ 	.byte	0x03, 0x50
        /*003a*/ 	.short	0x0000


	//----- nvinfo : EIATTR_MAXREG_COUNT
	.align		4
        /*003c*/ 	.byte	0x03, 0x1b
        /*003e*/ 	.short	0x00ff


	//----- nvinfo : EIATTR_MERCURY_ISA_VERSION
	.align		4
        /*0040*/ 	.byte	0x03, 0x5f
        /*0042*/ 	.short	0x0101


	//----- nvinfo : EIATTR_VRC_CTA_INIT_COUNT
	.align		4
        /*0044*/ 	.byte	0x02, 0x4a
	.zero		1
	.zero		1


	//----- nvinfo : EIATTR_EXIT_INSTR_OFFSETS
	.align		4
        /*0048*/ 	.byte	0x04, 0x1c
        /*004a*/ 	.short	(.L_780 - .L_779)


	//   ....[0]....
.L_779:
        /*004c*/ 	.word	0x00000090


	//   ....[1]....
        /*0050*/ 	.word	0x00000310


	//----- nvinfo : EIATTR_CBANK_PARAM_SIZE
	.align		4
.L_780:
        /*0054*/ 	.byte	0x03, 0x19
        /*0056*/ 	.short	0x0018


	//----- nvinfo : EIATTR_PARAM_CBANK
	.align		4
        /*0058*/ 	.byte	0x04, 0x0a
        /*005a*/ 	.short	(.L_782 - .L_781)
	.align		4
.L_781:
        /*005c*/ 	.word	index@(.nv.constant0.math_erff)
        /*0060*/ 	.short	0x0380
        /*0062*/ 	.short	0x0018


	//----- nvinfo : EIATTR_SW_WAR
	.align		4
.L_782:
        /*0064*/ 	.byte	0x04, 0x36
        /*0066*/ 	.short	(.L_784 - .L_783)
.L_783:
        /*0068*/ 	.word	0x00000008
.L_784:


//--------------------- .nv.info.math_erfcxf      --------------------------
	.section	.nv.info.math_erfcxf,"",@"SHT_CUDA_INFO"
	.sectionflags	@""
	.align	4


	//----- nvinfo : EIATTR_CUDA_API_VERSION
	.align		4
        /*0000*/ 	.byte	0x04, 0x37
        /*0002*/ 	.short	(.L_786 - .L_785)
.L_785:
        /*0004*/ 	.word	0x00000082


	//----- nvinfo : EIATTR_KPARAM_INFO
	.align		4
.L_786:
        /*0008*/ 	.byte	0x04, 0x17
        /*000a*/ 	.short	(.L_788 - .L_787)
.L_787:
        /*000c*/ 	.word	0x00000000
        /*0010*/ 	.short	0x0002
        /*0012*/ 	.short	0x0010
        /*0014*/ 	.byte	0x00, 0xf5, 0x21, 0x00


	//----- nvinfo : EIATTR_KPARAM_INFO
	.align		4
.L_788:
        /*0018*/ 	.byte	0x04, 0x17
        /*001a*/ 	.short	(.L_790 - .L_789)
.L_789:
        /*001c*/ 	.word	0x00000000
        /*0020*/ 	.short	0x0001
        /*0022*/ 	.short	0x0008
        /*0024*/ 	.byte	0x00, 0xf5, 0x21, 0x00


	//----- nvinfo : EIATTR_KPARAM_INFO
	.align		4
.L_790:
        /*0028*/ 	.byte	0x04, 0x17
        /*002a*/ 	.short	(.L_792 - .L_791)
.L_791:
        /*002c*/ 	.word	0x00000000
        /*0030*/ 	.short	0x0000
        /*0032*/ 	.short	0x0000
        /*0034*/ 	.byte	0x00, 0xf0, 0x21, 0x00


	//----- nvinfo : EIATTR_SPARSE_MMA_MASK
	.align		4
.L_792:
        /*0038*/ 	.byte	0x03, 0x50
        /*003a*/ 	.short	0x0000


	//----- nvinfo : EIATTR_MAXREG_COUNT
	.align		4
        /*003c*/ 	.byte	0x03, 0x1b
        /*003e*/ 	.short	0x00ff


	//----- nvinfo : EIATTR_MERCURY_ISA_VERSION
	.align		4
        /*0040*/ 	.byte	0x03, 0x5f
        /*0042*/ 	.short	0x0101


	//----- nvinfo : EIATTR_VRC_CTA_INIT_COUNT
	.align		4
        /*0044*/ 	.byte	0x02, 0x4a
	.zero		1
	.zero		1


	//----- nvinfo : EIATTR_EXIT_INSTR_OFFSETS
	.align		4
        /*0048*/ 	.byte	0x04, 0x1c
        /*004a*/ 	.short	(.L_794 - .L_793)


	//   ....[0]....
.L_793:
        /*004c*/ 	.word	0x00000090


	//   ....[1]....
        /*0050*/ 	.word	0x00000590


	//----- nvinfo : EIATTR_CRS_STACK_SIZE
	.align		4
.L_794:
        /*0054*/ 	.byte	0x04, 0x1e
        /*0056*/ 	.short	(.L_796 - .L_795)
.L_795:
        /*0058*/ 	.word	0x00000000


	//----- nvinfo : EIATTR_CBANK_PARAM_SIZE
	.align		4
.L_796:
        /*005c*/ 	.byte	0x03, 0x19
        /*005e*/ 	.short	0x0018


	//----- nvinfo : EIATTR_PARAM_CBANK
	.align		4
        /*0060*/ 	.byte	0x04, 0x0a
        /*0062*/ 	.short	(.L_798 - .L_797)
	.align		4
.L_797:
        /*0064*/ 	.word	index@(.nv.constant0.math_erfcxf)
        /*0068*/ 	.short	0x0380
        /*006a*/ 	.short	0x0018


	//----- nvinfo : EIATTR_SW_WAR
	.align		4
.L_798:
        /*006c*/ 	.byte	0x04, 0x36
        /*006e*/ 	.short	(.L_800 - .L_799)
.L_799:
        /*0070*/ 	.word	0x00000008
.L_800:


//--------------------- .nv.info.math_erfcinvf    --------------------------
	.section	.nv.info.math_erfcinvf,"",@"SHT_CUDA_INFO"
	.sectionflags	@""
	.align	4


	//----- nvinfo : EIATTR_CUDA_API_VERSION
	.align		4
        /*0000*/ 	.byte	0x04, 0x37
        /*0002*/ 	.short	(.L_802 - .L_801)
.L_801:
        /*0004*/ 	.word	0x00000082


	//----- nvinfo : EIATTR_KPARAM_INFO
	.align		4
.L_802:
        /*0008*/ 	.byte	0x04, 0x17
        /*000a*/ 	.short	(.L_804 - .L_803)
.L_803:
        /*000c*/ 	.word	0x00000000
        /*0010*/ 	.short	0x0002
        /*0012*/ 	.short	0x0010
        /*0014*/ 	.byte	0x00, 0xf5, 0x21, 0x00


	//----- nvinfo : EIATTR_KPARAM_INFO
	.align		4
.L_804:
        /*0018*/ 	.byte	0x04, 0x17
        /*001a*/ 	.short	(.L_806 - .L_805)
.L_805:
        /*001c*/ 	.word	0x00000000
        /*0020*/ 	.short	0x0001
        /*0022*/ 	.short	0x0008
        /*0024*/ 	.byte	0x00, 0xf5, 0x21, 0x00


	//----- nvinfo : EIATTR_KPARAM_INFO
	.align		4
.L_806:
        /*0028*/ 	.byte	0x04, 0x17
        /*002a*/ 	.short	(.L_808 - .L_807)
.L_807:
        /*002c*/ 	.word	0x00000000
        /*0030*/ 	.short	0x0000
        /*0032*/ 	.short	0x0000
        /*0034*/ 	.byte	0x00, 0xf0, 0x21, 0x00


	//----- nvinfo : EIATTR_SPARSE_MMA_MASK
	.align		4
.L_808:
        /*0038*/ 	.byte	0x03, 0x50
        /*003a*/ 	.short	0x0000


	//----- nvinfo : EIATTR_MAXREG_COUNT
	.align		4
        /*003c*/ 	.byte	0x03, 0x1b
        /*003e*/ 	.short	0x00ff


	//----- nvinfo : EIATTR_MERCURY_ISA_VERSION
	.align		4
        /*0040*/ 	.byte	0x03, 0x5f
        /*0042*/ 	.short	0x0101


	//----- nvinfo : EIATTR_VRC_CTA_INIT_COUNT
	.align		4
        /*0044*/ 	.byte	0x02, 0x4a
	.zero		1
	.zero		1


	//----- nvinfo : EIATTR_EXIT_INSTR_OFFSETS
	.align		4
        /*0048*/ 	.byte	0x04, 0x1c
        /*004a*/ 	.short	(.L_810 - .L_809)


	//   ....[0]....
.L_809:
        /*004c*/ 	.word	0x00000090


	//   ....[1]....
        /*0050*/ 	.word	0x000003e0


	//----- nvinfo : EIATTR_CRS_STACK_SIZE
	.align		4
.L_810:
        /*0054*/ 	.byte	0x04, 0x1e
        /*0056*/ 	.short	(.L_812 - .L_811)
.L_811:
        /*0058*/ 	.word	0x00000000


	//----- nvinfo : EIATTR_CBANK_PARAM_SIZE
	.align		4
.L_812:
        /*005c*/ 	.byte	0x03, 0x19
        /*005e*/ 	.short	0x0018


	//----- nvinfo : EIATTR_PARAM_CBANK
	.align		4
        /*0060*/ 	.byte	0x04, 0x0a
        /*0062*/ 	.short	(.L_814 - .L_813)
	.align		4
.L_813:
        /*0064*/ 	.word	index@(.nv.constant0.math_erfcinvf)
        /*0068*/ 	.short	0x0380
        /*006a*/ 	.short	0x0018


	//----- nvinfo : EIATTR_SW_WAR
	.align		4
.L_814:
        /*006c*/ 	.byte	0x04, 0x36
        /*006e*/ 	.short	(.L_816 - .L_815)
.L_815:
        /*0070*/ 	.word	0x00000008
.L_816:


//--------------------- .nv.info.math_erfcf       --------------------------
	.section	.nv.info.math_erfcf,"",@"SHT_CUDA_INFO"
	.sectionflags	@""
	.align	4


	//----- nvinfo : EIATTR_CUDA_API_VERSION
	.align		4
        /*0000*/ 	.byte	0x04, 0x37
        /*0002*/ 	.short	(.L_818 - .L_817)
.L_817:
        /*0004*/ 	.word	0x00000082


	//----- nvinfo : EIATTR_KPARAM_INFO
	.align		4
.L_818:
        /*0008*/ 	.byte	0x04, 0x17
        /*000a*/ 	.short	(.L_820 - .L_819)
.L_819:
        /*000c*/ 	.word	0x00000000
        /*0010*/ 	.short	0x0002
        /*0012*/ 	.short	0x0010
        /*0014*/ 	.byte	0x00, 0xf5, 0x21, 0x00


	//----- nvinfo : EIATTR_KPARAM_INFO
	.align		4
.L_820:
        /*0018*/ 	.byte	0x04, 0x17
        /*001a*/ 	.short	(.L_822 - .L_821)
.L_821:
        /*001c*/ 	.word	0x00000000
        /*0020*/ 	.short	0x0001
        /*0022*/ 	.short	0x0008
        /*0024*/ 	.byte	0x00, 0xf5, 0x21, 0x00


	//----- nvinfo : EIATTR_KPARAM_INFO
	.align		4
.L_822:
        /*0028*/ 	.byte	0x04, 0x17
        /*002a*/ 	.short	(.L_824 - .L_823)
.L_823:
        /*002c*/ 	.word	0x00000000
        /*0030*/ 	.short	0x0000
        /*0032*/ 	.short	0x0000
        /*0034*/ 	.byte	0x00, 0xf0, 0x21, 0x00


	//----- nvinfo : EIATTR_SPARSE_MMA_MASK
	.align		4
.L_824:
        /*0038*/ 	.byte	0x03, 0x50
        /*003a*/ 	.short	0x0000


	//----- nvinfo : EIATTR_MAXREG_COUNT
	.align		4
        /*003c*/ 	.byte	0x03, 0x1b
        /*003e*/ 	.short	0x00ff


	//----- nvinfo : EIATTR_MERCURY_ISA_VERSION
	.align		4
        /*0040*/ 	.byte	0x03, 0x5f
        /*0042*/ 	.short	0x0101


	//----- nvinfo : EIATTR_VRC_CTA_INIT_COUNT
	.align		4
        /*0044*/ 	.byte	0x02, 0x4a
	.zero		1
	.zero		1


	//----- nvinfo : EIATTR_EXIT_INSTR_OFFSETS
	.align		4
        /*0048*/ 	.byte	0x04, 0x1c
        /*004a*/ 	.short	(.L_826 - .L_825)


	//   ....[0]....
.L_825:
        /*004c*/ 	.word	0x00000090


	//   ....[1]....
        /*0050*/ 	.word	0x00000450


	//----- nvinfo : EIATTR_CBANK_PARAM_SIZE
	.align		4
.L_826:
        /*0054*/ 	.byte	0x03, 0x19
        /*0056*/ 	.short	0x0018


	//----- nvinfo : EIATTR_PARAM_CBANK
	.align		4
        /*0058*/ 	.byte	0x04, 0x0a
        /*005a*/ 	.short	(.L_828 - .L_827)
	.align		4
.L_827:
        /*005c*/ 	.word	index@(.nv.constant0.math_erfcf)
        /*0060*/ 	.short	0x0380
        /*0062*/ 	.short	0x0018


	//----- nvinfo : EIATTR_SW_WAR
	.align		4
.L_828:
        /*0064*/ 	.byte	0x04, 0x36
        /*0066*/ 	.short	(.L_830 - .L_829)
.L_829:
        /*0068*/ 	.word	0x00000008
.L_830:


//--------------------- .nv.info.math_cyl_bessel_i1f --------------------------
	.section	.nv.info.math_cyl_bessel_i1f,"",@"SHT_CUDA_INFO"
	.sectionflags	@""
	.align	4


	//----- nvinfo : EIATTR_CUDA_API_VERSION
	.align		4
        /*0000*/ 	.byte	0x04, 0x37
        /*0002*/ 	.short	(.L_832 - .L_831)
.L_831:
        /*0004*/ 	.word	0x00000082


	//----- nvinfo : EIATTR_KPARAM_INFO
	.align		4
.L_832:
        /*0008*/ 	.byte	0x04, 0x17
        /*000a*/ 	.short	(.L_834 - .L_833)
.L_833:
        /*000c*/ 	.word	0x00000000
        /*0010*/ 	.short	0x0002
        /*0012*/ 	.short	0x0010
        /*0014*/ 	.byte	0x00, 0xf5, 0x21, 0x00


	//----- nvinfo : EIATTR_KPARAM_INFO
	.align		4
.L_834:
        /*0018*/ 	.byte	0x04, 0x17
        /*001a*/ 	.short	(.L_836 - .L_835)
.L_835:
        /*001c*/ 	.word	0x00000000
        /*0020*/ 	.short	0x0001
        /*0022*/ 	.short	0x0008
        /*0024*/ 	.byte	0x00, 0xf5, 0x21, 0x00


	//----- nvinfo : EIATTR_KPARAM_INFO
	.align		4
.L_836:
        /*0028*/ 	.byte	0x04, 0x17
        /*002a*/ 	.short	(.L_838 - .L_837)
.L_837:
        /*002c*/ 	.word	0x00000000
        /*0030*/ 	.short	0x0000
        /*0032*/ 	.short	0x0000
        /*0034*/ 	.byte	0x00, 0xf0, 0x21, 0x00


	//----- nvinfo : EIATTR_SPARSE_MMA_MASK
	.align		4
.L_838:
        /*0038*/ 	.byte	0x03, 0x50
        /*003a*/ 	.short	0x0000


	//----- nvinfo : EIATTR_MAXREG_COUNT
	.align		4
        /*003c*/ 	.byte	0x03, 0x1b
        /*003e*/ 	.short	0x00ff


	//----- nvinfo : EIATTR_MERCURY_ISA_VERSION
	.align		4
        /*0040*/ 	.byte	0x03, 0x5f
        /*0042*/ 	.short	0x0101


	//----- nvinfo : EIATTR_VRC_CTA_INIT_COUNT
	.align		4
        /*0044*/ 	.byte	0x02, 0x4a
	.zero		1
	.zero		1


	//----- nvinfo : EIATTR_EXIT_INSTR_OFFSETS
	.align		4
        /*0048*/ 	.byte	0x04, 0x1c
        /*004a*/ 	.short	(.L_840 - .L_839)


	//   ....[0]....
.L_839:
        /*004c*/ 	.word	0x00000090


	//   ....[1]....
        /*0050*/ 	.word	0x00000540


	//----- nvinfo : EIATTR_CRS_STACK_SIZE
	.align		4
.L_840:
        /*0054*/ 	.byte	0x04, 0x1e
        /*0056*/ 	.short	(.L_842 - .L_841)
.L_841:
        /*0058*/ 	.word	0x00000000


	//----- nvinfo : EIATTR_CBANK_PARAM_SIZE
	.align		4
.L_842:
        /*005c*/ 	.byte	0x03, 0x19
        /*005e*/ 	.short	0x0018


	//----- nvinfo : EIATTR_PARAM_CBANK
	.align		4
        /*0060*/ 	.byte	0x04, 0x0a
        /*0062*/ 	.short	(.L_844 - .L_843)
	.align		4
.L_843:
        /*0064*/ 	.word	index@(.nv.constant0.math_cyl_bessel_i1f)
        /*0068*/ 	.short	0x0380
        /*006a*/ 	.short	0x0018


	//----- nvinfo : EIATTR_SW_WAR
	.align		4
.L_844:
        /*006c*/ 	.byte	0x04, 0x36
        /*006e*/ 	.short	(.L_846 - .L_845)
.L_845:
        /*0070*/ 	.word	0x00000008
.L_846:


//--------------------- .nv.info.math_cyl_bessel_i0f --------------------------
	.section	.nv.info.math_cyl_bessel_i0f,"",@"SHT_CUDA_INFO"
	.sectionflags	@""
	.align	4


	//----- nvinfo : EIATTR_CUDA_API_VERSION
	.align		4
        /*0000*/ 	.byte	0x04, 0x37
        /*0002*/ 	.short	(.L_848 - .L_847)
.L_847:
        /*0004*/ 	.word	0x00000082


	//----- nvinfo : EIATTR_KPARAM_INFO
	.align		4
.L_848:
        /*0008*/ 	.byte	0x04, 0x17
        /*000a*/ 	.short	(.L_850 - .L_849)
.L_849:
        /*000c*/ 	.word	0x00000000
        /*0010*/ 	.short	0x0002
        /*0012*/ 	.short	0x0010
        /*0014*/ 	.byte	0x00, 0xf5, 0x21, 0x00


	//----- nvinfo : EIATTR_KPARAM_INFO
	.align		4
.L_850:
        /*0018*/ 	.byte	0x04, 0x17
        /*001a*/ 	.short	(.L_852 - .L_851)
.L_851:
        /*001c*/ 	.word	0x00000000
        /*0020*/ 	.short	0x0001
        /*0022*/ 	.short	0x0008
        /*0024*/ 	.byte	0x00, 0xf5, 0x21, 0x00


	//----- nvinfo : EIATTR_KPARAM_INFO
	.align		4
.L_852:
        /*0028*/ 	.byte	0x04, 0x17
        /*002a*/ 	.short	(.L_854 - .L_853)
.L_853:
        /*002c*/ 	.word	0x00000000
        /*0030*/ 	.short	0x0000
        /*0032*/ 	.short	0x0000
        /*0034*/ 	.byte	0x00, 0xf0, 0x21, 0x00


	//----- nvinfo : EIATTR_SPARSE_MMA_MASK
	.align		4
.L_854:
        /*0038*/ 	.byte	0x03, 0x50
        /*003a*/ 	.short	0x0000


	//----- nvinfo : EIATTR_MAXREG_COUNT
	.align		4
        /*003c*/ 	.byte	0x03, 0x1b
        /*003e*/ 	.short	0x00ff


	//----- nvinfo : EIATTR_MERCURY_ISA_VERSION
	.align		4
        /*0040*/ 	.byte	0x03, 0x5f
        /*0042*/ 	.short	0x0101


	//----- nvinfo : EIATTR_VRC_CTA_INIT_COUNT
	.align		4
        /*0044*/ 	.byte	0x02, 0x4a
	.zero		1
	.zero		1


	//----- nvinfo : EIATTR_EXIT_INSTR_OFFSETS
	.align		4
        /*0048*/ 	.byte	0x04, 0x1c
        /*004a*/ 	.short	(.L_856 - .L_855)


	//   ....[0]....
.L_855:
        /*004c*/ 	.word	0x00000090


	//   ....[1]....
        /*0050*/ 	.word	0x00000520


	//----- nvinfo : EIATTR_CRS_STACK_SIZE
	.align		4
.L_856:
        /*0054*/ 	.byte	0x04, 0x1e
        /*0056*/ 	.short	(.L_858 - .L_857)
.L_857:
        /*0058*/ 	.word	0x00000000


	//----- nvinfo : EIATTR_CBANK_PARAM_SIZE
	.align		4
.L_858:
        /*005c*/ 	.byte	0x03, 0x19
        /*005e*/ 	.short	0x0018


	//----- nvinfo : EIATTR_PARAM_CBANK
	.align		4
        /*0060*/ 	.byte	0x04, 0x0a
        /*0062*/ 	.short	(.L_860 - .L_859)
	.align		4
.L_859:
        /*0064*/ 	.word	index@(.nv.constant0.math_cyl_bessel_i0f)
        /*0068*/ 	.short	0x0380
        /*006a*/ 	.short	0x0018


	//----- nvinfo : EIATTR_SW_WAR
	.align		4
.L_860:
        /*006c*/ 	.byte	0x04, 0x36
        /*006e*/ 	.short	(.L_862 - .L_861)
.L_861:
        /*0070*/ 	.word	0x00000008
.L_862:


//--------------------- .nv.info.math_cospif      --------------------------
	.section	.nv.info.math_cospif,"",@"SHT_CUDA_INFO"
	.sectionflags	@""
	.align	4


	//----- nvinfo : EIATTR_CUDA_API_VERSION
	.align		4
        /*0000*/ 	.byte	0x04, 0x37
        /*0002*/ 	.short	(.L_864 - .L_863)
.L_863:
        /*0004*/ 	.word	0x00000082


	//----- nvinfo : EIATTR_KPARAM_INFO
	.align		4
.L_864:
        /*0008*/ 	.byte	0x04, 0x17
        /*000a*/ 	.short	(.L_866 - .L_865)
.L_865:
        /*000c*/ 	.word	0x00000000
        /*0010*/ 	.short	0x0002
        /*0012*/ 	.short	0x0010
        /*0014*/ 	.byte	0x00, 0xf5, 0x21, 0x00


	//----- nvinfo : EIATTR_KPARAM_INFO
	.align		4
.L_866:
        /*0018*/ 	.byte	0x04, 0x17
        /*001a*/ 	.short	(.L_868 - .L_867)
.L_867:
        /*001c*/ 	.word	0x00000000
        /*0020*/ 	.short	0x0001
        /*0022*/ 	.short	0x0008
        /*0024*/ 	.byte	0x00, 0xf5, 0x21, 0x00


	//----- nvinfo : EIATTR_KPARAM_INFO
	.align		4
.L_868:
        /*0028*/ 	.byte	0x04, 0x17
        /*002a*/ 	.short	(.L_870 - .L_869)
.L_869:
        /*002c*/ 	.word	0x00000000
        /*0030*/ 	.short	0x0000
        /*0032*/ 	.short	0x0000
        /*0034*/ 	.byte	0x00, 0xf0, 0x21, 0x00


	//----- nvinfo : EIATTR_SPARSE_MMA_MASK
	.align		4
.L_870:
        /*0038*/ 	.byte	0x03, 0x50
        /*003a*/ 	.short	0x0000


	//----- nvinfo : EIATTR_MAXREG_COUNT
	.align		4
        /*003c*/ 	.byte	0x03, 0x1b
        /*003e*/ 	.short	0x00ff


	//----- nvinfo : EIATTR_MERCURY_ISA_VERSION
	.align		4
        /*0040*/ 	.byte	0x03, 0x5f
        /*0042*/ 	.short	0x0101


	//----- nvinfo : EIATTR_VRC_CTA_INIT_COUNT
	.align		4
        /*0044*/ 	.byte	0x02, 0x4a
	.zero		1
	.zero		1


	//----- nvinfo : EIATTR_EXIT_INSTR_OFFSETS
	.align		4
        /*0048*/ 	.byte	0x04, 0x1c
        /*004a*/ 	.short	(.L_872 - .L_871)


	//   ....[0]....
.L_871:
        /*004c*/ 	.word	0x00000090


	//   ....[1]....
        /*0050*/ 	.word	0x000002c0


	//----- nvinfo : EIATTR_CBANK_PARAM_SIZE
	.align		4
.L_872:
        /*0054*/ 	.byte	0x03, 0x19
        /*0056*/ 	.short	0x0018


	//----- nvinfo : EIATTR_PARAM_CBANK
	.align		4
        /*0058*/ 	.byte	0x04, 0x0a
        /*005a*/ 	.short	(.L_874 - .L_873)
	.align		4
.L_873:
        /*005c*/ 	.word	index@(.nv.constant0.math_cospif)
        /*0060*/ 	.short	0x0380
        /*0062*/ 	.short	0x0018


	//----- nvinfo : EIATTR_SW_WAR
	.align		4
.L_874:
        /*0064*/ 	.byte	0x04, 0x36
        /*0066*/ 	.short	(.L_876 - .L_875)
.L_875:
        /*0068*/ 	.word	0x00000008
.L_876:


//--------------------- .nv.info.math_coshf       --------------------------
	.section	.nv.info.math_coshf,"",@"SHT_CUDA_INFO"
	.sectionflags	@""
	.align	4


	//----- nvinfo : EIATTR_CUDA_API_VERSION
	.align		4
        /*0000*/ 	.byte	0x04, 0x37
        /*0002*/ 	.short	(.L_878 - .L_877)
.L_877:
        /*0004*/ 	.word	0x00000082


	//----- nvinfo : EIATTR_KPARAM_INFO
	.align		4
.L_878:
        /*0008*/ 	.byte	0x04, 0x17
        /*000a*/ 	.short	(.L_880 - .L_879)
.L_879:
        /*000c*/ 	.word	0x00000000
        /*0010*/ 	.short	0x0002
        /*0012*/ 	.short	0x0010
        /*0014*/ 	.byte	0x00, 0xf5, 0x21, 0x00


	//----- nvinfo : EIATTR_KPARAM_INFO
	.align		4
.L_880:
        /*0018*/ 	.byte	0x04, 0x17
        /*001a*/ 	.short	(.L_882 - .L_881)
.L_881:
        /*001c*/ 	.word	0x00000000
        /*0020*/ 	.short	0x0001
        /*0022*/ 	.short	0x0008
        /*0024*/ 	.byte	0x00, 0xf5, 0x21, 0x00


	//----- nvinfo : EIATTR_KPARAM_INFO
	.align		4
.L_882:
        /*0028*/ 	.byte	0x04, 0x17
        /*002a*/ 	.short	(.L_884 - .L_883)
.L_883:
        /*002c*/ 	.word	0x00000000
        /*0030*/ 	.short	0x0000
        /*0032*/ 	.short	0x0000
        /*0034*/ 	.byte	0x00, 0xf0, 0x21, 0x00


	//----- nvinfo : EIATTR_SPARSE_MMA_MASK
	.align		4
.L_884:
        /*0038*/ 	.byte	0x03, 0x50
        /*003a*/ 	.short	0x0000


	//----- nvinfo : EIATTR_MAXREG_COUNT
	.align		4
        /*003c*/ 	.byte	0x03, 0x1b
        /*003e*/ 	.short	0x00ff


	//----- nvinfo : EIATTR_MERCURY_ISA_VERSION
	.align		4
        /*0040*/ 	.byte	0x03, 0x5f
        /*0042*/ 	.short	0x0101


	//----- nvinfo : EIATTR_VRC_CTA_INIT_COUNT
	.align		4
        /*0044*/ 	.byte	0x02, 0x4a
	.zero		1
	.zero		1


	//----- nvinfo : EIATTR_EXIT_INSTR_OFFSETS
	.align		4
        /*0048*/ 	.byte	0x04, 0x1c
        /*004a*/ 	.short	(.L_886 - .L_885)


	//   ....[0]....
.L_885:
        /*004c*/ 	.word	0x00000090


	//   ....[1]....
        /*0050*/ 	.word	0x00000250


	//----- nvinfo : EIATTR_CBANK_PARAM_SIZE
	.align		4
.L_886:
        /*0054*/ 	.byte	0x03, 0x19
        /*0056*/ 	.short	0x0018


	//----- nvinfo : EIATTR_PARAM_CBANK
	.align		4
        /*0058*/ 	.byte	0x04, 0x0a
        /*005a*/ 	.short	(.L_888 - .L_887)
	.align		4
.L_887:
        /*005c*/ 	.word	index@(.nv.constant0.math_coshf)
        /*0060*/ 	.short	0x0380
        /*0062*/ 	.short	0x0018


	//----- nvinfo : EIATTR_SW_WAR
	.align		4
.L_888:
        /*0064*/ 	.byte	0x04, 0x36
        /*0066*/ 	.short	(.L_890 - .L_889)
.L_889:
        /*0068*/ 	.word	0x00000008
.L_890:


//--------------------- .nv.info.math_cosf        --------------------------
	.section	.nv.info.math_cosf,"",@"SHT_CUDA_INFO"
	.sectionflags	@""
	.align	4


	//----- nvinfo : EIATTR_CUDA_API_VERSION
	.align		4
        /*0000*/ 	.byte	0x04, 0x37
        /*0002*/ 	.short	(.L_892 - .L_891)
.L_891:
        /*0004*/ 	.word	0x00000082


	//----- nvinfo : EIATTR_KPARAM_INFO
	.align		4
.L_892:
        /*0008*/ 	.byte	0x04, 0x17
        /*000a*/ 	.short	(.L_894 - .L_893)
.L_893:
        /*000c*/ 	.word	0x00000000
        /*0010*/ 	.short	0x0002
        /*0012*/ 	.short	0x0010
        /*0014*/ 	.byte	0x00, 0xf5, 0x21, 0x00


	//----- nvinfo : EIATTR_KPARAM_INFO
	.align		4
.L_894:
        /*0018*/ 	.byte	0x04, 0x17
        /*001a*/ 	.short	(.L_896 - .L_895)
.L_895:
        /*001c*/ 	.word	0x00000000
        /*0020*/ 	.short	0x0001
        /*0022*/ 	.short	0x0008
        /*0024*/ 	.byte	0x00, 0xf5, 0x21, 0x00


	//----- nvinfo : EIATTR_KPARAM_INFO
	.align		4
.L_896:
        /*0028*/ 	.byte	0x04, 0x17
        /*002a*/ 	.short	(.L_898 - .L_897)
.L_897:
        /*002c*/ 	.word	0x00000000
        /*0030*/ 	.short	0x0000
        /*0032*/ 	.short	0x0000
        /*0034*/ 	.byte	0x00, 0xf0, 0x21, 0x00


	//----- nvinfo : EIATTR_SPARSE_MMA_MASK
	.align		4
.L_898:
        /*0038*/ 	.byte	0x03, 0x50
        /*003a*/ 	.short	0x0000


	//----- nvinfo : EIATTR_MAXREG_COUNT
	.align		4
        /*003c*/ 	.byte	0x03, 0x1b
        /*003e*/ 	.short	0x00ff


	//----- nvinfo : EIATTR_MERCURY_ISA_VERSION
	.align		4
        /*0040*/ 	.byte	0x03, 0x5f
        /*0042*/ 	.short	0x0101


	//----- nvinfo : EIATTR_VRC_CTA_INIT_COUNT
	.align		4
        /*0044*/ 	.byte	0x02, 0x4a
	.zero		1
	.zero		1


	//----- nvinfo : EIATTR_EXIT_INSTR_OFFSETS
	.align		4
        /*0048*/ 	.byte	0x04, 0x1c
        /*004a*/ 	.short	(.L_900 - .L_899)


	//   ....[0]....
.L_899:
        /*004c*/ 	.word	0x00000090


	//   ....[1]....
        /*0050*/ 	.word	0x00000910


	//----- nvinfo : EIATTR_CRS_STACK_SIZE
	.align		4
.L_900:
        /*0054*/ 	.byte	0x04, 0x1e
        /*0056*/ 	.short	(.L_902 - .L_901)
.L_901:
        /*0058*/ 	.word	0x00000000


	//----- nvinfo : EIATTR_CBANK_PARAM_SIZE
	.align		4
.L_902:
        /*005c*/ 	.byte	0x03, 0x19
        /*005e*/ 	.short	0x0018


	//----- nvinfo : EIATTR_PARAM_CBANK
	.align		4
        /*0060*/ 	.byte	0x04, 0x0a
        /*0062*/ 	.short	(.L_904 - .L_903)
	.align		4
.L_903:
        /*0064*/ 	.word	index@(.nv.constant0.math_cosf)
        /*0068*/ 	.short	0x0380
        /*006a*/ 	.short	0x0018


	//----- nvinfo : EIATTR_SW_WAR
	.align		4
.L_904:
        /*006c*/ 	.byte	0x04, 0x36
        /*006e*/ 	.short	(.L_906 - .L_905)
.L_905:
        /*0070*/ 	.word	0x00000008
.L_906:


//--------------------- .nv.info.math_ceilf       --------------------------
	.section	.nv.info.math_ceilf,"",@"SHT_CUDA_INFO"
	.sectionflags	@""
	.align	4


	//----- nvinfo : EIATTR_CUDA_API_VERSION
	.align		4
        /*0000*/ 	.byte	0x04, 0x37
        /*0002*/ 	.short	(.L_908 - .L_907)
.L_907:
        /*0004*/ 	.word	0x00000082


	//----- nvinfo : EIATTR_KPARAM_INFO
	.align		4
.L_908:
        /*0008*/ 	.byte	0x04, 0x17
        /*000a*/ 	.short	(.L_910 - .L_909)
.L_909:
        /*000c*/ 	.word	0x00000000
        /*0010*/ 	.short	0x0002
        /*0012*/ 	.short	0x0010
        /*0014*/ 	.byte	0x00, 0xf5, 0x21, 0x00


	//----- nvinfo : EIATTR_KPARAM_INFO
	.align		4
.L_910:
        /*0018*/ 	.byte	0x04, 0x17
        /*001a*/ 	.short	(.L_912 - .L_911)
.L_911:
        /*001c*/ 	.word	0x00000000
        /*0020*/ 	.short	0x0001
        /*0022*/ 	.short	0x0008
        /*0024*/ 	.byte	0x00, 0xf5, 0x21, 0x00


	//----- nvinfo : EIATTR_KPARAM_INFO
	.align		4
.L_912:
        /*0028*/ 	.byte	0x04, 0x17
        /*002a*/ 	.short	(.L_914 - .L_913)
.L_913:
        /*002c*/ 	.word	0x00000000
        /*0030*/ 	.short	0x0000
        /*0032*/ 	.short	0x0000
        /*0034*/ 	.byte	0x00, 0xf0, 0x21, 0x00


	//----- nvinfo : EIATTR_SPARSE_MMA_MASK
	.align		4
.L_914:
        /*0038*/ 	.byte	0x03, 0x50
        /*003a*/ 	.short	0x0000


	//----- nvinfo : EIATTR_MAXREG_COUNT
	.align		4
        /*003c*/ 	.byte	0x03, 0x1b
        /*003e*/ 	.short	0x00ff


	//----- nvinfo : EIATTR_MERCURY_ISA_VERSION
	.align		4
        /*0040*/ 	.byte	0x03, 0x5f
        /*0042*/ 	.short	0x0101


	//----- nvinfo : EIATTR_VRC_CTA_INIT_COUNT
	.align		4
        /*0044*/ 	.byte	0x02, 0x4a
	.zero		1
	.zero		1


	//----- nvinfo : EIATTR_EXIT_INSTR_OFFSETS
	.align		4
        /*0048*/ 	.byte	0x04, 0x1c
        /*004a*/ 	.short	(.L_916 - .L_915)


	//   ....[0]....
.L_915:
        /*004c*/ 	.word	0x00000090


	//   ....[1]....
        /*0050*/ 	.word	0x00000160


	//----- nvinfo : EIATTR_CBANK_PARAM_SIZE
	.align		4
.L_916:
        /*0054*/ 	.byte	0x03, 0x19
        /*0056*/ 	.short	0x0018


	//----- nvinfo : EIATTR_PARAM_CBANK
	.align		4
        /*0058*/ 	.byte	0x04, 0x0a
        /*005a*/ 	.short	(.L_918 - .L_917)
	.align		4
.L_917:
        /*005c*/ 	.word	index@(.nv.constant0.math_ceilf)
        /*0060*/ 	.short	0x0380
        /*0062*/ 	.short	0x0018


	//----- nvinfo : EIATTR_SW_WAR
	.align		4
.L_918:
        /*0064*/ 	.byte	0x04, 0x36
        /*0066*/ 	.short	(.L_920 - .L_919)
.L_919:
        /*0068*/ 	.word	0x00000008
.L_920:


//--------------------- .nv.info.math_cbrtf       --------------------------
	.section	.nv.info.math_cbrtf,"",@"SHT_CUDA_INFO"
	.sectionflags	@""
	.align	4


	//----- nvinfo : EIATTR_CUDA_API_VERSION
	.align		4
        /*0000*/ 	.byte	0x04, 0x37
        /*0002*/ 	.short	(.L_922 - .L_921)
.L_921:
        /*0004*/ 	.word	0x00000082


	//----- nvinfo : EIATTR_KPARAM_INFO
	.align		4
.L_922:
        /*0008*/ 	.byte	0x04, 0x17
        /*000a*/ 	.short	(.L_924 - .L_923)
.L_923:
        /*000c*/ 	.word	0x00000000
        /*0010*/ 	.short	0x0002
        /*0012*/ 	.short	0x0010
        /*0014*/ 	.byte	0x00, 0xf5, 0x21, 0x00


	//----- nvinfo : EIATTR_KPARAM_INFO
	.align		4
.L_924:
        /*0018*/ 	.byte	0x04, 0x17
        /*001a*/ 	.short	(.L_926 - .L_925)
.L_925:
        /*001c*/ 	.word	0x00000000
        /*0020*/ 	.short	0x0001
        /*0022*/ 	.short	0x0008
        /*0024*/ 	.byte	0x00, 0xf5, 0x21, 0x00


	//----- nvinfo : EIATTR_KPARAM_INFO
	.align		4
.L_926:
        /*0028*/ 	.byte	0x04, 0x17
        /*002a*/ 	.short	(.L_928 - .L_927)
.L_927:
        /*002c*/ 	.word	0x00000000
        /*0030*/ 	.short	0x0000
        /*0032*/ 	.short	0x0000
        /*0034*/ 	.byte	0x00, 0xf0, 0x21, 0x00


	//----- nvinfo : EIATTR_SPARSE_MMA_MASK
	.align		4
.L_928:
        /*0038*/ 	.byte	0x03, 0x50
        /*003a*/ 	.short	0x0000


	//----- nvinfo : EIATTR_MAXREG_COUNT
	.align		4
        /*003c*/ 	.byte	0x03, 0x1b
        /*003e*/ 	.short	0x00ff


	//----- nvinfo : EIATTR_MERCURY_ISA_VERSION
	.align		4
        /*0040*/ 	.byte	0x03, 0x5f
        /*0042*/ 	.short	0x0101


	//----- nvinfo : EIATTR_VRC_CTA_INIT_COUNT
	.align		4
        /*0044*/ 	.byte	0x02, 0x4a
	.zero		1
	.zero		1


	//----- nvinfo : EIATTR_EXIT_INSTR_OFFSETS
	.align		4
        /*0048*/ 	.byte	0x04, 0x1c
        /*004a*/ 	.short	(.L_930 - .L_929)


	//   ....[0]....
.L_929:
        /*004c*/ 	.word	0x00000090


	//   ....[1]....
        /*0050*/ 	.word	0x00000250


	//----- nvinfo : EIATTR_CBANK_PARAM_SIZE
	.align		4
.L_930:
        /*0054*/ 	.byte	0x03, 0x19
        /*0056*/ 	.short	0x0018


	//----- nvinfo : EIATTR_PARAM_CBANK
	.align		4
        /*0058*/ 	.byte	0x04, 0x0a
        /*005a*/ 	.short	(.L_932 - .L_931)
	.align		4
.L_931:
        /*005c*/ 	.word	index@(.nv.constant0.math_cbrtf)
        /*0060*/ 	.short	0x0380
        /*0062*/ 	.short	0x0018


	//----- nvinfo : EIATTR_SW_WAR
	.align		4
.L_932:
        /*0064*/ 	.byte	0x04, 0x36
        /*0066*/ 	.short	(.L_934 - .L_933)
.L_933:
        /*0068*/ 	.word	0x00000008
.L_934:


//--------------------- .nv.info.math_atanhf      --------------------------
	.section	.nv.info.math_atanhf,"",@"SHT_CUDA_INFO"
	.sectionflags	@""
	.align	4


	//----- nvinfo : EIATTR_CUDA_API_VERSION
	.align		4
        /*0000*/ 	.byte	0x04, 0x37
        /*0002*/ 	.short	(.L_936 - .L_935)
.L_935:
        /*0004*/ 	.word	0x00000082


	//----- nvinfo : EIATTR_KPARAM_INFO
	.align		4
.L_936:
        /*0008*/ 	.byte	0x04, 0x17
        /*000a*/ 	.short	(.L_938 - .L_937)
.L_937:
        /*000c*/ 	.word	0x00000000
        /*0010*/ 	.short	0x0002
        /*0012*/ 	.short	0x0010
        /*0014*/ 	.byte	0x00, 0xf5, 0x21, 0x00


	//----- nvinfo : EIATTR_KPARAM_INFO
	.align		4
.L_938:
        /*0018*/ 	.byte	0x04, 0x17
        /*001a*/ 	.short	(.L_940 - .L_939)
.L_939:
        /*001c*/ 	.word	0x00000000
        /*0020*/ 	.short	0x0001
        /*0022*/ 	.short	0x0008
        /*0024*/ 	.byte	0x00, 0xf5, 0x21, 0x00


	//----- nvinfo : EIATTR_KPARAM_INFO
	.align		4
.L_940:
        /*0028*/ 	.byte	0x04, 0x17
        /*002a*/ 	.short	(.L_942 - .L_941)
.L_941:
        /*002c*/ 	.word	0x00000000
        /*0030*/ 	.short	0x0000
        /*0032*/ 	.short	0x0000
        /*0034*/ 	.byte	0x00, 0xf0, 0x21, 0x00


	//----- nvinfo : EIATTR_SPARSE_MMA_MASK
	.align		4
.L_942:
        /*0038*/ 	.byte	0x03, 0x50
        /*003a*/ 	.short	0x0000


	//----- nvinfo : EIATTR_MAXREG_COUNT
	.align		4
        /*003c*/ 	.byte	0x03, 0x1b
        /*003e*/ 	.short	0x00ff


	//----- nvinfo : EIATTR_MERCURY_ISA_VERSION
	.align		4
        /*0040*/ 	.byte	0x03, 0x5f
        /*0042*/ 	.short	0x0101


	//----- nvinfo : EIATTR_VRC_CTA_INIT_COUNT
	.align		4
        /*0044*/ 	.byte	0x02, 0x4a
	.zero		1
	.zero		1


	//----- nvinfo : EIATTR_EXIT_INSTR_OFFSETS
	.align		4
        /*0048*/ 	.byte	0x04, 0x1c
        /*004a*/ 	.short	(.L_944 - .L_943)


	//   ....[0]....
.L_943:
        /*004c*/ 	.word	0x00000090


	//   ....[1]....
        /*0050*/ 	.word	0x000003a0


	//----- nvinfo : EIATTR_CBANK_PARAM_SIZE
	.align		4
.L_944:
        /*0054*/ 	.byte	0x03, 0x19
        /*0056*/ 	.short	0x0018


	//----- nvinfo : EIATTR_PARAM_CBANK
	.align		4
        /*0058*/ 	.byte	0x04, 0x0a
        /*005a*/ 	.short	(.L_946 - .L_945)
	.align		4
.L_945:
        /*005c*/ 	.word	index@(.nv.constant0.math_atanhf)
        /*0060*/ 	.short	0x0380
        /*0062*/ 	.short	0x0018


	//----- nvinfo : EIATTR_SW_WAR
	.align		4
.L_946:
        /*0064*/ 	.byte	0x04, 0x36
        /*0066*/ 	.short	(.L_948 - .L_947)
.L_947:
        /*0068*/ 	.word	0x00000008
.L_948:


//--------------------- .nv.info.math_atanf       --------------------------
	.section	.nv.info.math_atanf,"",@"SHT_CUDA_INFO"
	.sectionflags	@""
	.align	4


	//----- nvinfo : EIATTR_CUDA_API_VERSION
	.align		4
        /*0000*/ 	.byte	0x04, 0x37
        /*0002*/ 	.short	(.L_950 - .L_949)
.L_949:
        /*0004*/ 	.word	0x00000082


	//----- nvinfo : EIATTR_KPARAM_INFO
	.align		4
.L_950:
        /*0008*/ 	.byte	0x04, 0x17
        /*000a*/ 	.short	(.L_952 - .L_951)
.L_951:
        /*000c*/ 	.word	0x00000000
        /*0010*/ 	.short	0x0002
        /*0012*/ 	.short	0x0010
        /*0014*/ 	.byte	0x00, 0xf5, 0x21, 0x00


	//----- nvinfo : EIATTR_KPARAM_INFO
	.align		4
.L_952:
        /*0018*/ 	.byte	0x04, 0x17
        /*001a*/ 	.short	(.L_954 - .L_953)
.L_953:
        /*001c*/ 	.word	0x00000000
        /*0020*/ 	.short	0x0001
        /*0022*/ 	.short	0x0008
        /*0024*/ 	.byte	0x00, 0xf5, 0x21, 0x00


	//----- nvinfo : EIATTR_KPARAM_INFO
	.align		4
.L_954:
        /*0028*/ 	.byte	0x04, 0x17
        /*002a*/ 	.short	(.L_956 - .L_955)
.L_955:
        /*002c*/ 	.word	0x00000000
        /*0030*/ 	.short	0x0000
        /*0032*/ 	.short	0x0000
        /*0034*/ 	.byte	0x00, 0xf0, 0x21, 0x00


	//----- nvinfo : EIATTR_SPARSE_MMA_MASK
	.align		4
.L_956:
        /*0038*/ 	.byte	0x03, 0x50
        /*003a*/ 	.short	0x0000


	//----- nvinfo : EIATTR_MAXREG_COUNT
	.align		4
        /*003c*/ 	.byte	0x03, 0x1b
        /*003e*/ 	.short	0x00ff


	//----- nvinfo : EIATTR_MERCURY_ISA_VERSION
	.align		4
        /*0040*/ 	.byte	0x03, 0x5f
        /*0042*/ 	.short	0x0101


	//----- nvinfo : EIATTR_VRC_CTA_INIT_COUNT
	.align		4
        /*0044*/ 	.byte	0x02, 0x4a
	.zero		1
	.zero		1


	//----- nvinfo : EIATTR_EXIT_INSTR_OFFSETS
	.align		4
        /*0048*/ 	.byte	0x04, 0x1c
        /*004a*/ 	.short	(.L_958 - .L_957)


	//   ....[0]....
.L_957:
        /*004c*/ 	.word	0x00000090


	//   ....[1]....
        /*0050*/ 	.word	0x00000280


	//----- nvinfo : EIATTR_CBANK_PARAM_SIZE
	.align		4
.L_958:
        /*0054*/ 	.byte	0x03, 0x19
        /*0056*/ 	.short	0x0018


	//----- nvinfo : EIATTR_PARAM_CBANK
	.align		4
        /*0058*/ 	.byte	0x04, 0x0a
        /*005a*/ 	.short	(.L_960 - .L_959)
	.align		4
.L_959:
        /*005c*/ 	.word	index@(.nv.constant0.math_atanf)
        /*0060*/ 	.short	0x0380
        /*0062*/ 	.short	0x0018


	//----- nvinfo : EIATTR_SW_WAR
	.align		4
.L_960:
        /*0064*/ 	.byte	0x04, 0x36
        /*0066*/ 	.short	(.L_962 - .L_961)
.L_961:
        /*0068*/ 	.word	0x00000008
.L_962:


//--------------------- .nv.info.math_asinhf      --------------------------
	.section	.nv.info.math_asinhf,"",@"SHT_CUDA_INFO"
	.sectionflags	@""
	.align	4


	//----- nvinfo : EIATTR_CUDA_API_VERSION
	.align		4
        /*0000*/ 	.byte	0x04, 0x37
        /*0002*/ 	.short	(.L_964 - .L_963)
.L_963:
        /*0004*/ 	.word	0x00000082


	//----- nvinfo : EIATTR_KPARAM_INFO
	.align		4
.L_964:
        /*0008*/ 	.byte	0x04, 0x17
        /*000a*/ 	.short	(.L_966 - .L_965)
.L_965:
        /*000c*/ 	.word	0x00000000
        /*0010*/ 	.short	0x0002
        /*0012*/ 	.short	0x0010
        /*0014*/ 	.byte	0x00, 0xf5, 0x21, 0x00


	//----- nvinfo : EIATTR_KPARAM_INFO
	.align		4
.L_966:
        /*0018*/ 	.byte	0x04, 0x17
        /*001a*/ 	.short	(.L_968 - .L_967)
.L_967:
        /*001c*/ 	.word	0x00000000
        /*0020*/ 	.short	0x0001
        /*0022*/ 	.short	0x0008
        /*0024*/ 	.byte	0x00, 0xf5, 0x21, 0x00


	//----- nvinfo : EIATTR_KPARAM_INFO
	.align		4
.L_968:
        /*0028*/ 	.byte	0x04, 0x17
        /*002a*/ 	.short	(.L_970 - .L_969)
.L_969:
        /*002c*/ 	.word	0x00000000
        /*0030*/ 	.short	0x0000
        /*0032*/ 	.short	0x0000
        /*0034*/ 	.byte	0x00, 0xf0, 0x21, 0x00


	//----- nvinfo : EIATTR_SPARSE_MMA_MASK
	.align		4
.L_970:
        /*0038*/ 	.byte	0x03, 0x50
        /*003a*/ 	.short	0x0000


	//----- nvinfo : EIATTR_MAXREG_COUNT
	.align		4
        /*003c*/ 	.byte	0x03, 0x1b
        /*003e*/ 	.short	0x00ff


	//----- nvinfo : EIATTR_MERCURY_ISA_VERSION
	.align		4
        /*0040*/ 	.byte	0x03, 0x5f
        /*0042*/ 	.short	0x0101


	//----- nvinfo : EIATTR_VRC_CTA_INIT_COUNT
	.align		4
        /*0044*/ 	.byte	0x02, 0x4a
	.zero		1
	.zero		1


	//----- nvinfo : EIATTR_EXIT_INSTR_OFFSETS
	.align		4
        /*0048*/ 	.byte	0x04, 0x1c
        /*004a*/ 	.short	(.L_972 - .L_971)


	//   ....[0]....
.L_971:
        /*004c*/ 	.word	0x00000090


	//   ....[1]....
        /*0050*/ 	.word	0x000003e0


	//----- nvinfo : EIATTR_CBANK_PARAM_SIZE
	.align		4
.L_972:
        /*0054*/ 	.byte	0x03, 0x19
        /*0056*/ 	.short	0x0018


	//----- nvinfo : EIATTR_PARAM_CBANK
	.align		4
        /*0058*/ 	.byte	0x04, 0x0a
        /*005a*/ 	.short	(.L_974 - .L_973)
	.align		4
.L_973:
        /*005c*/ 	.word	index@(.nv.constant0.math_asinhf)
        /*0060*/ 	.short	0x0380
        /*0062*/ 	.short	0x0018


	//----- nvinfo : EIATTR_SW_WAR
	.align		4
.L_974:
        /*0064*/ 	.byte	0x04, 0x36
        /*0066*/ 	.short	(.L_976 - .L_975)
.L_975:
        /*0068*/ 	.word	0x00000008
.L_976:


//--------------------- .nv.info.math_asinf       --------------------------
	.section	.nv.info.math_asinf,"",@"SHT_CUDA_INFO"
	.sectionflags	@""
	.align	4


	//----- nvinfo : EIATTR_CUDA_API_VERSION
	.align		4
        /*0000*/ 	.byte	0x04, 0x37
        /*0002*/ 	.short	(.L_978 - .L_977)
.L_977:
        /*0004*/ 	.word	0x00000082


	//----- nvinfo : EIATTR_KPARAM_INFO
	.align		4
.L_978:
        /*0008*/ 	.byte	0x04, 0x17
        /*000a*/ 	.short	(.L_980 - .L_979)
.L_979:
        /*000c*/ 	.word	0x00000000
        /*0010*/ 	.short	0x0002
        /*0012*/ 	.short	0x0010
        /*0014*/ 	.byte	0x00, 0xf5, 0x21, 0x00


	//----- nvinfo : EIATTR_KPARAM_INFO
	.align		4
.L_980:
        /*0018*/ 	.byte	0x04, 0x17
        /*001a*/ 	.short	(.L_982 - .L_981)
.L_981:
        /*001c*/ 	.word	0x00000000
        /*0020*/ 	.short	0x0001
        /*0022*/ 	.short	0x0008
        /*0024*/ 	.byte	0x00, 0xf5, 0x21, 0x00


	//----- nvinfo : EIATTR_KPARAM_INFO
	.align		4
.L_982:
        /*0028*/ 	.byte	0x04, 0x17
        /*002a*/ 	.short	(.L_984 - .L_983)
.L_983:
        /*002c*/ 	.word	0x00000000
        /*0030*/ 	.short	0x0000
        /*0032*/ 	.short	0x0000
        /*0034*/ 	.byte	0x00, 0xf0, 0x21, 0x00


	//----- nvinfo : EIATTR_SPARSE_MMA_MASK
	.align		4
.L_984:
        /*0038*/ 	.byte	0x03, 0x50
        /*003a*/ 	.short	0x0000


	//----- nvinfo : EIATTR_MAXREG_COUNT
	.align		4
        /*003c*/ 	.byte	0x03, 0x1b
        /*003e*/ 	.short	0x00ff


	//----- nvinfo : EIATTR_MERCURY_ISA_VERSION
	.align		4
        /*0040*/ 	.byte	0x03, 0x5f
        /*0042*/ 	.short	0x0101


	//----- nvinfo : EIATTR_VRC_CTA_INIT_COUNT
	.align		4
        /*0044*/ 	.byte	0x02, 0x4a
	.zero		1
	.zero		1


	//----- nvinfo : EIATTR_EXIT_INSTR_OFFSETS
	.align		4
        /*0048*/ 	.byte	0x04, 0x1c
        /*004a*/ 	.short	(.L_986 - .L_985)


	//   ....[0]....
.L_985:
        /*004c*/ 	.word	0x00000090


	//   ....[1]....
        /*0050*/ 	.word	0x000002e0


	//----- nvinfo : EIATTR_CBANK_PARAM_SIZE
	.align		4
.L_986:
        /*0054*/ 	.byte	0x03, 0x19
        /*0056*/ 	.short	0x0018


	//----- nvinfo : EIATTR_PARAM_CBANK
	.align		4
        /*0058*/ 	.byte	0x04, 0x0a
        /*005a*/ 	.short	(.L_988 - .L_987)
	.align		4
.L_987:
        /*005c*/ 	.word	index@(.nv.constant0.math_asinf)
        /*0060*/ 	.short	0x0380
        /*0062*/ 	.short	0x0018


	//----- nvinfo : EIATTR_SW_WAR
	.align		4
.L_988:
        /*0064*/ 	.byte	0x04, 0x36
        /*0066*/ 	.short	(.L_990 - .L_989)
.L_989:
        /*0068*/ 	.word	0x00000008
.L_990:


//--------------------- .nv.info.math_acoshf      --------------------------
	.section	.nv.info.math_acoshf,"",@"SHT_CUDA_INFO"
	.sectionflags	@""
	.align	4


	//----- nvinfo : EIATTR_CUDA_API_VERSION
	.align		4
        /*0000*/ 	.byte	0x04, 0x37
        /*0002*/ 	.short	(.L_992 - .L_991)
.L_991:
        /*0004*/ 	.word	0x00000082


	//----- nvinfo : EIATTR_KPARAM_INFO
	.align		4
.L_992:
        /*0008*/ 	.byte	0x04, 0x17
        /*000a*/ 	.short	(.L_994 - .L_993)
.L_993:
        /*000c*/ 	.word	0x00000000
        /*0010*/ 	.short	0x0002
        /*0012*/ 	.short	0x0010
        /*0014*/ 	.byte	0x00, 0xf5, 0x21, 0x00


	//----- nvinfo : EIATTR_KPARAM_INFO
	.align		4
.L_994:
        /*0018*/ 	.byte	0x04, 0x17
        /*001a*/ 	.short	(.L_996 - .L_995)
.L_995:
        /*001c*/ 	.word	0x00000000
        /*0020*/ 	.short	0x0001
        /*0022*/ 	.short	0x0008
        /*0024*/ 	.byte	0x00, 0xf5, 0x21, 0x00


	//----- nvinfo : EIATTR_KPARAM_INFO
	.align		4
.L_996:
        /*0028*/ 	.byte	0x04, 0x17
        /*002a*/ 	.short	(.L_998 - .L_997)
.L_997:
        /*002c*/ 	.word	0x00000000
        /*0030*/ 	.short	0x0000
        /*0032*/ 	.short	0x0000
        /*0034*/ 	.byte	0x00, 0xf0, 0x21, 0x00


	//----- nvinfo : EIATTR_SPARSE_MMA_MASK
	.align		4
.L_998:
        /*0038*/ 	.byte	0x03, 0x50
        /*003a*/ 	.short	0x0000


	//----- nvinfo : EIATTR_MAXREG_COUNT
	.align		4
        /*003c*/ 	.byte	0x03, 0x1b
        /*003e*/ 	.short	0x00ff


	//----- nvinfo : EIATTR_MERCURY_ISA_VERSION
	.align		4
        /*0040*/ 	.byte	0x03, 0x5f
        /*0042*/ 	.short	0x0101


	//----- nvinfo : EIATTR_VRC_CTA_INIT_COUNT
	.align		4
        /*0044*/ 	.byte	0x02, 0x4a
	.zero		1
	.zero		1


	//----- nvinfo : EIATTR_EXIT_INSTR_OFFSETS
	.align		4
        /*0048*/ 	.byte	0x04, 0x1c
        /*004a*/ 	.short	(.L_1000 - .L_999)


	//   ....[0]....
.L_999:
        /*004c*/ 	.word	0x00000090


	//   ....[1]....
        /*0050*/ 	.word	0x000003f0


	//----- nvinfo : EIATTR_CBANK_PARAM_SIZE
	.align		4
.L_1000:
        /*0054*/ 	.byte	0x03, 0x19
        /*0056*/ 	.short	0x0018


	//----- nvinfo : EIATTR_PARAM_CBANK
	.align		4
        /*0058*/ 	.byte	0x04, 0x0a
        /*005a*/ 	.short	(.L_1002 - .L_1001)
	.align		4
.L_1001:
        /*005c*/ 	.word	index@(.nv.constant0.math_acoshf)
        /*0060*/ 	.short	0x0380
        /*0062*/ 	.short	0x0018


	//----- nvinfo : EIATTR_SW_WAR
	.align		4
.L_1002:
        /*0064*/ 	.byte	0x04, 0x36
        /*0066*/ 	.short	(.L_1004 - .L_1003)
.L_1003:
        /*0068*/ 	.word	0x00000008
.L_1004:


//--------------------- .nv.info.math_acosf       --------------------------
	.section	.nv.info.math_acosf,"",@"SHT_CUDA_INFO"
	.sectionflags	@""
	.align	4


	//----- nvinfo : EIATTR_CUDA_API_VERSION
	.align		4
        /*0000*/ 	.byte	0x04, 0x37
        /*0002*/ 	.short	(.L_1006 - .L_1005)
.L_1005:
        /*0004*/ 	.word	0x00000082


	//----- nvinfo : EIATTR_KPARAM_INFO
	.align		4
.L_1006:
        /*0008*/ 	.byte	0x04, 0x17
        /*000a*/ 	.short	(.L_1008 - .L_1007)
.L_1007:
        /*000c*/ 	.word	0x00000000
        /*0010*/ 	.short	0x0002
        /*0012*/ 	.short	0x0010
        /*0014*/ 	.byte	0x00, 0xf5, 0x21, 0x00


	//----- nvinfo : EIATTR_KPARAM_INFO
	.align		4
.L_1008:
        /*0018*/ 	.byte	0x04, 0x17
        /*001a*/ 	.short	(.L_1010 - .L_1009)
.L_1009:
        /*001c*/ 	.word	0x00000000
        /*0020*/ 	.short	0x0001
        /*0022*/ 	.short	0x0008
        /*0024*/ 	.byte	0x00, 0xf5, 0x21, 0x00


	//----- nvinfo : EIATTR_KPARAM_INFO
	.align		4
.L_1010:
        /*0028*/ 	.byte	0x04, 0x17
        /*002a*/ 	.short	(.L_1012 - .L_1011)
.L_1011:
        /*002c*/ 	.word	0x00000000
        /*0030*/ 	.short	0x0000
        /*0032*/ 	.short	0x0000
        /*0034*/ 	.byte	0x00, 0xf0, 0x21, 0x00


	//----- nvinfo : EIATTR_SPARSE_MMA_MASK
	.align		4
.L_1012:
        /*0038*/ 	.byte	0x03, 0x50
        /*003a*/ 	.short	0x0000


	//----- nvinfo : EIATTR_MAXREG_COUNT
	.align		4
        /*003c*/ 	.byte	0x03, 0x1b
        /*003e*/ 	.short	0x00ff


	//----- nvinfo : EIATTR_MERCURY_ISA_VERSION
	.align		4
        /*0040*/ 	.byte	0x03, 0x5f
        /*0042*/ 	.short	0x0101


	//----- nvinfo : EIATTR_VRC_CTA_INIT_COUNT
	.align		4
        /*0044*/ 	.byte	0x02, 0x4a
	.zero		1
	.zero		1


	//----- nvinfo : EIATTR_EXIT_INSTR_OFFSETS
	.align		4
        /*0048*/ 	.byte	0x04, 0x1c
        /*004a*/ 	.short	(.L_1014 - .L_1013)


	//   ....[0]....
.L_1013:
        /*004c*/ 	.word	0x00000090


	//   ....[1]....
        /*0050*/ 	.word	0x000002f0


	//----- nvinfo : EIATTR_CBANK_PARAM_SIZE
	.align		4
.L_1014:
        /*0054*/ 	.byte	0x03, 0x19
        /*0056*/ 	.short	0x0018


	//----- nvinfo : EIATTR_PARAM_CBANK
	.align		4
        /*0058*/ 	.byte	0x04, 0x0a
        /*005a*/ 	.short	(.L_1016 - .L_1015)
	.align		4
.L_1015:
        /*005c*/ 	.word	index@(.nv.constant0.math_acosf)
        /*0060*/ 	.short	0x0380
        /*0062*/ 	.short	0x0018


	//----- nvinfo : EIATTR_SW_WAR
	.align		4
.L_1016:
        /*0064*/ 	.byte	0x04, 0x36
        /*0066*/ 	.short	(.L_1018 - .L_1017)
.L_1017:
        /*0068*/ 	.word	0x00000008
.L_1018:


//--------------------- .nv.callgraph             --------------------------
	.section	.nv.callgraph,"",@"SHT_CUDA_CALLGRAPH"
	.align	4
	.sectionentsize	8
	.align		4
        /*0000*/ 	.word	0x00000000
	.align		4
        /*0004*/ 	.word	0xffffffff
	.align		4
        /*0008*/ 	.word	0x00000000
	.align		4
        /*000c*/ 	.word	0xfffffffe
	.align		4
        /*0010*/ 	.word	0x00000000
	.align		4
        /*0014*/ 	.word	0xfffffffd
	.align		4
        /*0018*/ 	.word	0x00000000
	.align		4
        /*001c*/ 	.word	0xfffffffc


//--------------------- .nv.constant4             --------------------------
	.section	.nv.constant4,"a",@progbits
	.align	8
	.align		8
.nv.constant4:
        /*0000*/ 	.dword	__cudart_i2opi_f


//--------------------- .text.math_y1f            --------------------------
	.section	.text.math_y1f,"ax",@progbits
	.align	128
        .global         math_y1f
        .type           math_y1f,@function
        .size           math_y1f,(.L_x_174 - math_y1f)
        .other          math_y1f,@"STO_CUDA_ENTRY STV_DEFAULT"
math_y1f:
.text.math_y1f:
[----:B------:R-:W-:Y:S01]  /*0000*/  LDC R1, c[0x0][0x37c] ;  /* 0x0000df00ff017b82 */ /* 0x000fe20000000800 */
[----:B------:R-:W0:Y:S07]  /*0010*/  S2R R0, SR_TID.X ;  /* 0x0000000000007919 */ /* 0x000e2e0000002100 */
[----:B------:R-:W0:Y:S01]  /*0020*/  S2UR UR4, SR_CTAID.X ;  /* 0x00000000000479c3 */ /* 0x000e220000002500 */
[----:B------:R-:W1:Y:S07]  /*0030*/  LDCU.64 UR6, c[0x0][0x380] ;  /* 0x00007000ff0677ac */ /* 0x000e6e0008000a00 */
[----:B------:R-:W0:Y:S02]  /*0040*/  LDC R5, c[0x0][0x360] ;  /* 0x0000d800ff057b82 */ /* 0x000e240000000800 */
[----:B0-----:R-:W-:-:S05]  /*0050*/  IMAD R5, R5, UR4, R0 ;  /* 0x0000000405057c24 */ /* 0x001fca000f8e0200 */
[----:B-1----:R-:W-:Y:S02]  /*0060*/  ISETP.GE.U32.AND P0, PT, R5, UR6, PT ;  /* 0x0000000605007c0c */ /* 0x002fe4000bf06070 */
[----:B------:R-:W-:-:S04]  /*0070*/  SHF.R.S32.HI R0, RZ, 0x1f, R5 ;  /* 0x0000001fff007819 */ /* 0x000fc80000011405 */
[----:B------:R-:W-:-:S13]  /*0080*/  ISETP.GE.U32.AND.EX P0, PT, R0, UR7, PT, P0 ;  /* 0x0000000700007c0c */ /* 0x000fda000bf06100 */
[----:B------:R-:W-:Y:S05]  /*0090*/  @P0 EXIT ;  /* 0x000000000000094d */ /* 0x000fea0003800000 */
[----:B------:R-:W0:Y:S01]  /*00a0*/  LDCU.64 UR4, c[0x0][0x390] ;  /* 0x00007200ff0477ac */ /* 0x000e220008000a00 */
[C---:B------:R-:W-:Y:S01]  /*00b0*/  IMAD.SHL.U32 R4, R5.reuse, 0x4, RZ ;  /* 0x0000000405047824 */ /* 0x040fe200078e00ff */
[----:B------:R-:W-:Y:S01]  /*00c0*/  SHF.L.U64.HI R5, R5, 0x2, R0 ;  /* 0x0000000205057819 */ /* 0x000fe20000010200 */
[----:B------:R-:W1:Y:S03]  /*00d0*/  LDCU.64 UR6, c[0x0][0x358] ;  /* 0x00006b00ff0677ac */ /* 0x000e660008000a00 */
[----:B0-----:R-:W-:-:S04]  /*00e0*/  IADD3 R6, P0, PT, R4, UR4, RZ ;  /* 0x0000000404067c10 */ /* 0x001fc8000ff1e0ff */
[----:B------:R-:W-:-:S05]  /*00f0*/  IADD3.X R7, PT, PT, R5, UR5, RZ, P0, !PT ;  /* 0x0000000505077c10 */ /* 0x000fca00087fe4ff */
[----:B-1----:R-:W2:Y:S01]  /*0100*/  LDG.E R6, desc[UR6][R6.64] ;  /* 0x0000000606067981 */ /* 0x002ea2000c1e1900 */
[----:B------:R-:W-:Y:S01]  /*0110*/  BSSY.RECONVERGENT B0, `(.L_x_0) ;  /* 0x00001c0000007945 */ /* 0x000fe20003800200 */
[----:B--2---:R-:W-:-:S13]  /*0120*/  FSETP.GEU.AND P0, PT, |R6|, 1.175494350822287508e-38, PT ;  /* 0x008000000600780b */ /* 0x004fda0003f0e200 */
[----:B------:R-:W-:Y:S05]  /*0130*/  @P0 BRA `(.L_x_1) ;  /* 0x0000000000440947 */ /* 0x000fea0003800000 */
[----:B------:R-:W0:Y:S01]  /*0140*/  MUFU.RCP R3, |R6| ;  /* 0x4000000600037308 */ /* 0x000e220000001000 */
[----:B------:R-:W-:Y:S01]  /*0150*/  UMOV UR4, 0x3f22f983 ;  /* 0x3f22f98300047882 */ /* 0x000fe20000000000 */
[----:B------:R-:W-:Y:S01]  /*0160*/  BSSY.RECONVERGENT B1, `(.L_x_2) ;  /* 0x000000d000017945 */ /* 0x000fe20003800200 */
[----:B------:R-:W-:-:S05]  /*0170*/  IMAD.U32 R7, RZ, RZ, UR4 ;  /* 0x00000004ff077e24 */ /* 0x000fca000f8e00ff */
[----:B------:R-:W1:Y:S01]  /*0180*/  FCHK P0, -R7, |R6| ;  /* 0x4000000607007302 */ /* 0x000e620000000100 */
[----:B0-----:R-:W-:-:S04]  /*0190*/  FFMA R0, -|R6|, R3, 1 ;  /* 0x3f80000006007423 */ /* 0x001fc80000000303 */
[----:B------:R-:W-:-:S04]  /*01a0*/  FFMA R0, R3, R0, R3 ;  /* 0x0000000003007223 */ /* 0x000fc80000000003 */
[----:B------:R-:W-:-:S04]  /*01b0*/  FFMA R3, R0, -0.63661974668502807617, RZ ;  /* 0xbf22f98300037823 */ /* 0x000fc800000000ff */
[----:B------:R-:W-:-:S04]  /*01c0*/  FFMA R2, -|R6|, R3, -0.63661974668502807617 ;  /* 0xbf22f98306027423 */ /* 0x000fc80000000303 */
[----:B------:R-:W-:Y:S01]  /*01d0*/  FFMA R0, R0, R2, R3 ;  /* 0x0000000200007223 */ /* 0x000fe20000000003 */
[----:B-1----:R-:W-:Y:S06]  /*01e0*/  @!P0 BRA `(.L_x_3) ;  /* 0x0000000000108947 */ /* 0x002fec0003800000 */
[----:B------:R-:W-:Y:S02]  /*01f0*/  HFMA2 R0, -RZ, RZ, -1.783203125, -45152 ;  /* 0xbf22f983ff007431 */ /* 0x000fe400000001ff */
[----:B------:R-:W-:Y:S01]  /*0200*/  FADD R3, |R6|, -RZ ;  /* 0x800000ff06037221 */ /* 0x000fe20000000200 */
[----:B------:R-:W-:-:S07]  /*0210*/  MOV R10, 0x230 ;  /* 0x00000230000a7802 */ /* 0x000fce0000000f00 */
[----:B------:R-:W-:Y:S05]  /*0220*/  CALL.REL.NOINC `($__internal_0_$__cuda_sm3x_div_rn_noftz_f32_slowpath) ;  /* 0x0000001800d87944 */ /* 0x000fea0003c00000 */
.L_x_3:
[----:B------:R-:W-:Y:S05]  /*0230*/  BSYNC.RECONVERGENT B1 ;  /* 0x0000000000017941 */ /* 0x000fea0003800200 */
.L_x_2:
[----:B------:R-:W-:Y:S05]  /*0240*/  BRA `(.L_x_4) ;  /* 0x0000001800b07947 */ /* 0x000fea0003800000 */
.L_x_1:
[----:B------:R-:W-:-:S13]  /*0250*/  FSETP.GTU.AND P0, PT, |R6|, 1.6985707283020019531, PT ;  /* 0x3fd96ac40600780b */ /* 0x000fda0003f0c200 */
[----:B------:R-:W-:Y:S05]  /*0260*/  @P0 BRA `(.L_x_5) ;  /* 0x0000000c008c0947 */ /* 0x000fea0003800000 */
[C---:B------:R-:W-:Y:S01]  /*0270*/  FSETP.GTU.AND P0, PT, |R6|.reuse, 8, PT ;  /* 0x410000000600780b */ /* 0x040fe20003f0c200 */
[----:B------:R-:W-:Y:S01]  /*0280*/  BSSY.RECONVERGENT B1, `(.L_x_6) ;  /* 0x00000af000017945 */ /* 0x000fe20003800200 */
[----:B------:R-:W-:-:S11]  /*0290*/  FADD R3, |R6|, -RZ ;  /* 0x800000ff06037221 */ /* 0x000fd60000000200 */
[----:B------:R-:W-:Y:S05]  /*02a0*/  @P0 BRA `(.L_x_7) ;  /* 0x0000000000540947 */ /* 0x000fea0003800000 */
[C---:B------:R-:W-:Y:S01]  /*02b0*/  FADD R0, |R6|.reuse, -3.8317060470581054688 ;  /* 0xc0753aac06007421 */ /* 0x040fe20000000200 */
[----:B------:R-:W-:Y:S02]  /*02c0*/  IMAD.MOV.U32 R7, RZ, RZ, 0x29af3463 ;  /* 0x29af3463ff077424 */ /* 0x000fe400078e00ff */
[----:B------:R-:W-:Y:S01]  /*02d0*/  FADD R2, |R6|, -7.01558685302734375 ;  /* 0xc0e07fb006027421 */ /* 0x000fe20000000200 */
[----:B------:R-:W-:-:S03]  /*02e0*/  FADD R0, R0, 7.6850589891819254262e-08 ;  /* 0x33a5090f00007421 */ /* 0x000fc60000000000 */
[----:B------:R-:W-:Y:S01]  /*02f0*/  FADD R2, R2, 1.8321172490232129348e-07 ;  /* 0x3444b8db02027421 */ /* 0x000fe20000000000 */
[----:B------:R-:W-:-:S04]  /*0300*/  FFMA R7, R0, R7, 9.2190859980745276658e-13 ;  /* 0x2b81bf4200077423 */ /* 0x000fc80000000007 */
[----:B------:R-:W-:-:S04]  /*0310*/  FFMA R7, R0, R7, -2.5706882803011588123e-11 ;  /* 0xade21ec100077423 */ /* 0x000fc80000000007 */
[----:B------:R-:W-:-:S04]  /*0320*/  FFMA R7, R0, R7, -2.0179057036440184447e-10 ;  /* 0xaf5ddeff00077423 */ /* 0x000fc80000000007 */
[----:B------:R-:W-:-:S04]  /*0330*/  FFMA R7, R0, R7, 4.5125276848523299122e-09 ;  /* 0x319b0c9d00077423 */ /* 0x000fc80000000007 */
[----:B------:R-:W-:-:S04]  /*0340*/  FFMA R7, R0, R7, 2.7016289649850477872e-08 ;  /* 0x32e8117300077423 */ /* 0x000fc80000000007 */
[----:B------:R-:W-:-:S04]  /*0350*/  FFMA R7, R0, R7, -5.3477970141102559865e-07 ;  /* 0xb50f8dc800077423 */ /* 0x000fc80000000007 */
[----:B------:R-:W-:-:S04]  /*0360*/  FFMA R7, R0, R7, -2.3602763121743919328e-06 ;  /* 0xb61e653d00077423 */ /* 0x000fc80000000007 */
[----:B------:R-:W-:-:S04]  /*0370*/  FFMA R7, R0, R7, 4.1210809285985305905e-05 ;  /* 0x382cd9c500077423 */ /* 0x000fc80000000007 */
[----:B------:R-:W-:-:S04]  /*0380*/  FFMA R7, R0, R7, 0.00011917029041796922684 ;  /* 0x38f9eb1000077423 */ /* 0x000fc80000000007 */
[----:B------:R-:W-:-:S04]  /*0390*/  FFMA R7, R0, R7, -0.0018075588159263134003 ;  /* 0xbaeceb9c00077423 */ /* 0x000fc80000000007 */
[----:B------:R-:W-:-:S04]  /*03a0*/  FFMA R7, R0, R7, -0.0025548927951604127884 ;  /* 0xbb276ffd00077423 */ /* 0x000fc80000000007 */
[----:B------:R-:W-:-:S04]  /*03b0*/  FFMA R7, R0, R7, 0.033013891428709030151 ;  /* 0x3d07399300077423 */ /* 0x000fc80000000007 */
[----:B------:R-:W-:-:S04]  /*03c0*/  FMUL R7, R7, R2 ;  /* 0x0000000207077220 */ /* 0x000fc80000400000 */
[----:B------:R-:W-:-:S04]  /*03d0*/  FMUL R7, R0, R7 ;  /* 0x0000000700077220 */ /* 0x000fc80000400000 */
[----:B------:R-:W-:Y:S01]  /*03e0*/  FMUL R8, |R6|, R7 ;  /* 0x0000000706087220 */ /* 0x000fe20000400200 */
[----:B------:R-:W-:Y:S06]  /*03f0*/  BRA `(.L_x_8) ;  /* 0x00000008005c7947 */ /* 0x000fec0003800000 */
.L_x_7:
[----:B------:R-:W-:Y:S01]  /*0400*/  FSETP.NEU.AND P0, PT, |R6|, +INF , PT ;  /* 0x7f8000000600780b */ /* 0x000fe20003f0d200 */
[----:B------:R-:W-:-:S12]  /*0410*/  IMAD.MOV.U32 R8, RZ, RZ, RZ ;  /* 0x000000ffff087224 */ /* 0x000fd800078e00ff */
[----:B------:R-:W-:Y:S05]  /*0420*/  @!P0 BRA `(.L_x_8) ;  /* 0x0000000800508947 */ /* 0x000fea0003800000 */
[----:B------:R-:W0:Y:S01]  /*0430*/  MUFU.RCP R9, |R6| ;  /* 0x4000000600097308 */ /* 0x000e220000001000 */
[----:B------:R-:W-:Y:S01]  /*0440*/  MOV R7, 0x3fca3ba2 ;  /* 0x3fca3ba200077802 */ /* 0x000fe20000000f00 */
[----:B------:R-:W-:Y:S01]  /*0450*/  BSSY.RECONVERGENT B2, `(.L_x_9) ;  /* 0x0000071000027945 */ /* 0x000fe20003800200 */
[----:B0-----:R-:W-:-:S04]  /*0460*/  FMUL R2, R9, R9 ;  /* 0x0000000909027220 */ /* 0x001fc80000400000 */
[----:B------:R-:W-:-:S04]  /*0470*/  FFMA R7, R2, -R7, 0.36148586869239807129 ;  /* 0x3eb914ad02077423 */ /* 0x000fc80000000807 */
[----:B------:R-:W-:-:S04]  /*0480*/  FFMA R7, R2, R7, -0.16401261091232299805 ;  /* 0xbe27f2ec02077423 */ /* 0x000fc80000000007 */
[----:B------:R-:W-:-:S04]  /*0490*/  FFMA R7, R2, R7, 0.37499991059303283691 ;  /* 0x3ebffffd02077423 */ /* 0x000fc80000000007 */
[----:B------:R-:W-:Y:S01]  /*04a0*/  FFMA R0, R9, R7, |R6| ;  /* 0x0000000709007223 */ /* 0x000fe20000000406 */
[----:B------:R-:W-:-:S03]  /*04b0*/  IMAD.MOV.U32 R7, RZ, RZ, 0x4082cb37 ;  /* 0x4082cb37ff077424 */ /* 0x000fc600078e00ff */
[C---:B------:R-:W-:Y:S01]  /*04c0*/  FMUL R8, R0.reuse, 0.63661974668502807617 ;  /* 0x3f22f98300087820 */ /* 0x040fe20000400000 */
[----:B------:R-:W-:Y:S01]  /*04d0*/  FSETP.GE.AND P0, PT, |R0|, 105615, PT ;  /* 0x47ce47800000780b */ /* 0x000fe20003f06200 */
[----:B------:R-:W-:-:S04]  /*04e0*/  FFMA R7, R2, -R7, 0.74987655878067016602 ;  /* 0x3f3ff7e902077423 */ /* 0x000fc80000000807 */
[----:B------:R-:W0:Y:S01]  /*04f0*/  F2I.NTZ R8, R8 ;  /* 0x0000000800087305 */ /* 0x000e220000203100 */
[----:B------:R-:W-:-:S04]  /*0500*/  FFMA R7, R2, R7, -0.19291564822196960449 ;  /* 0xbe458bae02077423 */ /* 0x000fc80000000007 */
[----:B------:R-:W-:-:S04]  /*0510*/  FFMA R7, R2, R7, 0.18749825656414031982 ;  /* 0x3e3fff8b02077423 */ /* 0x000fc80000000007 */
[----:B------:R-:W-:Y:S01]  /*0520*/  FFMA R2, R2, R7, 1 ;  /* 0x3f80000002027423 */ /* 0x000fe20000000007 */
[----:B0-----:R-:W-:-:S05]  /*0530*/  I2FP.F32.S32 R9, R8 ;  /* 0x0000000800097245 */ /* 0x001fca0000201400 */
[----:B------:R-:W-:-:S04]  /*0540*/  FFMA R10, R9, -1.5707962512969970703, R0 ;  /* 0xbfc90fda090a7823 */ /* 0x000fc80000000000 */
[----:B------:R-:W-:-:S04]  /*0550*/  FFMA R10, R9, -7.5497894158615963534e-08, R10 ;  /* 0xb3a22168090a7823 */ /* 0x000fc8000000000a */
[----:B------:R-:W-:Y:S01]  /*0560*/  FFMA R9, R9, -5.3903029534742383927e-15, R10 ;  /* 0xa7c234c509097823 */ /* 0x000fe2000000000a */
[----:B------:R-:W-:Y:S06]  /*0570*/  @!P0 BRA `(.L_x_10) ;  /* 0x0000000400788947 */ /* 0x000fec0003800000 */
[----:B------:R-:W-:-:S13]  /*0580*/  FSETP.NEU.AND P0, PT, |R0|, +INF , PT ;  /* 0x7f8000000000780b */ /* 0x000fda0003f0d200 */
[----:B------:R-:W-:Y:S01]  /*0590*/  @!P0 FMUL R9, RZ, R0 ;  /* 0x00000000ff098220 */ /* 0x000fe20000400000 */
[----:B------:R-:W-:Y:S01]  /*05a0*/  @!P0 IMAD.MOV.U32 R8, RZ, RZ, RZ ;  /* 0x000000ffff088224 */ /* 0x000fe200078e00ff */
[----:B------:R-:W-:Y:S06]  /*05b0*/  @!P0 BRA `(.L_x_10) ;  /* 0x0000000400688947 */ /* 0x000fec0003800000 */
[----:B------:R-:W-:Y:S01]  /*05c0*/  SHF.L.U32 R8, R0, 0x8, RZ ;  /* 0x0000000800087819 */ /* 0x000fe200000006ff */
[----:B------:R-:W-:Y:S02]  /*05d0*/  HFMA2 R19, -RZ, RZ, 0, 0 ;  /* 0x00000000ff137431 */ /* 0x000fe400000001ff */
[----:B------:R-:W-:Y:S01]  /*05e0*/  IMAD.MOV.U32 R7, RZ, RZ, RZ ;  /* 0x000000ffff077224 */ /* 0x000fe200078e00ff */
[----:B------:R-:W0:Y:S01]  /*05f0*/  LDCU.64 UR8, c[0x4][URZ] ;  /* 0x01000000ff0877ac */ /* 0x000e220008000a00 */
[----:B------:R-:W-:Y:S01]  /*0600*/  LOP3.LUT R13, R8, 0x80000000, RZ, 0xfc, !PT ;  /* 0x80000000080d7812 */ /* 0x000fe200078efcff */
[----:B------:R-:W-:Y:S01]  /*0610*/  UMOV UR5, URZ ;  /* 0x000000ff00057c82 */ /* 0x000fe20008000000 */
[----:B------:R-:W-:-:S05]  /*0620*/  UMOV UR4, URZ ;  /* 0x000000ff00047c82 */ /* 0x000fca0008000000 */
.L_x_11:
[----:B0-----:R-:W-:Y:S01]  /*0630*/  IMAD.U32 R10, RZ, RZ, UR8 ;  /* 0x00000008ff0a7e24 */ /* 0x001fe2000f8e00ff */
[----:B------:R-:W-:-:S05]  /*0640*/  MOV R11, UR9 ;  /* 0x00000009000b7c02 */ /* 0x000fca0008000f00 */
[----:B------:R-:W2:Y:S01]  /*0650*/  LDG.E.CONSTANT R8, desc[UR6][R10.64] ;  /* 0x000000060a087981 */ /* 0x000ea2000c1e9900 */
[----:B------:R-:W-:Y:S01]  /*0660*/  UIADD3 UR4, UPT, UPT, UR4, 0x1, URZ ;  /* 0x0000000104047890 */ /* 0x000fe2000fffe0ff */
[C---:B------:R-:W-:Y:S01]  /*0670*/  ISETP.EQ.AND P0, PT, R19.reuse, RZ, PT ;  /* 0x000000ff1300720c */ /* 0x040fe20003f02270 */
[----:B------:R-:W-:Y:S01]  /*0680*/  UIADD3 UR8, UP1, UPT, UR8, 0x4, URZ ;  /* 0x0000000408087890 */ /* 0x000fe2000ff3e0ff */
[C---:B------:R-:W-:Y:S01]  /*0690*/  ISETP.EQ.AND P1, PT, R19.reuse, 0x4, PT ;  /* 0x000000041300780c */ /* 0x040fe20003f22270 */
[----:B------:R-:W-:Y:S01]  /*06a0*/  UISETP.NE.AND UP0, UPT, UR4, 0x6, UPT ;  /* 0x000000060400788c */ /* 0x000fe2000bf05270 */
[C---:B------:R-:W-:Y:S01]  /*06b0*/  ISETP.EQ.AND P2, PT, R19.reuse, 0x8, PT ;  /* 0x000000081300780c */ /* 0x040fe20003f42270 */
[----:B------:R-:W-:Y:S01]  /*06c0*/  UIADD3.X UR9, UPT, UPT, URZ, UR9, URZ, UP1, !UPT ;  /* 0x00000009ff097290 */ /* 0x000fe20008ffe4ff */
[C---:B------:R-:W-:Y:S02]  /*06d0*/  ISETP.EQ.AND P3, PT, R19.reuse, 0xc, PT ;  /* 0x0000000c1300780c */ /* 0x040fe40003f62270 */
[----:B------:R-:W-:-:S02]  /*06e0*/  ISETP.EQ.AND P4, PT, R19, 0x10, PT ;  /* 0x000000101300780c */ /* 0x000fc40003f82270 */
[C---:B------:R-:W-:Y:S01]  /*06f0*/  ISETP.EQ.AND P5, PT, R19.reuse, 0x14, PT ;  /* 0x000000141300780c */ /* 0x040fe20003fa2270 */
[----:B------:R-:W-:Y:S02]  /*0700*/  VIADD R19, R19, 0x4 ;  /* 0x0000000413137836 */ /* 0x000fe40000000000 */
[----:B--2---:R-:W-:-:S03]  /*0710*/  IMAD.WIDE.U32 R8, R8, R13, RZ ;  /* 0x0000000d08087225 */ /* 0x004fc600078e00ff */
[----:B------:R-:W-:-:S04]  /*0720*/  IADD3 R8, P6, PT, R8, R7, RZ ;  /* 0x0000000708087210 */ /* 0x000fc80007fde0ff */
[----:B------:R-:W-:Y:S01]  /*0730*/  IADD3.X R7, PT, PT, R9, UR5, RZ, P6, !PT ;  /* 0x0000000509077c10 */ /* 0x000fe2000b7fe4ff */
[--C-:B------:R-:W-:Y:S01]  /*0740*/  @P0 IMAD.MOV.U32 R12, RZ, RZ, R8.reuse ;  /* 0x000000ffff0c0224 */ /* 0x100fe200078e0008 */
[-C--:B------:R-:W-:Y:S01]  /*0750*/  @P1 MOV R18, R8.reuse ;  /* 0x0000000800121202 */ /* 0x080fe20000000f00 */
[--C-:B------:R-:W-:Y:S01]  /*0760*/  @P2 IMAD.MOV.U32 R17, RZ, RZ, R8.reuse ;  /* 0x000000ffff112224 */ /* 0x100fe200078e0008 */
[-C--:B------:R-:W-:Y:S01]  /*0770*/  @P3 MOV R16, R8.reuse ;  /* 0x0000000800103202 */ /* 0x080fe20000000f00 */
[----:B------:R-:W-:Y:S01]  /*0780*/  @P4 IMAD.MOV.U32 R15, RZ, RZ, R8 ;  /* 0x000000ffff0f4224 */ /* 0x000fe200078e0008 */
[----:B------:R-:W-:Y:S01]  /*0790*/  @P5 MOV R14, R8 ;  /* 0x00000008000e5202 */ /* 0x000fe20000000f00 */
[----:B------:R-:W-:Y:S06]  /*07a0*/  BRA.U UP0, `(.L_x_11) ;  /* 0xfffffffd00a07547 */ /* 0x000fec000b83ffff */
[----:B------:R-:W-:Y:S01]  /*07b0*/  SHF.R.U32.HI R9, RZ, 0x17, R0 ;  /* 0x00000017ff097819 */ /* 0x000fe20000011600 */
[----:B------:R-:W-:Y:S03]  /*07c0*/  BSSY.RECONVERGENT B3, `(.L_x_12) ;  /* 0x0000027000037945 */ /* 0x000fe60003800200 */
[C---:B------:R-:W-:Y:S02]  /*07d0*/  LOP3.LUT R8, R9.reuse, 0xe0, RZ, 0xc0, !PT ;  /* 0x000000e009087812 */ /* 0x040fe400078ec0ff */
[----:B------:R-:W-:Y:S02]  /*07e0*/  LOP3.LUT P6, RZ, R9, 0x1f, RZ, 0xc0, !PT ;  /* 0x0000001f09ff7812 */ /* 0x000fe400078cc0ff */
[----:B------:R-:W-:-:S04]  /*07f0*/  IADD3 R8, PT, PT, R8, -0x80, RZ ;  /* 0xffffff8008087810 */ /* 0x000fc80007ffe0ff */
[----:B------:R-:W-:-:S05]  /*0800*/  SHF.R.U32.HI R8, RZ, 0x5, R8 ;  /* 0x00000005ff087819 */ /* 0x000fca0000011608 */
[----:B------:R-:W-:-:S05]  /*0810*/  IMAD.U32 R11, R8, -0x4, RZ ;  /* 0xfffffffc080b7824 */ /* 0x000fca00078e00ff */
[C---:B------:R-:W-:Y:S02]  /*0820*/  ISETP.EQ.AND P3, PT, R11.reuse, -0x18, PT ;  /* 0xffffffe80b00780c */ /* 0x040fe40003f62270 */
[C---:B------:R-:W-:Y:S02]  /*0830*/  ISETP.EQ.AND P4, PT, R11.reuse, -0x14, PT ;  /* 0xffffffec0b00780c */ /* 0x040fe40003f82270 */
[C---:B------:R-:W-:Y:S02]  /*0840*/  ISETP.EQ.AND P2, PT, R11.reuse, -0x10, PT ;  /* 0xfffffff00b00780c */ /* 0x040fe40003f42270 */
[C---:B------:R-:W-:Y:S02]  /*0850*/  ISETP.EQ.AND P1, PT, R11.reuse, -0xc, PT ;  /* 0xfffffff40b00780c */ /* 0x040fe40003f22270 */
[C---:B------:R-:W-:Y:S02]  /*0860*/  ISETP.EQ.AND P0, PT, R11.reuse, -0x8, PT ;  /* 0xfffffff80b00780c */ /* 0x040fe40003f02270 */
[----:B------:R-:W-:-:S03]  /*0870*/  ISETP.EQ.AND P5, PT, R11, RZ, PT ;  /* 0x000000ff0b00720c */ /* 0x000fc60003fa2270 */
[----:B------:R-:W-:Y:S02]  /*0880*/  @P3 MOV R8, R12 ;  /* 0x0000000c00083202 */ /* 0x000fe40000000f00 */
[C---:B------:R-:W-:Y:S01]  /*0890*/  ISETP.EQ.AND P3, PT, R11.reuse, -0x4, PT ;  /* 0xfffffffc0b00780c */ /* 0x040fe20003f62270 */
[----:B------:R-:W-:Y:S01]  /*08a0*/  @P4 IMAD.MOV.U32 R10, RZ, RZ, R12 ;  /* 0x000000ffff0a4224 */ /* 0x000fe200078e000c */
[----:B------:R-:W-:Y:S01]  /*08b0*/  @P4 MOV R8, R18 ;  /* 0x0000001200084202 */ /* 0x000fe20000000f00 */
[----:B------:R-:W-:Y:S01]  /*08c0*/  @P2 IMAD.MOV.U32 R10, RZ, RZ, R18 ;  /* 0x000000ffff0a2224 */ /* 0x000fe200078e0012 */
[----:B------:R-:W-:Y:S01]  /*08d0*/  ISETP.EQ.AND P4, PT, R11, 0x4, PT ;  /* 0x000000040b00780c */ /* 0x000fe20003f82270 */
[----:B------:R-:W-:Y:S01]  /*08e0*/  @P1 IMAD.MOV.U32 R10, RZ, RZ, R17 ;  /* 0x000000ffff0a1224 */ /* 0x000fe200078e0011 */
[----:B------:R-:W-:Y:S01]  /*08f0*/  @P2 MOV R8, R17 ;  /* 0x0000001100082202 */ /* 0x000fe20000000f00 */
[----:B------:R-:W-:Y:S01]  /*0900*/  @P0 IMAD.MOV.U32 R10, RZ, RZ, R16 ;  /* 0x000000ffff0a0224 */ /* 0x000fe200078e0010 */
[----:B------:R-:W-:-:S02]  /*0910*/  @P1 MOV R8, R16 ;  /* 0x0000001000081202 */ /* 0x000fc40000000f00 */
[----:B------:R-:W-:-:S03]  /*0920*/  @P0 MOV R8, R15 ;  /* 0x0000000f00080202 */ /* 0x000fc60000000f00 */
[----:B------:R-:W-:Y:S01]  /*0930*/  @P3 IMAD.MOV.U32 R10, RZ, RZ, R15 ;  /* 0x000000ffff0a3224 */ /* 0x000fe200078e000f */
[----:B------:R-:W-:Y:S01]  /*0940*/  @P3 MOV R8, R14 ;  /* 0x0000000e00083202 */ /* 0x000fe20000000f00 */
[----:B------:R-:W-:Y:S01]  /*0950*/  @P5 IMAD.MOV.U32 R10, RZ, RZ, R14 ;  /* 0x000000ffff0a5224 */ /* 0x000fe200078e000e */
[----:B------:R-:W-:Y:S01]  /*0960*/  @P5 MOV R8, R7 ;  /* 0x0000000700085202 */ /* 0x000fe20000000f00 */
[----:B------:R-:W-:Y:S01]  /*0970*/  @P4 IMAD.MOV.U32 R10, RZ, RZ, R7 ;  /* 0x000000ffff0a4224 */ /* 0x000fe200078e0007 */
[----:B------:R-:W-:Y:S06]  /*0980*/  @!P6 BRA `(.L_x_13) ;  /* 0x000000000028e947 */ /* 0x000fec0003800000 */
[----:B------:R-:W-:Y:S01]  /*0990*/  @P1 MOV R12, R18 ;  /* 0x00000012000c1202 */ /* 0x000fe20000000f00 */
[----:B------:R-:W-:Y:S01]  /*09a0*/  @P0 IMAD.MOV.U32 R12, RZ, RZ, R17 ;  /* 0x000000ffff0c0224 */ /* 0x000fe200078e0011 */
[----:B------:R-:W-:Y:S02]  /*09b0*/  ISETP.EQ.AND P0, PT, R11, 0x8, PT ;  /* 0x000000080b00780c */ /* 0x000fe40003f02270 */
[----:B------:R-:W-:Y:S01]  /*09c0*/  @P3 MOV R12, R16 ;  /* 0x00000010000c3202 */ /* 0x000fe20000000f00 */
[----:B------:R-:W-:Y:S01]  /*09d0*/  @P5 IMAD.MOV.U32 R12, RZ, RZ, R15 ;  /* 0x000000ffff0c5224 */ /* 0x000fe200078e000f */
[----:B------:R-:W-:Y:S02]  /*09e0*/  @P4 MOV R12, R14 ;  /* 0x0000000e000c4202 */ /* 0x000fe40000000f00 */
[----:B------:R-:W-:-:S04]  /*09f0*/  LOP3.LUT R9, R9, 0x1f, RZ, 0xc0, !PT ;  /* 0x0000001f09097812 */ /* 0x000fc800078ec0ff */
[----:B------:R-:W-:-:S03]  /*0a00*/  SHF.L.W.U32.HI R8, R10, R9, R8 ;  /* 0x000000090a087219 */ /* 0x000fc60000010e08 */
[----:B------:R-:W-:-:S05]  /*0a10*/  @P0 IMAD.MOV.U32 R12, RZ, RZ, R7 ;  /* 0x000000ffff0c0224 */ /* 0x000fca00078e0007 */
[----:B------:R-:W-:-:S07]  /*0a20*/  SHF.L.W.U32.HI R10, R12, R9, R10 ;  /* 0x000000090c0a7219 */ /* 0x000fce0000010e0a */
.L_x_13:
[----:B------:R-:W-:Y:S05]  /*0a30*/  BSYNC.RECONVERGENT B3 ;  /* 0x0000000000037941 */ /* 0x000fea0003800200 */
.L_x_12:
[C-C-:B------:R-:W-:Y:S01]  /*0a40*/  SHF.L.W.U32.HI R7, R10.reuse, 0x2, R8.reuse ;  /* 0x000000020a077819 */ /* 0x140fe20000010e08 */
[----:B------:R-:W-:Y:S01]  /*0a50*/  UMOV UR4, 0x54442d19 ;  /* 0x54442d1900047882 */ /* 0x000fe20000000000 */
[----:B------:R-:W-:Y:S01]  /*0a60*/  SHF.L.U32 R10, R10, 0x2, RZ ;  /* 0x000000020a0a7819 */ /* 0x000fe200000006ff */
[----:B------:R-:W-:Y:S01]  /*0a70*/  UMOV UR5, 0x3bf921fb ;  /* 0x3bf921fb00057882 */ /* 0x000fe20000000000 */
[----:B------:R-:W-:Y:S02]  /*0a80*/  SHF.R.S32.HI R9, RZ, 0x1f, R7 ;  /* 0x0000001fff097819 */ /* 0x000fe40000011407 */
[----:B------:R-:W-:Y:S02]  /*0a90*/  SHF.R.U32.HI R8, RZ, 0x1e, R8 ;  /* 0x0000001eff087819 */ /* 0x000fe40000011608 */
[C---:B------:R-:W-:Y:S02]  /*0aa0*/  LOP3.LUT R12, R9.reuse, R10, RZ, 0x3c, !PT ;  /* 0x0000000a090c7212 */ /* 0x040fe400078e3cff */
[----:B------:R-:W-:-:S02]  /*0ab0*/  LOP3.LUT R13, R9, R7, RZ, 0x3c, !PT ;  /* 0x00000007090d7212 */ /* 0x000fc400078e3cff */
[----:B------:R-:W-:Y:S02]  /*0ac0*/  ISETP.GE.AND P0, PT, R0, RZ, PT ;  /* 0x000000ff0000720c */ /* 0x000fe40003f06270 */
[----:B------:R-:W0:Y:S01]  /*0ad0*/  I2F.F64.S64 R10, R12 ;  /* 0x0000000c000a7312 */ /* 0x000e220000301c00 */
[C---:B------:R-:W-:Y:S02]  /*0ae0*/  LOP3.LUT R0, R7.reuse, R0, RZ, 0x3c, !PT ;  /* 0x0000000007007212 */ /* 0x040fe400078e3cff */
[----:B------:R-:W-:Y:S02]  /*0af0*/  LEA.HI R8, R7, R8, RZ, 0x1 ;  /* 0x0000000807087211 */ /* 0x000fe400078f08ff */
[----:B------:R-:W-:-:S03]  /*0b00*/  ISETP.GE.AND P1, PT, R0, RZ, PT ;  /* 0x000000ff0000720c */ /* 0x000fc60003f26270 */
[----:B------:R-:W-:-:S05]  /*0b10*/  IMAD.MOV R0, RZ, RZ, -R8 ;  /* 0x000000ffff007224 */ /* 0x000fca00078e0a08 */
[----:B------:R-:W-:Y:S01]  /*0b20*/  @!P0 MOV R8, R0 ;  /* 0x0000000000088202 */ /* 0x000fe20000000f00 */
[----:B0-----:R-:W-:-:S10]  /*0b30*/  DMUL R10, R10, UR4 ;  /* 0x000000040a0a7c28 */ /* 0x001fd40008000000 */
[----:B------:R-:W0:Y:S02]  /*0b40*/  F2F.F32.F64 R10, R10 ;  /* 0x0000000a000a7310 */ /* 0x000e240000301000 */
[----:B0-----:R-:W-:-:S07]  /*0b50*/  FSEL R9, -R10, R10, !P1 ;  /* 0x0000000a0a097208 */ /* 0x001fce0004800100 */
.L_x_10:
[----:B------:R-:W-:Y:S05]  /*0b60*/  BSYNC.RECONVERGENT B2 ;  /* 0x0000000000027941 */ /* 0x000fea0003800200 */
.L_x_9:
[----:B------:R-:W-:Y:S01]  /*0b70*/  LOP3.LUT R8, R8, 0x3, RZ, 0xc0, !PT ;  /* 0x0000000308087812 */ /* 0x000fe200078ec0ff */
[----:B------:R-:W-:Y:S02]  /*0b80*/  IMAD.MOV.U32 R7, RZ, RZ, 0x3fc90fdb ;  /* 0x3fc90fdbff077424 */ /* 0x000fe400078e00ff */
[----:B------:R-:W-:Y:S02]  /*0b90*/  HFMA2 R10, -RZ, RZ, 0.487060546875, -0.0625 ;  /* 0x37cbac00ff0a7431 */ /* 0x000fe400000001ff */
[----:B------:R-:W-:Y:S01]  /*0ba0*/  IMAD.MOV.U32 R12, RZ, RZ, 0x3c0885e4 ;  /* 0x3c0885e4ff0c7424 */ /* 0x000fe200078e00ff */
[----:B------:R-:W-:Y:S01]  /*0bb0*/  I2FP.F32.U32 R8, R8 ;  /* 0x0000000800087245 */ /* 0x000fe20000201000 */
[----:B------:R-:W0:Y:S04]  /*0bc0*/  MUFU.RSQ R11, |R6| ;  /* 0x40000006000b7308 */ /* 0x000e280000001400 */
[----:B------:R-:W-:-:S04]  /*0bd0*/  FFMA R8, R8, R7, -2.3561944961547851562 ;  /* 0xc016cbe408087423 */ /* 0x000fc80000000007 */
[----:B------:R-:W-:-:S04]  /*0be0*/  FADD R8, R8, R9 ;  /* 0x0000000908087221 */ /* 0x000fc80000000000 */
[----:B------:R-:W-:Y:S01]  /*0bf0*/  FMUL R0, R8, 0.63661974668502807617 ;  /* 0x3f22f98308007820 */ /* 0x000fe20000400000 */
[----:B0-----:R-:W-:-:S05]  /*0c00*/  FMUL R11, R11, 0.79788458347320556641 ;  /* 0x3f4c422a0b0b7820 */ /* 0x001fca0000400000 */
[----:B------:R-:W0:Y:S01]  /*0c10*/  F2I.NTZ R0, R0 ;  /* 0x0000000000007305 */ /* 0x000e220000203100 */
[----:B------:R-:W-:Y:S01]  /*0c20*/  FMUL R11, R2, R11 ;  /* 0x0000000b020b7220 */ /* 0x000fe20000400000 */
[----:B0-----:R-:W-:Y:S02]  /*0c30*/  I2FP.F32.S32 R7, R0 ;  /* 0x0000000000077245 */ /* 0x001fe40000201400 */
[C---:B------:R-:W-:Y:S02]  /*0c40*/  LOP3.LUT R9, R0.reuse, 0x1, RZ, 0xc0, !PT ;  /* 0x0000000100097812 */ /* 0x040fe400078ec0ff */
[----:B------:R-:W-:Y:S01]  /*0c50*/  IADD3 R0, PT, PT, R0, 0x1, RZ ;  /* 0x0000000100007810 */ /* 0x000fe20007ffe0ff */
[----:B------:R-:W-:Y:S01]  /*0c60*/  FFMA R8, R7, -1.5707962512969970703, R8 ;  /* 0xbfc90fda07087823 */ /* 0x000fe20000000008 */
[----:B------:R-:W-:Y:S02]  /*0c70*/  ISETP.NE.U32.AND P0, PT, R9, 0x1, PT ;  /* 0x000000010900780c */ /* 0x000fe40003f05070 */
[----:B------:R-:W-:Y:S01]  /*0c80*/  LOP3.LUT P1, RZ, R0, 0x2, RZ, 0xc0, !PT ;  /* 0x0000000200ff7812 */ /* 0x000fe2000782c0ff */
[----:B------:R-:W-:Y:S01]  /*0c90*/  FFMA R8, R7, -7.5497894158615963534e-08, R8 ;  /* 0xb3a2216807087823 */ /* 0x000fe20000000008 */
[----:B------:R-:W-:-:S03]  /*0ca0*/  FSEL R12, R12, 0.041666727513074874878, !P0 ;  /* 0x3d2aaabb0c0c7808 */ /* 0x000fc60004000000 */
[C---:B------:R-:W-:Y:S01]  /*0cb0*/  FMUL R7, R8.reuse, R8 ;  /* 0x0000000808077220 */ /* 0x040fe20000400000 */
[----:B------:R-:W-:-:S03]  /*0cc0*/  FSEL R0, R8, 1, !P0 ;  /* 0x3f80000008007808 */ /* 0x000fc60004000000 */
[----:B------:R-:W-:-:S05]  /*0cd0*/  FFMA R9, R7, R10, -0.0013887860113754868507 ;  /* 0xbab607ed07097423 */ /* 0x000fca000000000a */
[----:B------:R-:W-:Y:S01]  /*0ce0*/  FSEL R10, R9, -0.00019574658654164522886, P0 ;  /* 0xb94d4153090a7808 */ /* 0x000fe20000000000 */
[----:B------:R-:W-:-:S04]  /*0cf0*/  IMAD.MOV.U32 R9, RZ, RZ, 0x3e2aaaa8 ;  /* 0x3e2aaaa8ff097424 */ /* 0x000fc800078e00ff */
[----:B------:R-:W-:Y:S01]  /*0d00*/  FFMA R10, R7, R10, R12 ;  /* 0x0000000a070a7223 */ /* 0x000fe2000000000c */
[----:B------:R-:W-:-:S05]  /*0d10*/  FSEL R9, -R9, -0.4999999701976776123, !P0 ;  /* 0xbeffffff09097808 */ /* 0x000fca0004000100 */
[C---:B------:R-:W-:Y:S01]  /*0d20*/  FFMA R9, R7.reuse, R10, R9 ;  /* 0x0000000a07097223 */ /* 0x040fe20000000009 */
[----:B------:R-:W-:-:S04]  /*0d30*/  FFMA R7, R7, R0, RZ ;  /* 0x0000000007077223 */ /* 0x000fc800000000ff */
[----:B------:R-:W-:-:S04]  /*0d40*/  FFMA R0, R7, R9, R0 ;  /* 0x0000000907007223 */ /* 0x000fc80000000000 */
[----:B------:R-:W-:-:S04]  /*0d50*/  @P1 FADD R0, RZ, -R0 ;  /* 0x80000000ff001221 */ /* 0x000fc80000000000 */
[----:B------:R-:W-:-:S07]  /*0d60*/  FMUL R8, R0, R11 ;  /* 0x0000000b00087220 */ /* 0x000fce0000400000 */
.L_x_8:
[----:B------:R-:W-:Y:S05]  /*0d70*/  BSYNC.RECONVERGENT B1 ;  /* 0x0000000000017941 */ /* 0x000fea0003800200 */
.L_x_6:
[C---:B------:R-:W-:Y:S01]  /*0d80*/  IADD3 R0, PT, PT, R3.reuse, -0x3f2aaaab, RZ ;  /* 0xc0d5555503007810 */ /* 0x040fe20007ffe0ff */
[----:B------:R-:W0:Y:S01]  /*0d90*/  MUFU.RCP R9, |R6| ;  /* 0x4000000600097308 */ /* 0x000e220000001000 */
[----:B------:R-:W-:Y:S01]  /*0da0*/  MOV R10, 0x3e055027 ;  /* 0x3e055027000a7802 */ /* 0x000fe20000000f00 */
[----:B------:R-:W-:Y:S01]  /*0db0*/  UMOV UR4, 0x3f800000 ;  /* 0x3f80000000047882 */ /* 0x000fe20000000000 */
[----:B------:R-:W-:Y:S01]  /*0dc0*/  LOP3.LUT R0, R0, 0xff800000, RZ, 0xc0, !PT ;  /* 0xff80000000007812 */ /* 0x000fe200078ec0ff */
[----:B------:R-:W-:Y:S01]  /*0dd0*/  IMAD.U32 R13, RZ, RZ, UR4 ;  /* 0x00000004ff0d7e24 */ /* 0x000fe2000f8e00ff */
[C---:B------:R-:W-:Y:S01]  /*0de0*/  ISETP.GT.U32.AND P0, PT, R3.reuse, 0x7f7fffff, PT ;  /* 0x7f7fffff0300780c */ /* 0x040fe20003f04070 */
[----:B------:R-:W-:Y:S01]  /*0df0*/  BSSY.RECONVERGENT B1, `(.L_x_14) ;  /* 0x0000020000017945 */ /* 0x000fe20003800200 */
[----:B------:R-:W-:Y:S01]  /*0e00*/  MOV R11, 0x7f800000 ;  /* 0x7f800000000b7802 */ /* 0x000fe20000000f00 */
[----:B------:R-:W-:Y:S01]  /*0e10*/  IMAD.IADD R2, R3, 0x1, -R0 ;  /* 0x0000000103027824 */ /* 0x000fe200078e0a00 */
[----:B------:R-:W1:Y:S01]  /*0e20*/  FCHK P1, -R13, |R6| ;  /* 0x400000060d007302 */ /* 0x000e620000020100 */
[----:B------:R-:W-:-:S02]  /*0e30*/  I2FP.F32.S32 R0, R0 ;  /* 0x0000000000007245 */ /* 0x000fc40000201400 */
[----:B------:R-:W-:Y:S01]  /*0e40*/  FADD R7, R2, -1 ;  /* 0xbf80000002077421 */ /* 0x000fe20000000000 */
[----:B------:R-:W-:Y:S02]  /*0e50*/  FSETP.GEU.AND P2, PT, |R6|, 1.000000003171076851e-30, PT ;  /* 0x0da242600600780b */ /* 0x000fe40003f4e200 */
[----:B------:R-:W-:Y:S01]  /*0e60*/  FFMA R0, R0, 1.1920928955078125e-07, RZ ;  /* 0x3400000000007823 */ /* 0x000fe200000000ff */
[C---:B------:R-:W-:Y:S01]  /*0e70*/  FFMA R2, R7.reuse, -R10, 0.14084610342979431152 ;  /* 0x3e1039f607027423 */ /* 0x040fe2000000080a */
[----:B0-----:R-:W-:Y:S01]  /*0e80*/  FFMA R12, -|R6|, R9, 1 ;  /* 0x3f800000060c7423 */ /* 0x001fe20000000309 */
[----:B------:R-:W-:Y:S02]  /*0e90*/  FSEL R8, |R8|, R8, !P2 ;  /* 0x0000000808087208 */ /* 0x000fe40005000200 */
[----:B------:R-:W-:-:S04]  /*0ea0*/  FFMA R2, R7, R2, -0.12148627638816833496 ;  /* 0xbdf8cdcc07027423 */ /* 0x000fc80000000002 */
[----:B------:R-:W-:-:S04]  /*0eb0*/  FFMA R2, R7, R2, 0.13980610668659210205 ;  /* 0x3e0f295507027423 */ /* 0x000fc80000000002 */
[----:B------:R-:W-:-:S04]  /*0ec0*/  FFMA R2, R7, R2, -0.16684235632419586182 ;  /* 0xbe2ad8b907027423 */ /* 0x000fc80000000002 */
[----:B------:R-:W-:-:S04]  /*0ed0*/  FFMA R2, R7, R2, 0.20012299716472625732 ;  /* 0x3e4ced0b07027423 */ /* 0x000fc80000000002 */
[----:B------:R-:W-:-:S04]  /*0ee0*/  FFMA R2, R7, R2, -0.24999669194221496582 ;  /* 0xbe7fff2207027423 */ /* 0x000fc80000000002 */
[----:B------:R-:W-:-:S04]  /*0ef0*/  FFMA R2, R7, R2, 0.33333182334899902344 ;  /* 0x3eaaaa7807027423 */ /* 0x000fc80000000002 */
[----:B------:R-:W-:-:S04]  /*0f00*/  FFMA R2, R7, R2, -0.5 ;  /* 0xbf00000007027423 */ /* 0x000fc80000000002 */
[----:B------:R-:W-:Y:S01]  /*0f10*/  FMUL R10, R7, R2 ;  /* 0x00000002070a7220 */ /* 0x000fe20000400000 */
[----:B------:R-:W-:-:S03]  /*0f20*/  FFMA R2, R9, R12, R9 ;  /* 0x0000000c09027223 */ /* 0x000fc60000000009 */
[----:B------:R-:W-:Y:S01]  /*0f30*/  FFMA R7, R7, R10, R7 ;  /* 0x0000000a07077223 */ /* 0x000fe20000000007 */
[----:B------:R-:W-:-:S03]  /*0f40*/  FFMA R9, R2, -1, RZ ;  /* 0xbf80000002097823 */ /* 0x000fc600000000ff */
[----:B------:R-:W-:Y:S01]  /*0f50*/  FFMA R7, R0, 0.69314718246459960938, R7 ;  /* 0x3f31721800077823 */ /* 0x000fe20000000007 */
[C---:B------:R-:W-:Y:S01]  /*0f60*/  FFMA R0, -|R6|.reuse, R9, -1 ;  /* 0xbf80000006007423 */ /* 0x040fe20000000309 */
[----:B------:R-:W-:-:S03]  /*0f70*/  @P0 FFMA R7, |R6|, R11, +INF ;  /* 0x7f80000006070423 */ /* 0x000fc6000000020b */
[----:B------:R-:W-:Y:S01]  /*0f80*/  FFMA R9, R2, R0, R9 ;  /* 0x0000000002097223 */ /* 0x000fe20000000009 */
[----:B------:R-:W-:Y:S01]  /*0f90*/  FMUL R2, R6, R6 ;  /* 0x0000000606027220 */ /* 0x000fe20000400000 */
[----:B-1----:R-:W-:Y:S06]  /*0fa0*/  @!P1 BRA `(.L_x_15) ;  /* 0x0000000000109947 */ /* 0x002fec0003800000 */
[----:B------:R-:W-:Y:S01]  /*0fb0*/  IMAD.MOV.U32 R0, RZ, RZ, -0x40800000 ;  /* 0xbf800000ff007424 */ /* 0x000fe200078e00ff */
[----:B------:R-:W-:-:S07]  /*0fc0*/  MOV R10, 0xfe0 ;  /* 0x00000fe0000a7802 */ /* 0x000fce0000000f00 */
[----:B------:R-:W-:Y:S05]  /*0fd0*/  CALL.REL.NOINC `($__internal_0_$__cuda_sm3x_div_rn_noftz_f32_slowpath) ;  /* 0x0000000c006c7944 */ /* 0x000fea0003c00000 */
[----:B------:R-:W-:-:S07]  /*0fe0*/  MOV R9, R0 ;  /* 0x0000000000097202 */ /* 0x000fce0000000f00 */
.L_x_15:
[----:B------:R-:W-:Y:S05]  /*0ff0*/  BSYNC.RECONVERGENT B1 ;  /* 0x0000000000017941 */ /* 0x000fea0003800200 */
.L_x_14:
[----:B------:R-:W-:Y:S02]  /*1000*/  IMAD.MOV.U32 R3, RZ, RZ, 0x321462cc ;  /* 0x321462ccff037424 */ /* 0x000fe400078e00ff */
[----:B------:R-:W-:Y:S02]  /*1010*/  FFMA R7, R8, R7, R9 ;  /* 0x0000000708077223 */ /* 0x000fe40000000009 */
[C---:B------:R-:W-:Y:S02]  /*1020*/  FFMA R3, R2.reuse, R3, -9.9208705250930506736e-07 ;  /* 0xb58527da02037423 */ /* 0x040fe40000000003 */
[----:B------:R-:W-:Y:S02]  /*1030*/  FMUL R7, R7, 0.63661974668502807617 ;  /* 0x3f22f98307077820 */ /* 0x000fe40000400000 */
[----:B------:R-:W-:-:S04]  /*1040*/  FFMA R3, R2, R3, 7.1642141847405582666e-05 ;  /* 0x38963e9502037423 */ /* 0x000fc80000000003 */
[----:B------:R-:W-:-:S04]  /*1050*/  FFMA R3, R2, R3, -0.0029553051572293043137 ;  /* 0xbb41adcb02037423 */ /* 0x000fc80000000003 */
[----:B------:R-:W-:-:S04]  /*1060*/  FFMA R3, R2, R3, 0.054348688572645187378 ;  /* 0x3d5e9cbb02037423 */ /* 0x000fc80000000003 */
[----:B------:R-:W-:-:S04]  /*1070*/  FFMA R3, R2, R3, -0.19605709612369537354 ;  /* 0xbe48c33102037423 */ /* 0x000fc80000000003 */
[----:B------:R-:W-:Y:S01]  /*1080*/  FFMA R0, |R6|, R3, R7 ;  /* 0x0000000306007223 */ /* 0x000fe20000000207 */
[----:B------:R-:W-:Y:S06]  /*1090*/  BRA `(.L_x_4) ;  /* 0x0000000c001c7947 */ /* 0x000fec0003800000 */
.L_x_5:
[----:B------:R-:W-:-:S13]  /*10a0*/  FSETP.GTU.AND P0, PT, |R6|, 3.8134112358093261719, PT ;  /* 0x40740eee0600780b */ /* 0x000fda0003f0c200 */
[----:B------:R-:W-:Y:S05]  /*10b0*/  @P0 BRA `(.L_x_16) ;  /* 0x0000000000380947 */ /* 0x000fea0003800000 */
[----:B------:R-:W-:Y:S02]  /*10c0*/  HFMA2 R3, -RZ, RZ, 0.470947265625, -846.5 ;  /* 0x3789e29dff037431 */ /* 0x000fe400000001ff */
[----:B------:R-:W-:-:S04]  /*10d0*/  FADD R0, |R6|, -2.1971414089202880859 ;  /* 0xc00c9df706007421 */ /* 0x000fc80000000200 */
[----:B------:R-:W-:-:S04]  /*10e0*/  FADD R0, R0, 8.2889272334796260111e-08 ;  /* 0x33b200dc00007421 */ /* 0x000fc80000000000 */
[----:B------:R-:W-:-:S04]  /*10f0*/  FFMA R3, R0, -R3, 0.00012807000894099473953 ;  /* 0x39064a8800037423 */ /* 0x000fc80000000803 */
[----:B------:R-:W-:-:S04]  /*1100*/  FFMA R3, R0, R3, -0.00045903809950686991215 ;  /* 0xb9f0ab0d00037423 */ /* 0x000fc80000000003 */
[----:B------:R-:W-:-:S04]  /*1110*/  FFMA R3, R0, R3, 0.0010938944760710000992 ;  /* 0x3a8f610200037423 */ /* 0x000fc80000000003 */
[----:B------:R-:W-:-:S04]  /*1120*/  FFMA R3, R0, R3, -0.002631203504279255867 ;  /* 0xbb2c704500037423 */ /* 0x000fc80000000003 */
[----:B------:R-:W-:-:S04]  /*1130*/  FFMA R3, R0, R3, 0.0074269729666411876678 ;  /* 0x3bf35df700037423 */ /* 0x000fc80000000003 */
[----:B------:R-:W-:-:S04]  /*1140*/  FFMA R3, R0, R3, -0.0047923903912305831909 ;  /* 0xbb9d097c00037423 */ /* 0x000fc80000000003 */
[----:B------:R-:W-:-:S04]  /*1150*/  FFMA R3, R0, R3, -0.032858408987522125244 ;  /* 0xbd06968a00037423 */ /* 0x000fc80000000003 */
[----:B------:R-:W-:-:S04]  /*1160*/  FFMA R3, R0, R3, -0.11851476877927780151 ;  /* 0xbdf2b7df00037423 */ /* 0x000fc80000000003 */
[----:B------:R-:W-:-:S04]  /*1170*/  FFMA R3, R0, R3, 0.52078640460968017578 ;  /* 0x3f05524200037423 */ /* 0x000fc80000000003 */
[----:B------:R-:W-:Y:S01]  /*1180*/  FMUL R0, R0, R3 ;  /* 0x0000000300007220 */ /* 0x000fe20000400000 */
[----:B------:R-:W-:Y:S06]  /*1190*/  BRA `(.L_x_4) ;  /* 0x0000000800dc7947 */ /* 0x000fec0003800000 */
.L_x_16:
[----:B------:R-:W-:-:S13]  /*11a0*/  FSETP.GTU.AND P0, PT, |R6|, 7.0128436088562011719, PT ;  /* 0x40e069370600780b */ /* 0x000fda0003f0c200 */
[----:B------:R-:W-:Y:S05]  /*11b0*/  @P0 BRA `(.L_x_17) ;  /* 0x0000000000380947 */ /* 0x000fea0003800000 */
[----:B------:R-:W-:Y:S01]  /*11c0*/  FADD R0, |R6|, -5.4296808242797851562 ;  /* 0xc0adbff206007421 */ /* 0x000fe20000000200 */
[----:B------:R-:W-:-:S03]  /*11d0*/  IMAD.MOV.U32 R3, RZ, RZ, 0x32be57d0 ;  /* 0x32be57d0ff037424 */ /* 0x000fc600078e00ff */
[----:B------:R-:W-:-:S04]  /*11e0*/  FADD R0, R0, -2.1651435133662744192e-07 ;  /* 0xb4687b0300007421 */ /* 0x000fc80000000000 */
[----:B------:R-:W-:-:S04]  /*11f0*/  FFMA R3, R0, R3, -5.0902724524348741397e-07 ;  /* 0xb508a41600037423 */ /* 0x000fc80000000003 */
[----:B------:R-:W-:-:S04]  /*1200*/  FFMA R3, R0, R3, -2.8541589927044697106e-06 ;  /* 0xb63f8a1400037423 */ /* 0x000fc80000000003 */
[----:B------:R-:W-:-:S04]  /*1210*/  FFMA R3, R0, R3, 4.6370558266062289476e-05 ;  /* 0x38427e0200037423 */ /* 0x000fc80000000003 */
[----:B------:R-:W-:-:S04]  /*1220*/  FFMA R3, R0, R3, 0.0001466092071495950222 ;  /* 0x3919bb1c00037423 */ /* 0x000fc80000000003 */
[----:B------:R-:W-:-:S04]  /*1230*/  FFMA R3, R0, R3, -0.0021659128833562135696 ;  /* 0xbb0df1fd00037423 */ /* 0x000fc80000000003 */
[----:B------:R-:W-:-:S04]  /*1240*/  FFMA R3, R0, R3, -0.0041601103730499744415 ;  /* 0xbb88518900037423 */ /* 0x000fc80000000003 */
[----:B------:R-:W-:-:S04]  /*1250*/  FFMA R3, R0, R3, 0.050947908312082290649 ;  /* 0x3d50aec100037423 */ /* 0x000fc80000000003 */
[----:B------:R-:W-:-:S04]  /*1260*/  FFMA R3, R0, R3, 0.031338676810264587402 ;  /* 0x3d005cfc00037423 */ /* 0x000fc80000000003 */
[----:B------:R-:W-:-:S04]  /*1270*/  FFMA R3, R0, R3, -0.3403180539608001709 ;  /* 0xbeae3e2b00037423 */ /* 0x000fc80000000003 */
[----:B------:R-:W-:Y:S01]  /*1280*/  FMUL R0, R0, R3 ;  /* 0x0000000300007220 */ /* 0x000fe20000400000 */
[----:B------:R-:W-:Y:S06]  /*1290*/  BRA `(.L_x_4) ;  /* 0x00000008009c7947 */ /* 0x000fec0003800000 */
.L_x_17:
[----:B------:R-:W-:-:S13]  /*12a0*/  FSETP.GTU.AND P0, PT, |R6|, 10.172579765319824219, PT ;  /* 0x4122c2e30600780b */ /* 0x000fda0003f0c200 */
[----:B------:R-:W-:Y:S05]  /*12b0*/  @P0 BRA `(.L_x_18) ;  /* 0x0000000000340947 */ /* 0x000fea0003800000 */
[----:B------:R-:W-:Y:S01]  /*12c0*/  FADD R0, |R6|, -8.5960054397583007812 ;  /* 0xc109893d06007421 */ /* 0x000fe20000000200 */
[----:B------:R-:W-:-:S03]  /*12d0*/  MOV R3, 0x350cf383 ;  /* 0x350cf38300037802 */ /* 0x000fc60000000f00 */
[----:B------:R-:W-:-:S04]  /*12e0*/  FADD R0, R0, -4.2857286075559386518e-07 ;  /* 0xb4e6169b00007421 */ /* 0x000fc80000000000 */
[----:B------:R-:W-:-:S04]  /*12f0*/  FFMA R3, R0, R3, 1.9455433175608050078e-06 ;  /* 0x3602902e00037423 */ /* 0x000fc80000000003 */
[----:B------:R-:W-:-:S04]  /*1300*/  FFMA R3, R0, R3, -4.3719486711779609323e-05 ;  /* 0xb8375f7100037423 */ /* 0x000fc80000000003 */
[----:B------:R-:W-:-:S04]  /*1310*/  FFMA R3, R0, R3, -0.00010394054697826504707 ;  /* 0xb8d9faa800037423 */ /* 0x000fc80000000003 */
[----:B------:R-:W-:-:S04]  /*1320*/  FFMA R3, R0, R3, 0.0020113945938646793365 ;  /* 0x3b03d19a00037423 */ /* 0x000fc80000000003 */
[----:B------:R-:W-:-:S04]  /*1330*/  FFMA R3, R0, R3, 0.0024177685845643281937 ;  /* 0x3b1e736d00037423 */ /* 0x000fc80000000003 */
[----:B------:R-:W-:-:S04]  /*1340*/  FFMA R3, R0, R3, -0.043406385928392410278 ;  /* 0xbd31cae500037423 */ /* 0x000fc80000000003 */
[----:B------:R-:W-:-:S04]  /*1350*/  FFMA R3, R0, R3, -0.015789847820997238159 ;  /* 0xbc8159b600037423 */ /* 0x000fc80000000003 */
[----:B------:R-:W-:-:S04]  /*1360*/  FFMA R3, R0, R3, 0.27145987749099731445 ;  /* 0x3e8afcca00037423 */ /* 0x000fc80000000003 */
[----:B------:R-:W-:Y:S01]  /*1370*/  FMUL R0, R0, R3 ;  /* 0x0000000300007220 */ /* 0x000fe20000400000 */
[----:B------:R-:W-:Y:S06]  /*1380*/  BRA `(.L_x_4) ;  /* 0x0000000800607947 */ /* 0x000fec0003800000 */
.L_x_18:
[----:B------:R-:W-:Y:S01]  /*1390*/  FSETP.NEU.AND P0, PT, |R6|, +INF , PT ;  /* 0x7f8000000600780b */ /* 0x000fe20003f0d200 */
[----:B------:R-:W-:-:S12]  /*13a0*/  IMAD.MOV.U32 R0, RZ, RZ, RZ ;  /* 0x000000ffff007224 */ /* 0x000fd800078e00ff */
[----:B------:R-:W-:Y:S05]  /*13b0*/  @!P0 BRA `(.L_x_4) ;  /* 0x0000000800548947 */ /* 0x000fea0003800000 */
[----:B------:R-:W0:Y:S01]  /*13c0*/  MUFU.RCP R7, |R6| ;  /* 0x4000000600077308 */ /* 0x000e220000001000 */
[----:B------:R-:W-:Y:S02]  /*13d0*/  HFMA2 R0, -RZ, RZ, 1.97265625, -725.5 ;  /* 0x3fe4e1abff007431 */ /* 0x000fe400000001ff */
[----:B------:R-:W-:Y:S01]  /*13e0*/  IMAD.MOV.U32 R2, RZ, RZ, 0x3f267f60 ;  /* 0x3f267f60ff027424 */ /* 0x000fe200078e00ff */
[----:B------:R-:W-:Y:S04]  /*13f0*/  BSSY.RECONVERGENT B1, `(.L_x_19) ;  /* 0x0000074000017945 */ /* 0x000fe80003800200 */
[----:B------:R-:W1:Y:S01]  /*1400*/  MUFU.RSQ R10, |R6| ;  /* 0x40000006000a7308 */ /* 0x000e620000001400 */
[----:B0-----:R-:W-:-:S04]  /*1410*/  FMUL R9, R7, R7 ;  /* 0x0000000707097220 */ /* 0x001fc80000400000 */
[C---:B------:R-:W-:Y:S01]  /*1420*/  FFMA R0, R9.reuse, -R0, 0.3661168515682220459 ;  /* 0x3ebb73ab09007423 */ /* 0x040fe20000000800 */
[----:B------:R-:W-:-:S03]  /*1430*/  FFMA R2, R9, R2, -0.19206070899963378906 ;  /* 0xbe44ab9009027423 */ /* 0x000fc60000000002 */
[C---:B------:R-:W-:Y:S01]  /*1440*/  FFMA R0, R9.reuse, R0, -0.16404506564140319824 ;  /* 0xbe27fb6e09007423 */ /* 0x040fe20000000000 */
[----:B------:R-:W-:-:S03]  /*1450*/  FFMA R2, R9, R2, 0.1874952167272567749 ;  /* 0x3e3ffebf09027423 */ /* 0x000fc60000000002 */
[C---:B------:R-:W-:Y:S01]  /*1460*/  FFMA R3, R9.reuse, R0, 0.3749999701976776123 ;  /* 0x3ebfffff09037423 */ /* 0x040fe20000000000 */
[----:B------:R-:W-:Y:S01]  /*1470*/  FFMA R2, R9, R2, 1 ;  /* 0x3f80000009027423 */ /* 0x000fe20000000002 */
[----:B-1----:R-:W-:Y:S02]  /*1480*/  FMUL R9, R10, 0.79788458347320556641 ;  /* 0x3f4c422a0a097820 */ /* 0x002fe40000400000 */
[----:B------:R-:W-:Y:S02]  /*1490*/  FFMA R0, R7, R3, |R6| ;  /* 0x0000000307007223 */ /* 0x000fe40000000406 */
[----:B------:R-:W-:Y:S02]  /*14a0*/  FMUL R2, R9, R2 ;  /* 0x0000000209027220 */ /* 0x000fe40000400000 */
[C---:B------:R-:W-:Y:S01]  /*14b0*/  FMUL R3, R0.reuse, 0.63661974668502807617 ;  /* 0x3f22f98300037820 */ /* 0x040fe20000400000 */
[----:B------:R-:W-:-:S05]  /*14c0*/  FSETP.GE.AND P0, PT, |R0|, 105615, PT ;  /* 0x47ce47800000780b */ /* 0x000fca0003f06200 */
[----:B------:R-:W0:Y:S02]  /*14d0*/  F2I.NTZ R3, R3 ;  /* 0x0000000300037305 */ /* 0x000e240000203100 */
[----:B0-----:R-:W-:-:S05]  /*14e0*/  I2FP.F32.S32 R7, R3 ;  /* 0x0000000300077245 */ /* 0x001fca0000201400 */
[----:B------:R-:W-:-:S04]  /*14f0*/  FFMA R8, R7, -1.5707962512969970703, R0 ;  /* 0xbfc90fda07087823 */ /* 0x000fc80000000000 */
[----:B------:R-:W-:-:S04]  /*1500*/  FFMA R8, R7, -7.5497894158615963534e-08, R8 ;  /* 0xb3a2216807087823 */ /* 0x000fc80000000008 */
[----:B------:R-:W-:Y:S01]  /*1510*/  FFMA R7, R7, -5.3903029534742383927e-15, R8 ;  /* 0xa7c234c507077823 */ /* 0x000fe20000000008 */
[----:B------:R-:W-:Y:S06]  /*1520*/  @!P0 BRA `(.L_x_20) ;  /* 0x0000000400808947 */ /* 0x000fec0003800000 */
[----:B------:R-:W-:-:S13]  /*1530*/  FSETP.NEU.AND P0, PT, |R0|, +INF , PT ;  /* 0x7f8000000000780b */ /* 0x000fda0003f0d200 */
[----:B------:R-:W-:Y:S01]  /*1540*/  @!P0 FMUL R7, RZ, R0 ;  /* 0x00000000ff078220 */ /* 0x000fe20000400000 */
[----:B------:R-:W-:Y:S01]  /*1550*/  @!P0 MOV R3, RZ ;  /* 0x000000ff00038202 */ /* 0x000fe20000000f00 */
[----:B------:R-:W-:Y:S06]  /*1560*/  @!P0 BRA `(.L_x_20) ;  /* 0x0000000400708947 */ /* 0x000fec0003800000 */
[----:B------:R-:W-:Y:S01]  /*1570*/  IMAD.SHL.U32 R7, R0, 0x100, RZ ;  /* 0x0000010000077824 */ /* 0x000fe200078e00ff */
[----:B------:R-:W-:Y:S01]  /*1580*/  MOV R3, RZ ;  /* 0x000000ff00037202 */ /* 0x000fe20000000f00 */
[----:B------:R-:W-:Y:S01]  /*1590*/  IMAD.MOV.U32 R12, RZ, RZ, RZ ;  /* 0x000000ffff0c7224 */ /* 0x000fe200078e00ff */
[----:B------:R-:W0:Y:S02]  /*15a0*/  LDCU.64 UR8, c[0x4][URZ] ;  /* 0x01000000ff0877ac */ /* 0x000e240008000a00 */
[----:B------:R-:W-:Y:S01]  /*15b0*/  LOP3.LUT R7, R7, 0x80000000, RZ, 0xfc, !PT ;  /* 0x8000000007077812 */ /* 0x000fe200078efcff */
[----:B------:R-:W-:Y:S01]  /*15c0*/  UMOV UR4, URZ ;  /* 0x000000ff00047c82 */ /* 0x000fe20008000000 */
[----:B------:R-:W-:-:S05]  /*15d0*/  UMOV UR5, URZ ;  /* 0x000000ff00057c82 */ /* 0x000fca0008000000 */
.L_x_21:
[----:B0-----:R-:W-:Y:S01]  /*15e0*/  MOV R10, UR8 ;  /* 0x00000008000a7c02 */ /* 0x001fe20008000f00 */
[----:B------:R-:W-:-:S05]  /*15f0*/  IMAD.U32 R11, RZ, RZ, UR9 ;  /* 0x00000009ff0b7e24 */ /* 0x000fca000f8e00ff */
        /* <DEDUP_REMOVED lines=10> */
[C---:B------:R-:W-:Y:S02]  /*16a0*/  ISETP.EQ.AND P5, PT, R12.reuse, 0x14, PT ;  /* 0x000000140c00780c */ /* 0x040fe40003fa2270 */
[----:B------:R-:W-:Y:S01]  /*16b0*/  IADD3 R12, PT, PT, R12, 0x4, RZ ;  /* 0x000000040c0c7810 */ /* 0x000fe20007ffe0ff */
        /* <DEDUP_REMOVED lines=13> */
[----:B------:R-:W-:-:S03]  /*1790*/  LOP3.LUT P6, RZ, R7, 0x1f, RZ, 0xc0, !PT ;  /* 0x0000001f07ff7812 */ /* 0x000fc600078cc0ff */
[----:B------:R-:W-:-:S05]  /*17a0*/  VIADD R8, R8, 0xffffff80 ;  /* 0xffffff8008087836 */ /* 0x000fca0000000000 */
[----:B------:R-:W-:-:S04]  /*17b0*/  SHF.R.U32.HI R8, RZ, 0x5, R8 ;  /* 0x00000005ff087819 */ /* 0x000fc80000011608 */
[----:B------:R-:W-:-:S04]  /*17c0*/  LEA R10, -R8, RZ, 0x2 ;  /* 0x000000ff080a7211 */ /* 0x000fc800078e11ff */
[C---:B------:R-:W-:Y:S02]  /*17d0*/  ISETP.EQ.AND P3, PT, R10.reuse, -0x18, PT ;  /* 0xffffffe80a00780c */ /* 0x040fe40003f62270 */
[C---:B------:R-:W-:Y:S02]  /*17e0*/  ISETP.EQ.AND P4, PT, R10.reuse, -0x14, PT ;  /* 0xffffffec0a00780c */ /* 0x040fe40003f82270 */
[C---:B------:R-:W-:Y:S02]  /*17f0*/  ISETP.EQ.AND P2, PT, R10.reuse, -0x10, PT ;  /* 0xfffffff00a00780c */ /* 0x040fe40003f42270 */
[C---:B------:R-:W-:Y:S02]  /*1800*/  ISETP.EQ.AND P1, PT, R10.reuse, -0xc, PT ;  /* 0xfffffff40a00780c */ /* 0x040fe40003f22270 */
[C---:B------:R-:W-:Y:S02]  /*1810*/  ISETP.EQ.AND P0, PT, R10.reuse, -0x8, PT ;  /* 0xfffffff80a00780c */ /* 0x040fe40003f02270 */
[----:B------:R-:W-:-:S03]  /*1820*/  ISETP.EQ.AND P5, PT, R10, RZ, PT ;  /* 0x000000ff0a00720c */ /* 0x000fc60003fa2270 */
[----:B------:R-:W-:Y:S01]  /*1830*/  @P3 IMAD.MOV.U32 R8, RZ, RZ, R13 ;  /* 0x000000ffff083224 */ /* 0x000fe200078e000d */
        /* <DEDUP_REMOVED lines=8> */
[----:B------:R-:W-:Y:S02]  /*18c0*/  @P1 MOV R9, R15 ;  /* 0x0000000f00091202 */ /* 0x000fe40000000f00 */
[----:B------:R-:W-:-:S03]  /*18d0*/  @P0 MOV R9, R16 ;  /* 0x0000001000090202 */ /* 0x000fc60000000f00 */
[----:B------:R-:W-:Y:S01]  /*18e0*/  @P3 IMAD.MOV.U32 R8, RZ, RZ, R18 ;  /* 0x000000ffff083224 */ /* 0x000fe200078e0012 */
[----:B------:R-:W-:Y:S01]  /*18f0*/  @P3 MOV R9, R17 ;  /* 0x0000001100093202 */ /* 0x000fe20000000f00 */
[----:B------:R-:W-:Y:S01]  /*1900*/  @P5 IMAD.MOV.U32 R8, RZ, RZ, R3 ;  /* 0x000000ffff085224 */ /* 0x000fe200078e0003 */
[----:B------:R-:W-:Y:S02]  /*1910*/  @P5 MOV R9, R18 ;  /* 0x0000001200095202 */ /* 0x000fe40000000f00 */
[----:B------:R-:W-:Y:S01]  /*1920*/  @P4 MOV R9, R3 ;  /* 0x0000000300094202 */ /* 0x000fe20000000f00 */
[----:B------:R-:W-:Y:S01]  /*1930*/  IMAD.MOV.U32 R12, RZ, RZ, R8 ;  /* 0x000000ffff0c7224 */ /* 0x000fe200078e0008 */
[----:B------:R-:W-:Y:S06]  /*1940*/  @!P6 BRA `(.L_x_23) ;  /* 0x00000000002ce947 */ /* 0x000fec0003800000 */
[----:B------:R-:W-:Y:S01]  /*1950*/  @P2 MOV R8, R13 ;  /* 0x0000000d00082202 */ /* 0x000fe20000000f00 */
[----:B------:R-:W-:Y:S01]  /*1960*/  @P1 IMAD.MOV.U32 R8, RZ, RZ, R14 ;  /* 0x000000ffff081224 */ /* 0x000fe200078e000e */
[----:B------:R-:W-:Y:S01]  /*1970*/  @P0 MOV R8, R15 ;  /* 0x0000000f00080202 */ /* 0x000fe20000000f00 */
[----:B------:R-:W-:Y:S01]  /*1980*/  @P3 IMAD.MOV.U32 R8, RZ, RZ, R16 ;  /* 0x000000ffff083224 */ /* 0x000fe200078e0010 */
[----:B------:R-:W-:Y:S02]  /*1990*/  ISETP.EQ.AND P0, PT, R10, 0x8, PT ;  /* 0x000000080a00780c */ /* 0x000fe40003f02270 */
[----:B------:R-:W-:Y:S01]  /*19a0*/  @P5 MOV R8, R17 ;  /* 0x0000001100085202 */ /* 0x000fe20000000f00 */
[----:B------:R-:W-:Y:S01]  /*19b0*/  @P4 IMAD.MOV.U32 R8, RZ, RZ, R18 ;  /* 0x000000ffff084224 */ /* 0x000fe200078e0012 */
[----:B------:R-:W-:-:S04]  /*19c0*/  LOP3.LUT R7, R7, 0x1f, RZ, 0xc0, !PT ;  /* 0x0000001f07077812 */ /* 0x000fc800078ec0ff */
[----:B------:R-:W-:-:S05]  /*19d0*/  SHF.L.W.U32.HI R12, R9, R7, R12 ;  /* 0x00000007090c7219 */ /* 0x000fca0000010e0c */
[----:B------:R-:W-:-:S04]  /*19e0*/  @P0 MOV R8, R3 ;  /* 0x0000000300080202 */ /* 0x000fc80000000f00 */
[----:B------:R-:W-:-:S07]  /*19f0*/  SHF.L.W.U32.HI R9, R8, R7, R9 ;  /* 0x0000000708097219 */ /* 0x000fce0000010e09 */
.L_x_23:
[----:B------:R-:W-:Y:S05]  /*1a00*/  BSYNC.RECONVERGENT B2 ;  /* 0x0000000000027941 */ /* 0x000fea0003800200 */
.L_x_22:
[C---:B------:R-:W-:Y:S01]  /*1a10*/  SHF.L.W.U32.HI R7, R9.reuse, 0x2, R12 ;  /* 0x0000000209077819 */ /* 0x040fe20000010e0c */
[----:B------:R-:W-:Y:S01]  /*1a20*/  IMAD.SHL.U32 R9, R9, 0x4, RZ ;  /* 0x0000000409097824 */ /* 0x000fe200078e00ff */
[----:B------:R-:W-:Y:S01]  /*1a30*/  UMOV UR4, 0x54442d19 ;  /* 0x54442d1900047882 */ /* 0x000fe20000000000 */
[----:B------:R-:W-:Y:S01]  /*1a40*/  UMOV UR5, 0x3bf921fb ;  /* 0x3bf921fb00057882 */ /* 0x000fe20000000000 */
[----:B------:R-:W-:Y:S02]  /*1a50*/  SHF.R.S32.HI R8, RZ, 0x1f, R7 ;  /* 0x0000001fff087819 */ /* 0x000fe40000011407 */
[----:B------:R-:W-:Y:S02]  /*1a60*/  ISETP.GE.AND P0, PT, R0, RZ, PT ;  /* 0x000000ff0000720c */ /* 0x000fe40003f06270 */
[C---:B------:R-:W-:Y:S02]  /*1a70*/  LOP3.LUT R10, R8.reuse, R9, RZ, 0x3c, !PT ;  /* 0x00000009080a7212 */ /* 0x040fe400078e3cff */
[----:B------:R-:W-:-:S02]  /*1a80*/  LOP3.LUT R11, R8, R7, RZ, 0x3c, !PT ;  /* 0x00000007080b7212 */ /* 0x000fc400078e3cff */
[----:B------:R-:W-:Y:S02]  /*1a90*/  SHF.R.U32.HI R3, RZ, 0x1e, R12 ;  /* 0x0000001eff037819 */ /* 0x000fe4000001160c */
[----:B------:R-:W0:Y:S01]  /*1aa0*/  I2F.F64.S64 R8, R10 ;  /* 0x0000000a00087312 */ /* 0x000e220000301c00 */
[C---:B------:R-:W-:Y:S02]  /*1ab0*/  LOP3.LUT R0, R7.reuse, R0, RZ, 0x3c, !PT ;  /* 0x0000000007007212 */ /* 0x040fe400078e3cff */
[----:B------:R-:W-:Y:S02]  /*1ac0*/  LEA.HI R3, R7, R3, RZ, 0x1 ;  /* 0x0000000307037211 */ /* 0x000fe400078f08ff */
[----:B------:R-:W-:Y:S02]  /*1ad0*/  ISETP.GE.AND P1, PT, R0, RZ, PT ;  /* 0x000000ff0000720c */ /* 0x000fe40003f26270 */
[----:B------:R-:W-:-:S05]  /*1ae0*/  IADD3 R0, PT, PT, -R3, RZ, RZ ;  /* 0x000000ff03007210 */ /* 0x000fca0007ffe1ff */
[----:B------:R-:W-:Y:S01]  /*1af0*/  @!P0 IMAD.MOV.U32 R3, RZ, RZ, R0 ;  /* 0x000000ffff038224 */ /* 0x000fe200078e0000 */
[----:B0-----:R-:W-:-:S10]  /*1b00*/  DMUL R8, R8, UR4 ;  /* 0x0000000408087c28 */ /* 0x001fd40008000000 */
[----:B------:R-:W0:Y:S02]  /*1b10*/  F2F.F32.F64 R8, R8 ;  /* 0x0000000800087310 */ /* 0x000e240000301000 */
[----:B0-----:R-:W-:-:S07]  /*1b20*/  FSEL R7, -R8, R8, !P1 ;  /* 0x0000000808077208 */ /* 0x001fce0004800100 */
.L_x_20:
[----:B------:R-:W-:Y:S05]  /*1b30*/  BSYNC.RECONVERGENT B1 ;  /* 0x0000000000017941 */ /* 0x000fea0003800200 */
.L_x_19:
[----:B------:R-:W-:Y:S01]  /*1b40*/  LOP3.LUT R3, R3, 0x3, RZ, 0xc0, !PT ;  /* 0x0000000303037812 */ /* 0x000fe200078ec0ff */
[----:B------:R-:W-:Y:S01]  /*1b50*/  HFMA2 R9, -RZ, RZ, 1.0078125, -8.98838043212890625e-05 ;  /* 0x3c0885e4ff097431 */ /* 0x000fe200000001ff */
[----:B------:R-:W-:Y:S01]  /*1b60*/  MOV R0, 0x3fc90fdb ;  /* 0x3fc90fdb00007802 */ /* 0x000fe20000000f00 */
[----:B------:R-:W-:Y:S01]  /*1b70*/  IMAD.MOV.U32 R10, RZ, RZ, 0x37cbac00 ;  /* 0x37cbac00ff0a7424 */ /* 0x000fe200078e00ff */
[----:B------:R-:W-:Y:S01]  /*1b80*/  I2FP.F32.U32 R3, R3 ;  /* 0x0000000300037245 */ /* 0x000fe20000201000 */
[----:B------:R-:W-:-:S04]  /*1b90*/  IMAD.MOV.U32 R11, RZ, RZ, 0x3e2aaaa8 ;  /* 0x3e2aaaa8ff0b7424 */ /* 0x000fc800078e00ff */
[----:B------:R-:W-:-:S04]  /*1ba0*/  FFMA R0, R3, R0, -3.9269907474517822266 ;  /* 0xc07b53d103007423 */ /* 0x000fc80000000000 */
[----:B------:R-:W-:-:S04]  /*1bb0*/  FADD R0, R0, R7 ;  /* 0x0000000700007221 */ /* 0x000fc80000000000 */
[----:B------:R-:W-:-:S06]  /*1bc0*/  FMUL R3, R0, 0.63661974668502807617 ;  /* 0x3f22f98300037820 */ /* 0x000fcc0000400000 */
[----:B------:R-:W0:Y:S02]  /*1bd0*/  F2I.NTZ R3, R3 ;  /* 0x0000000300037305 */ /* 0x000e240000203100 */
[----:B0-----:R-:W-:Y:S02]  /*1be0*/  I2FP.F32.S32 R7, R3 ;  /* 0x0000000300077245 */ /* 0x001fe40000201400 */
[C---:B------:R-:W-:Y:S02]  /*1bf0*/  LOP3.LUT R8, R3.reuse, 0x1, RZ, 0xc0, !PT ;  /* 0x0000000103087812 */ /* 0x040fe400078ec0ff */
[----:B------:R-:W-:Y:S01]  /*1c00*/  IADD3 R3, PT, PT, R3, 0x1, RZ ;  /* 0x0000000103037810 */ /* 0x000fe20007ffe0ff */
[----:B------:R-:W-:Y:S01]  /*1c10*/  FFMA R0, R7, -1.5707962512969970703, R0 ;  /* 0xbfc90fda07007823 */ /* 0x000fe20000000000 */
[----:B------:R-:W-:Y:S02]  /*1c20*/  ISETP.NE.U32.AND P0, PT, R8, 0x1, PT ;  /* 0x000000010800780c */ /* 0x000fe40003f05070 */
[----:B------:R-:W-:Y:S01]  /*1c30*/  LOP3.LUT P1, RZ, R3, 0x2, RZ, 0xc0, !PT ;  /* 0x0000000203ff7812 */ /* 0x000fe2000782c0ff */
[----:B------:R-:W-:-:S04]  /*1c40*/  FFMA R0, R7, -7.5497894158615963534e-08, R0 ;  /* 0xb3a2216807007823 */ /* 0x000fc80000000000 */
[C---:B------:R-:W-:Y:S01]  /*1c50*/  FMUL R7, R0.reuse, R0 ;  /* 0x0000000000077220 */ /* 0x040fe20000400000 */
[----:B------:R-:W-:-:S03]  /*1c60*/  FSEL R0, R0, 1, !P0 ;  /* 0x3f80000000007808 */ /* 0x000fc60004000000 */
[----:B------:R-:W-:Y:S01]  /*1c70*/  FFMA R8, R7, R10, -0.0013887860113754868507 ;  /* 0xbab607ed07087423 */ /* 0x000fe2000000000a */
[----:B------:R-:W-:Y:S01]  /*1c80*/  FSEL R10, R9, 0.041666727513074874878, !P0 ;  /* 0x3d2aaabb090a7808 */ /* 0x000fe20004000000 */
[----:B------:R-:W-:Y:S01]  /*1c90*/  FFMA R3, R7, R0, RZ ;  /* 0x0000000007037223 */ /* 0x000fe200000000ff */
[----:B------:R-:W-:Y:S02]  /*1ca0*/  FSEL R9, -R11, -0.4999999701976776123, !P0 ;  /* 0xbeffffff0b097808 */ /* 0x000fe40004000100 */
[----:B------:R-:W-:-:S05]  /*1cb0*/  FSEL R8, R8, -0.00019574658654164522886, P0 ;  /* 0xb94d415308087808 */ /* 0x000fca0000000000 */
[----:B------:R-:W-:-:S04]  /*1cc0*/  FFMA R8, R7, R8, R10 ;  /* 0x0000000807087223 */ /* 0x000fc8000000000a */
[----:B------:R-:W-:-:S04]  /*1cd0*/  FFMA R8, R7, R8, R9 ;  /* 0x0000000807087223 */ /* 0x000fc80000000009 */
[----:B------:R-:W-:-:S04]  /*1ce0*/  FFMA R3, R3, R8, R0 ;  /* 0x0000000803037223 */ /* 0x000fc80000000000 */
[----:B------:R-:W-:-:S04]  /*1cf0*/  @P1 FADD R3, RZ, -R3 ;  /* 0x80000003ff031221 */ /* 0x000fc80000000000 */
[----:B------:R-:W-:-:S07]  /*1d00*/  FMUL R0, R2, R3 ;  /* 0x0000000302007220 */ /* 0x000fce0000400000 */
.L_x_4:
[----:B------:R-:W-:Y:S05]  /*1d10*/  BSYNC.RECONVERGENT B0 ;  /* 0x0000000000007941 */ /* 0x000fea0003800200 */
.L_x_0:
[----:B------:R-:W0:Y:S01]  /*1d20*/  LDCU.64 UR4, c[0x0][0x388] ;  /* 0x00007100ff0477ac */ /* 0x000e220008000a00 */
[----:B------:R-:W-:-:S04]  /*1d30*/  FSETP.GEU.AND P0, PT, R6, RZ, PT ;  /* 0x000000ff0600720b */ /* 0x000fc80003f0e000 */
[----:B------:R-:W-:Y:S02]  /*1d40*/  FSEL R3, R0, +QNAN , P0 ;  /* 0x7fffffff00037808 */ /* 0x000fe40000000000 */
[----:B0-----:R-:W-:-:S04]  /*1d50*/  IADD3 R4, P1, PT, R4, UR4, RZ ;  /* 0x0000000404047c10 */ /* 0x001fc8000ff3e0ff */
[----:B------:R-:W-:-:S05]  /*1d60*/  IADD3.X R5, PT, PT, R5, UR5, RZ, P1, !PT ;  /* 0x0000000505057c10 */ /* 0x000fca0008ffe4ff */
[----:B------:R-:W-:Y:S01]  /*1d70*/  STG.E desc[UR6][R4.64], R3 ;  /* 0x0000000304007986 */ /* 0x000fe2000c101906 */
[----:B------:R-:W-:Y:S05]  /*1d80*/  EXIT ;  /* 0x000000000000794d */ /* 0x000fea0003800000 */
        .weak           $__internal_0_$__cuda_sm3x_div_rn_noftz_f32_slowpath
        .type           $__internal_0_$__cuda_sm3x_div_rn_noftz_f32_slowpath,@function
        .size           $__internal_0_$__cuda_sm3x_div_rn_noftz_f32_slowpath,(.L_x_174 - $__internal_0_$__cuda_sm3x_div_rn_noftz_f32_slowpath)
$__internal_0_$__cuda_sm3x_div_rn_noftz_f32_slowpath:
[----:B------:R-:W-:Y:S01]  /*1d90*/  SHF.R.U32.HI R11, RZ, 0x17, R3 ;  /* 0x00000017ff0b7819 */ /* 0x000fe20000011603 */
[----:B------:R-:W-:Y:S01]  /*1da0*/  BSSY.RECONVERGENT B2, `(.L_x_24) ;  /* 0x0000062000027945 */ /* 0x000fe20003800200 */
[----:B------:R-:W-:Y:S02]  /*1db0*/  SHF.R.U32.HI R9, RZ, 0x17, R0 ;  /* 0x00000017ff097819 */ /* 0x000fe40000011600 */
[----:B------:R-:W-:Y:S02]  /*1dc0*/  LOP3.LUT R11, R11, 0xff, RZ, 0xc0, !PT ;  /* 0x000000ff0b0b7812 */ /* 0x000fe400078ec0ff */
[----:B------:R-:W-:-:S03]  /*1dd0*/  LOP3.LUT R14, R9, 0xff, RZ, 0xc0, !PT ;  /* 0x000000ff090e7812 */ /* 0x000fc600078ec0ff */
[----:B------:R-:W-:Y:S01]  /*1de0*/  VIADD R13, R11, 0xffffffff ;  /* 0xffffffff0b0d7836 */ /* 0x000fe20000000000 */
[----:B------:R-:W-:-:S04]  /*1df0*/  IADD3 R12, PT, PT, R14, -0x1, RZ ;  /* 0xffffffff0e0c7810 */ /* 0x000fc80007ffe0ff */
[----:B------:R-:W-:-:S04]  /*1e00*/  ISETP.GT.U32.AND P0, PT, R13, 0xfd, PT ;  /* 0x000000fd0d00780c */ /* 0x000fc80003f04070 */
[----:B------:R-:W-:-:S13]  /*1e10*/  ISETP.GT.U32.OR P0, PT, R12, 0xfd, P0 ;  /* 0x000000fd0c00780c */ /* 0x000fda0000704470 */
[----:B------:R-:W-:Y:S01]  /*1e20*/  @!P0 IMAD.MOV.U32 R9, RZ, RZ, RZ ;  /* 0x000000ffff098224 */ /* 0x000fe200078e00ff */
[----:B------:R-:W-:Y:S06]  /*1e30*/  @!P0 BRA `(.L_x_25) ;  /* 0x00000000005c8947 */ /* 0x000fec0003800000 */
[----:B------:R-:W-:Y:S02]  /*1e40*/  FSETP.GTU.FTZ.AND P0, PT, |R0|, +INF , PT ;  /* 0x7f8000000000780b */ /* 0x000fe40003f1c200 */
[----:B------:R-:W-:-:S04]  /*1e50*/  FSETP.GTU.FTZ.AND P1, PT, |R3|, +INF , PT ;  /* 0x7f8000000300780b */ /* 0x000fc80003f3c200 */
[----:B------:R-:W-:-:S13]  /*1e60*/  PLOP3.LUT P0, PT, P0, P1, PT, 0xf8, 0x8f ;  /* 0x00000000008f781c */ /* 0x000fda0000703f70 */
[----:B------:R-:W-:Y:S05]  /*1e70*/  @P0 BRA `(.L_x_26) ;  /* 0x00000004004c0947 */ /* 0x000fea0003800000 */
[----:B------:R-:W-:-:S13]  /*1e80*/  LOP3.LUT P0, RZ, R3, 0x7fffffff, R0, 0xc8, !PT ;  /* 0x7fffffff03ff7812 */ /* 0x000fda000780c800 */
[----:B------:R-:W-:Y:S05]  /*1e90*/  @!P0 BRA `(.L_x_27) ;  /* 0x00000004003c8947 */ /* 0x000fea0003800000 */
[C---:B------:R-:W-:Y:S02]  /*1ea0*/  FSETP.NEU.FTZ.AND P0, PT, |R0|.reuse, +INF , PT ;  /* 0x7f8000000000780b */ /* 0x040fe40003f1d200 */
[----:B------:R-:W-:Y:S02]  /*1eb0*/  FSETP.NEU.FTZ.AND P2, PT, |R3|, +INF , PT ;  /* 0x7f8000000300780b */ /* 0x000fe40003f5d200 */
[----:B------:R-:W-:-:S11]  /*1ec0*/  FSETP.NEU.FTZ.AND P1, PT, |R0|, +INF , PT ;  /* 0x7f8000000000780b */ /* 0x000fd60003f3d200 */
[----:B------:R-:W-:Y:S05]  /*1ed0*/  @!P2 BRA !P0, `(.L_x_27) ;  /* 0x00000004002ca947 */ /* 0x000fea0004000000 */
[----:B------:R-:W-:-:S04]  /*1ee0*/  LOP3.LUT P0, RZ, R0, 0x7fffffff, RZ, 0xc0, !PT ;  /* 0x7fffffff00ff7812 */ /* 0x000fc8000780c0ff */
[----:B------:R-:W-:-:S13]  /*1ef0*/  PLOP3.LUT P0, PT, P2, P0, PT, 0x2f, 0xf2 ;  /* 0x0000000000f2781c */ /* 0x000fda0001700577 */
[----:B------:R-:W-:Y:S05]  /*1f00*/  @P0 BRA `(.L_x_28) ;  /* 0x0000000400180947 */ /* 0x000fea0003800000 */
[----:B------:R-:W-:-:S04]  /*1f10*/  LOP3.LUT P0, RZ, R3, 0x7fffffff, RZ, 0xc0, !PT ;  /* 0x7fffffff03ff7812 */ /* 0x000fc8000780c0ff */
[----:B------:R-:W-:-:S13]  /*1f20*/  PLOP3.LUT P0, PT, P1, P0, PT, 0x2f, 0xf2 ;  /* 0x0000000000f2781c */ /* 0x000fda0000f00577 */
[----:B------:R-:W-:Y:S05]  /*1f30*/  @P0 BRA `(.L_x_29) ;  /* 0x0000000400000947 */ /* 0x000fea0003800000 */
[----:B------:R-:W-:Y:S02]  /*1f40*/  ISETP.GE.AND P0, PT, R12, RZ, PT ;  /* 0x000000ff0c00720c */ /* 0x000fe40003f06270 */
[----:B------:R-:W-:-:S11]  /*1f50*/  ISETP.GE.AND P1, PT, R13, RZ, PT ;  /* 0x000000ff0d00720c */ /* 0x000fd60003f26270 */
[----:B------:R-:W-:Y:S01]  /*1f60*/  @P0 MOV R9, RZ ;  /* 0x000000ff00090202 */ /* 0x000fe20000000f00 */
[----:B------:R-:W-:Y:S02]  /*1f70*/  @!P0 IMAD.MOV.U32 R9, RZ, RZ, -0x40 ;  /* 0xffffffc0ff098424 */ /* 0x000fe400078e00ff */
[----:B------:R-:W-:Y:S01]  /*1f80*/  @!P0 FFMA R0, R0, 1.84467440737095516160e+19, RZ ;  /* 0x5f80000000008823 */ /* 0x000fe200000000ff */
[----:B------:R-:W-:Y:S02]  /*1f90*/  @!P1 FFMA R3, R3, 1.84467440737095516160e+19, RZ ;  /* 0x5f80000003039823 */ /* 0x000fe400000000ff */
[----:B------:R-:W-:-:S07]  /*1fa0*/  @!P1 IADD3 R9, PT, PT, R9, 0x40, RZ ;  /* 0x0000004009099810 */ /* 0x000fce0007ffe0ff */
.L_x_25:
[----:B------:R-:W-:Y:S01]  /*1fb0*/  LEA R12, R11, 0xc0800000, 0x17 ;  /* 0xc08000000b0c7811 */ /* 0x000fe200078eb8ff */
[----:B------:R-:W-:Y:S04]  /*1fc0*/  BSSY.RECONVERGENT B3, `(.L_x_30) ;  /* 0x0000036000037945 */ /* 0x000fe80003800200 */
[----:B------:R-:W-:Y:S01]  /*1fd0*/  IMAD.IADD R12, R3, 0x1, -R12 ;  /* 0x00000001030c7824 */ /* 0x000fe200078e0a0c */
[----:B------:R-:W-:-:S03]  /*1fe0*/  IADD3 R3, PT, PT, R14, -0x7f, RZ ;  /* 0xffffff810e037810 */ /* 0x000fc60007ffe0ff */
[----:B------:R0:W1:Y:S01]  /*1ff0*/  MUFU.RCP R13, R12 ;  /* 0x0000000c000d7308 */ /* 0x0000620000001000 */
[----:B------:R-:W-:Y:S01]  /*2000*/  FADD.FTZ R15, -R12, -RZ ;  /* 0x800000ff0c0f7221 */ /* 0x000fe20000010100 */
[C---:B------:R-:W-:Y:S01]  /*2010*/  IMAD R0, R3.reuse, -0x800000, R0 ;  /* 0xff80000003007824 */ /* 0x040fe200078e0200 */
[----:B0-----:R-:W-:-:S05]  /*2020*/  IADD3 R12, PT, PT, R3, 0x7f, -R11 ;  /* 0x0000007f030c7810 */ /* 0x001fca0007ffe80b */
[----:B------:R-:W-:Y:S02]  /*2030*/  IMAD.IADD R12, R12, 0x1, R9 ;  /* 0x000000010c0c7824 */ /* 0x000fe400078e0209 */
[----:B-1----:R-:W-:-:S04]  /*2040*/  FFMA R14, R13, R15, 1 ;  /* 0x3f8000000d0e7423 */ /* 0x002fc8000000000f */
[----:B------:R-:W-:-:S04]  /*2050*/  FFMA R16, R13, R14, R13 ;  /* 0x0000000e0d107223 */ /* 0x000fc8000000000d */
[----:B------:R-:W-:-:S04]  /*2060*/  FFMA R13, R0, R16, RZ ;  /* 0x00000010000d7223 */ /* 0x000fc800000000ff */
[----:B------:R-:W-:-:S04]  /*2070*/  FFMA R14, R15, R13, R0 ;  /* 0x0000000d0f0e7223 */ /* 0x000fc80000000000 */
[----:B------:R-:W-:-:S04]  /*2080*/  FFMA R13, R16, R14, R13 ;  /* 0x0000000e100d7223 */ /* 0x000fc8000000000d */
[----:B------:R-:W-:-:S04]  /*2090*/  FFMA R14, R15, R13, R0 ;  /* 0x0000000d0f0e7223 */ /* 0x000fc80000000000 */
[----:B------:R-:W-:-:S05]  /*20a0*/  FFMA R0, R16, R14, R13 ;  /* 0x0000000e10007223 */ /* 0x000fca000000000d */
[----:B------:R-:W-:-:S04]  /*20b0*/  SHF.R.U32.HI R3, RZ, 0x17, R0 ;  /* 0x00000017ff037819 */ /* 0x000fc80000011600 */
[----:B------:R-:W-:-:S04]  /*20c0*/  LOP3.LUT R3, R3, 0xff, RZ, 0xc0, !PT ;  /* 0x000000ff03037812 */ /* 0x000fc800078ec0ff */
[----:B------:R-:W-:-:S05]  /*20d0*/  IADD3 R11, PT, PT, R3, R12, RZ ;  /* 0x0000000c030b7210 */ /* 0x000fca0007ffe0ff */
[----:B------:R-:W-:-:S05]  /*20e0*/  VIADD R3, R11, 0xffffffff ;  /* 0xffffffff0b037836 */ /* 0x000fca0000000000 */
[----:B------:R-:W-:-:S13]  /*20f0*/  ISETP.GE.U32.AND P0, PT, R3, 0xfe, PT ;  /* 0x000000fe0300780c */ /* 0x000fda0003f06070 */
[----:B------:R-:W-:Y:S05]  /*2100*/  @!P0 BRA `(.L_x_31) ;  /* 0x0000000000808947 */ /* 0x000fea0003800000 */
[----:B------:R-:W-:-:S13]  /*2110*/  ISETP.GT.AND P0, PT, R11, 0xfe, PT ;  /* 0x000000fe0b00780c */ /* 0x000fda0003f04270 */
[----:B------:R-:W-:Y:S05]  /*2120*/  @P0 BRA `(.L_x_32) ;  /* 0x00000000006c0947 */ /* 0x000fea0003800000 */
[----:B------:R-:W-:-:S13]  /*2130*/  ISETP.GE.AND P0, PT, R11, 0x1, PT ;  /* 0x000000010b00780c */ /* 0x000fda0003f06270 */
[----:B------:R-:W-:Y:S05]  /*2140*/  @P0 BRA `(.L_x_33) ;  /* 0x0000000000740947 */ /* 0x000fea0003800000 */
[----:B------:R-:W-:Y:S02]  /*2150*/  ISETP.GE.AND P0, PT, R11, -0x18, PT ;  /* 0xffffffe80b00780c */ /* 0x000fe40003f06270 */
[----:B------:R-:W-:-:S11]  /*2160*/  LOP3.LUT R0, R0, 0x80000000, RZ, 0xc0, !PT ;  /* 0x8000000000007812 */ /* 0x000fd600078ec0ff */
[----:B------:R-:W-:Y:S05]  /*2170*/  @!P0 BRA `(.L_x_33) ;  /* 0x0000000000688947 */ /* 0x000fea0003800000 */
[CCC-:B------:R-:W-:Y:S01]  /*2180*/  FFMA.RZ R3, R16.reuse, R14.reuse, R13.reuse ;  /* 0x0000000e10037223 */ /* 0x1c0fe2000000c00d */
[CCC-:B------:R-:W-:Y:S01]  /*2190*/  FFMA.RM R12, R16.reuse, R14.reuse, R13.reuse ;  /* 0x0000000e100c7223 */ /* 0x1c0fe2000000400d */
[C---:B------:R-:W-:Y:S02]  /*21a0*/  ISETP.NE.AND P2, PT, R11.reuse, RZ, PT ;  /* 0x000000ff0b00720c */ /* 0x040fe40003f45270 */
[----:B------:R-:W-:Y:S02]  /*21b0*/  ISETP.NE.AND P1, PT, R11, RZ, PT ;  /* 0x000000ff0b00720c */ /* 0x000fe40003f25270 */
[----:B------:R-:W-:Y:S01]  /*21c0*/  LOP3.LUT R9, R3, 0x7fffff, RZ, 0xc0, !PT ;  /* 0x007fffff03097812 */ /* 0x000fe200078ec0ff */
[----:B------:R-:W-:Y:S01]  /*21d0*/  FFMA.RP R3, R16, R14, R13 ;  /* 0x0000000e10037223 */ /* 0x000fe2000000800d */
[----:B------:R-:W-:Y:S01]  /*21e0*/  IADD3 R14, PT, PT, R11, 0x20, RZ ;  /* 0x000000200b0e7810 */ /* 0x000fe20007ffe0ff */
[----:B------:R-:W-:Y:S01]  /*21f0*/  IMAD.MOV R11, RZ, RZ, -R11 ;  /* 0x000000ffff0b7224 */ /* 0x000fe200078e0a0b */
[----:B------:R-:W-:-:S02]  /*2200*/  LOP3.LUT R9, R9, 0x800000, RZ, 0xfc, !PT ;  /* 0x0080000009097812 */ /* 0x000fc400078efcff */
[----:B------:R-:W-:Y:S02]  /*2210*/  FSETP.NEU.FTZ.AND P0, PT, R3, R12, PT ;  /* 0x0000000c0300720b */ /* 0x000fe40003f1d000 */
[----:B------:R-:W-:Y:S02]  /*2220*/  SHF.L.U32 R14, R9, R14, RZ ;  /* 0x0000000e090e7219 */ /* 0x000fe400000006ff */
[----:B------:R-:W-:Y:S02]  /*2230*/  SEL R12, R11, RZ, P2 ;  /* 0x000000ff0b0c7207 */ /* 0x000fe40001000000 */
[----:B------:R-:W-:Y:S02]  /*2240*/  ISETP.NE.AND P1, PT, R14, RZ, P1 ;  /* 0x000000ff0e00720c */ /* 0x000fe40000f25270 */
[----:B------:R-:W-:Y:S02]  /*2250*/  SHF.R.U32.HI R12, RZ, R12, R9 ;  /* 0x0000000cff0c7219 */ /* 0x000fe40000011609 */
[----:B------:R-:W-:-:S02]  /*2260*/  PLOP3.LUT P0, PT, P0, P1, PT, 0xf8, 0x8f ;  /* 0x00000000008f781c */ /* 0x000fc40000703f70 */
[----:B------:R-:W-:Y:S02]  /*2270*/  SHF.R.U32.HI R14, RZ, 0x1, R12 ;  /* 0x00000001ff0e7819 */ /* 0x000fe4000001160c */
[----:B------:R-:W-:-:S04]  /*2280*/  SEL R3, RZ, 0x1, !P0 ;  /* 0x00000001ff037807 */ /* 0x000fc80004000000 */
[----:B------:R-:W-:-:S04]  /*2290*/  LOP3.LUT R3, R3, 0x1, R14, 0xf8, !PT ;  /* 0x0000000103037812 */ /* 0x000fc800078ef80e */
[----:B------:R-:W-:-:S04]  /*22a0*/  LOP3.LUT R3, R3, R12, RZ, 0xc0, !PT ;  /* 0x0000000c03037212 */ /* 0x000fc800078ec0ff */
[----:B------:R-:W-:-:S04]  /*22b0*/  IADD3 R3, PT, PT, R14, R3, RZ ;  /* 0x000000030e037210 */ /* 0x000fc80007ffe0ff */
[----:B------:R-:W-:Y:S01]  /*22c0*/  LOP3.LUT R0, R3, R0, RZ, 0xfc, !PT ;  /* 0x0000000003007212 */ /* 0x000fe200078efcff */
[----:B------:R-:W-:Y:S06]  /*22d0*/  BRA `(.L_x_33) ;  /* 0x0000000000107947 */ /* 0x000fec0003800000 */
.L_x_32:
[----:B------:R-:W-:-:S04]  /*22e0*/  LOP3.LUT R0, R0, 0x80000000, RZ, 0xc0, !PT ;  /* 0x8000000000007812 */ /* 0x000fc800078ec0ff */
[----:B------:R-:W-:Y:S01]  /*22f0*/  LOP3.LUT R0, R0, 0x7f800000, RZ, 0xfc, !PT ;  /* 0x7f80000000007812 */ /* 0x000fe200078efcff */
[----:B------:R-:W-:Y:S06]  /*2300*/  BRA `(.L_x_33) ;  /* 0x0000000000047947 */ /* 0x000fec0003800000 */
.L_x_31:
[----:B------:R-:W-:-:S07]  /*2310*/  IMAD R0, R12, 0x800000, R0 ;  /* 0x008000000c007824 */ /* 0x000fce00078e0200 */
.L_x_33:
[----:B------:R-:W-:Y:S05]  /*2320*/  BSYNC.RECONVERGENT B3 ;  /* 0x0000000000037941 */ /* 0x000fea0003800200 */
.L_x_30:
[----:B------:R-:W-:Y:S05]  /*2330*/  BRA `(.L_x_34) ;  /* 0x0000000000207947 */ /* 0x000fea0003800000 */
.L_x_29:
[----:B------:R-:W-:-:S04]  /*2340*/  LOP3.LUT R0, R3, 0x80000000, R0, 0x48, !PT ;  /* 0x8000000003007812 */ /* 0x000fc800078e4800 */
[----:B------:R-:W-:Y:S01]  /*2350*/  LOP3.LUT R0, R0, 0x7f800000, RZ, 0xfc, !PT ;  /* 0x7f80000000007812 */ /* 0x000fe200078efcff */
[----:B------:R-:W-:Y:S06]  /*2360*/  BRA `(.L_x_34) ;  /* 0x0000000000147947 */ /* 0x000fec0003800000 */
.L_x_28:
[----:B------:R-:W-:Y:S01]  /*2370*/  LOP3.LUT R0, R3, 0x80000000, R0, 0x48, !PT ;  /* 0x8000000003007812 */ /* 0x000fe200078e4800 */
[----:B------:R-:W-:Y:S06]  /*2380*/  BRA `(.L_x_34) ;  /* 0x00000000000c7947 */ /* 0x000fec0003800000 */
.L_x_27:
[----:B------:R-:W0:Y:S01]  /*2390*/  MUFU.RSQ R0, -QNAN ;  /* 0xffc0000000007908 */ /* 0x000e220000001400 */
[----:B------:R-:W-:Y:S05]  /*23a0*/  BRA `(.L_x_34) ;  /* 0x0000000000047947 */ /* 0x000fea0003800000 */
.L_x_26:
[----:B------:R-:W-:-:S07]  /*23b0*/  FADD.FTZ R0, R0, R3 ;  /* 0x0000000300007221 */ /* 0x000fce0000010000 */
.L_x_34:
[----:B------:R-:W-:Y:S05]  /*23c0*/  BSYNC.RECONVERGENT B2 ;  /* 0x0000000000027941 */ /* 0x000fea0003800200 */
.L_x_24:
[----:B------:R-:W-:-:S04]  /*23d0*/  HFMA2 R11, -RZ, RZ, 0, 0 ;  /* 0x00000000ff0b7431 */ /* 0x000fc800000001ff */
[----:B0-----:R-:W-:Y:S05]  /*23e0*/  RET.REL.NODEC R10 `(math_y1f) ;  /* 0xffffffdc0a047950 */ /* 0x001fea0003c3ffff */
.L_x_35:
[----:B------:R-:W-:-:S00]  /*23f0*/  BRA `(.L_x_35) ;  /* 0xfffffffc00fc7947 */ /* 0x000fc0000383ffff */
[----:B------:R-:W-:-:S00]  /*2400*/  NOP ;  /* 0x0000000000007918 */ /* 0x000fc00000000000 */
[----:B------:R-:W-:-:S00]  /*2410*/  NOP ;  /* 0x0000000000007918 */ /* 0x000fc00000000000 */
[----:B------:R-:W-:-:S00]  /*2420*/  NOP ;  /* 0x0000000000007918 */ /* 0x000fc00000000000 */
[----:B------:R-:W-:-:S00]  /*2430*/  NOP ;  /* 0x0000000000007918 */ /* 0x000fc00000000000 */
[----:B------:R-:W-:-:S00]  /*2440*/  NOP ;  /* 0x0000000000007918 */ /* 0x000fc00000000000 */
[----:B------:R-:W-:-:S00]  /*2450*/  NOP ;  /* 0x0000000000007918 */ /* 0x000fc00000000000 */
[----:B------:R-:W-:-:S00]  /*2460*/  NOP ;  /* 0x0000000000007918 */ /* 0x000fc00000000000 */
[----:B------:R-:W-:-:S00]  /*2470*/  NOP ;  /* 0x0000000000007918 */ /* 0x000fc00000000000 */
.L_x_174:


//--------------------- .text.math_y0f            --------------------------
	.section	.text.math_y0f,"ax",@progbits
	.align	128
        .global         math_y0f
        .type           math_y0f,@function
        .size           math_y0f,(.L_x_177 - math_y0f)
        .other          math_y0f,@"STO_CUDA_ENTRY STV_DEFAULT"
math_y0f:
.text.math_y0f:
        /* <DEDUP_REMOVED lines=11> */
[C---:B------:R-:W-:Y:S02]  /*00b0*/  SHF.L.U32 R2, R3.reuse, 0x2, RZ ;  /* 0x0000000203027819 */ /* 0x040fe400000006ff */
[----:B------:R-:W-:Y:S01]  /*00c0*/  SHF.L.U64.HI R3, R3, 0x2, R0 ;  /* 0x0000000203037819 */ /* 0x000fe20000010200 */
[----:B------:R-:W1:Y:S01]  /*00d0*/  LDCU.64 UR6, c[0x0][0x358] ;  /* 0x00006b00ff0677ac */ /* 0x000e620008000a00 */
[----:B0-----:R-:W-:-:S04]  /*00e0*/  IADD3 R4, P0, PT, R2, UR4, RZ ;  /* 0x0000000402047c10 */ /* 0x001fc8000ff1e0ff */
[----:B------:R-:W-:-:S05]  /*00f0*/  IADD3.X R5, PT, PT, R3, UR5, RZ, P0, !PT ;  /* 0x0000000503057c10 */ /* 0x000fca00087fe4ff */
[----:B-1----:R-:W2:Y:S01]  /*0100*/  LDG.E R4, desc[UR6][R4.64] ;  /* 0x0000000604047981 */ /* 0x002ea2000c1e1900 */
[----:B------:R-:W-:Y:S01]  /*0110*/  BSSY.RECONVERGENT B0, `(.L_x_36) ;  /* 0x00001ad000007945 */ /* 0x000fe20003800200 */
[----:B--2---:R-:W-:-:S13]  /*0120*/  FSETP.GTU.AND P0, PT, |R4|, 0.44678848981857299805, PT ;  /* 0x3ee4c1760400780b */ /* 0x004fda0003f0c200 */
[----:B------:R-:W-:Y:S05]  /*0130*/  @P0 BRA `(.L_x_37) ;  /* 0x0000000c00700947 */ /* 0x000fea0003800000 */
[C---:B------:R-:W-:Y:S01]  /*0140*/  FSETP.GTU.AND P0, PT, |R4|.reuse, 8, PT ;  /* 0x410000000400780b */ /* 0x040fe20003f0c200 */
[----:B------:R-:W-:Y:S01]  /*0150*/  BSSY.RECONVERGENT B1, `(.L_x_38) ;  /* 0x00000b6000017945 */ /* 0x000fe20003800200 */
[----:B------:R-:W-:-:S11]  /*0160*/  FMUL R5, R4, R4 ;  /* 0x0000000404057220 */ /* 0x000fd60000400000 */
[----:B------:R-:W-:Y:S05]  /*0170*/  @P0 BRA `(.L_x_39) ;  /* 0x0000000000600947 */ /* 0x000fea0003800000 */
[C---:B------:R-:W-:Y:S01]  /*0180*/  FADD R0, |R4|.reuse, -2.4048254489898681641 ;  /* 0xc019e8a904007421 */ /* 0x040fe20000000200 */
[----:B------:R-:W-:Y:S02]  /*0190*/  IMAD.MOV.U32 R7, RZ, RZ, 0x26b3b8e7 ;  /* 0x26b3b8e7ff077424 */ /* 0x000fe400078e00ff */
[C---:B------:R-:W-:Y:S01]  /*01a0*/  FADD R6, |R4|.reuse, -5.5200781822204589844 ;  /* 0xc0b0a47b04067421 */ /* 0x040fe20000000200 */
[----:B------:R-:W-:Y:S01]  /*01b0*/  FADD R8, |R4|, -8.6537275314331054688 ;  /* 0xc10a75ab04087421 */ /* 0x000fe20000000200 */
[----:B------:R-:W-:Y:S02]  /*01c0*/  FADD R0, R0, -1.0870589761680093943e-07 ;  /* 0xb3e971b300007421 */ /* 0x000fe40000000000 */
[----:B------:R-:W-:Y:S01]  /*01d0*/  FADD R6, R6, 7.1934145751129108248e-08 ;  /* 0x339a7a3706067421 */ /* 0x000fe20000000000 */
[----:B------:R-:W-:Y:S01]  /*01e0*/  FADD R9, R8, -3.8147791769915784243e-07 ;  /* 0xb4cccded08097421 */ /* 0x000fe20000000000 */
[----:B------:R-:W-:-:S04]  /*01f0*/  FFMA R7, R0, -R7, -7.6677725312831318538e-14 ;  /* 0xa9aca9b300077423 */ /* 0x000fc80000000807 */
[----:B------:R-:W-:-:S04]  /*0200*/  FFMA R7, R0, R7, 2.71505561089124825e-12 ;  /* 0x2c3f0e1800077423 */ /* 0x000fc80000000007 */
[----:B------:R-:W-:-:S04]  /*0210*/  FFMA R7, R0, R7, -6.0280118570343876883e-12 ;  /* 0xacd4178100077423 */ /* 0x000fc80000000007 */
[----:B------:R-:W-:-:S04]  /*0220*/  FFMA R7, R0, R7, -4.2393266674878304912e-10 ;  /* 0xafe90f3800077423 */ /* 0x000fc80000000007 */
[----:B------:R-:W-:-:S04]  /*0230*/  FFMA R7, R0, R7, 5.8276378167576581291e-10 ;  /* 0x3020305b00077423 */ /* 0x000fc80000000007 */
[----:B------:R-:W-:-:S04]  /*0240*/  FFMA R7, R0, R7, 5.8077841202930358122e-08 ;  /* 0x3379714300077423 */ /* 0x000fc80000000007 */
[----:B------:R-:W-:-:S04]  /*0250*/  FFMA R7, R0, R7, 1.8003311064163085575e-09 ;  /* 0x30f76f8500077423 */ /* 0x000fc80000000007 */
[----:B------:R-:W-:-:S04]  /*0260*/  FFMA R7, R0, R7, -5.4500733313034288585e-06 ;  /* 0xb6b6dfc600077423 */ /* 0x000fc80000000007 */
[----:B------:R-:W-:-:S04]  /*0270*/  FFMA R7, R0, R7, -7.3432206590950954705e-06 ;  /* 0xb6f665c900077423 */ /* 0x000fc80000000007 */
[----:B------:R-:W-:-:S04]  /*0280*/  FFMA R7, R0, R7, 0.00030170319951139390469 ;  /* 0x399e2deb00077423 */ /* 0x000fc80000000007 */
[----:B------:R-:W-:-:S04]  /*0290*/  FFMA R7, R0, R7, 0.00077395443804562091827 ;  /* 0x3a4ae33400077423 */ /* 0x000fc80000000007 */
[----:B------:R-:W-:-:S04]  /*02a0*/  FFMA R7, R0, R7, -0.0072834617458283901215 ;  /* 0xbbeeaa1b00077423 */ /* 0x000fc80000000007 */
[----:B------:R-:W-:-:S04]  /*02b0*/  FFMA R7, R0, R7, -0.026668203994631767273 ;  /* 0xbcda774700077423 */ /* 0x000fc80000000007 */
[----:B------:R-:W-:-:S04]  /*02c0*/  FMUL R7, R0, R7 ;  /* 0x0000000700077220 */ /* 0x000fc80000400000 */
[----:B------:R-:W-:-:S04]  /*02d0*/  FMUL R6, R7, R6 ;  /* 0x0000000607067220 */ /* 0x000fc80000400000 */
[----:B------:R-:W-:Y:S01]  /*02e0*/  FMUL R6, R6, R9 ;  /* 0x0000000906067220 */ /* 0x000fe20000400000 */
[----:B------:R-:W-:Y:S06]  /*02f0*/  BRA `(.L_x_40) ;  /* 0x00000008006c7947 */ /* 0x000fec0003800000 */
.L_x_39:
[----:B------:R-:W-:Y:S01]  /*0300*/  FSETP.NEU.AND P0, PT, |R4|, +INF , PT ;  /* 0x7f8000000400780b */ /* 0x000fe20003f0d200 */
[----:B------:R-:W-:-:S12]  /*0310*/  HFMA2 R6, -RZ, RZ, 0, 0 ;  /* 0x00000000ff067431 */ /* 0x000fd800000001ff */
[----:B------:R-:W-:Y:S05]  /*0320*/  @!P0 BRA `(.L_x_40) ;  /* 0x0000000800608947 */ /* 0x000fea0003800000 */
[----:B------:R-:W0:Y:S01]  /*0330*/  MUFU.RCP R7, |R4| ;  /* 0x4000000400077308 */ /* 0x000e220000001000 */
[----:B------:R-:W-:Y:S01]  /*0340*/  IMAD.MOV.U32 R9, RZ, RZ, 0x3f91e009 ;  /* 0x3f91e009ff097424 */ /* 0x000fe200078e00ff */
[----:B------:R-:W-:Y:S01]  /*0350*/  FSETP.GEU.AND P0, PT, |R4|, 1.175494350822287508e-38, PT ;  /* 0x008000000400780b */ /* 0x000fe20003f0e200 */
[----:B------:R-:W-:Y:S01]  /*0360*/  BSSY.RECONVERGENT B2, `(.L_x_41) ;  /* 0x0000077000027945 */ /* 0x000fe20003800200 */
[----:B0-----:R-:W-:-:S04]  /*0370*/  FMUL R6, R7, R7 ;  /* 0x0000000707067220 */ /* 0x001fc80000400000 */
[----:B------:R-:W-:-:S04]  /*0380*/  FFMA R9, R6, R9, -0.20532675087451934814 ;  /* 0xbe52412d06097423 */ /* 0x000fc80000000009 */
[----:B------:R-:W-:-:S04]  /*0390*/  FFMA R9, R6, R9, 0.06509173661470413208 ;  /* 0x3d854ed106097423 */ /* 0x000fc80000000009 */
[----:B------:R-:W-:-:S04]  /*03a0*/  FFMA R0, R6, R9, -0.12499999254941940308 ;  /* 0xbdffffff06007423 */ /* 0x000fc80000000009 */
[----:B------:R-:W-:Y:S01]  /*03b0*/  FFMA R0, R7, R0, |R4| ;  /* 0x0000000007007223 */ /* 0x000fe20000000404 */
[----:B------:R-:W-:-:S03]  /*03c0*/  FMUL R7, |R4|, 16777216 ;  /* 0x4b80000004077820 */ /* 0x000fc60000400200 */
[----:B------:R-:W-:Y:S02]  /*03d0*/  FMUL R10, R0, 0.63661974668502807617 ;  /* 0x3f22f983000a7820 */ /* 0x000fe40000400000 */
[----:B------:R-:W-:Y:S02]  /*03e0*/  FSEL R8, R7, |R4|, !P0 ;  /* 0x4000000407087208 */ /* 0x000fe40004000000 */
[----:B------:R-:W0:Y:S01]  /*03f0*/  F2I.NTZ R14, R10 ;  /* 0x0000000a000e7305 */ /* 0x000e220000203100 */
[----:B------:R-:W-:-:S05]  /*0400*/  MOV R7, 0x4056fe93 ;  /* 0x4056fe9300077802 */ /* 0x000fca0000000f00 */
[C---:B------:R-:W-:Y:S02]  /*0410*/  FFMA R7, R6.reuse, R7, -0.51452267169952392578 ;  /* 0xbf03b7c206077423 */ /* 0x040fe40000000007 */
[----:B------:R-:W1:Y:S02]  /*0420*/  MUFU.RSQ R9, R8 ;  /* 0x0000000800097308 */ /* 0x000e640000001400 */
[----:B------:R-:W-:-:S04]  /*0430*/  FFMA R7, R6, R7, 0.10337056964635848999 ;  /* 0x3dd3b3f306077423 */ /* 0x000fc80000000007 */
[----:B------:R-:W-:Y:S01]  /*0440*/  FFMA R7, R6, R7, -0.062499724328517913818 ;  /* 0xbd7fffb606077423 */ /* 0x000fe20000000007 */
[----:B0-----:R-:W-:-:S03]  /*0450*/  I2FP.F32.S32 R11, R14 ;  /* 0x0000000e000b7245 */ /* 0x001fc60000201400 */
[----:B------:R-:W-:Y:S02]  /*0460*/  FFMA R6, R6, R7, 1 ;  /* 0x3f80000006067423 */ /* 0x000fe40000000007 */
[----:B------:R-:W-:-:S04]  /*0470*/  FFMA R12, R11, -1.5707962512969970703, R0 ;  /* 0xbfc90fda0b0c7823 */ /* 0x000fc80000000000 */
[----:B------:R-:W-:Y:S01]  /*0480*/  FFMA R12, R11, -7.5497894158615963534e-08, R12 ;  /* 0xb3a221680b0c7823 */ /* 0x000fe2000000000c */
[----:B-1----:R-:W-:Y:S01]  /*0490*/  @!P0 FMUL R9, R9, 4096 ;  /* 0x4580000009098820 */ /* 0x002fe20000400000 */
[----:B------:R-:W-:Y:S02]  /*04a0*/  FSETP.GE.AND P0, PT, |R0|, 105615, PT ;  /* 0x47ce47800000780b */ /* 0x000fe40003f06200 */
[----:B------:R-:W-:Y:S01]  /*04b0*/  FFMA R12, R11, -5.3903029534742383927e-15, R12 ;  /* 0xa7c234c50b0c7823 */ /* 0x000fe2000000000c */
[----:B------:R-:W-:-:S04]  /*04c0*/  FMUL R9, R9, 0.79788458347320556641 ;  /* 0x3f4c422a09097820 */ /* 0x000fc80000400000 */
[----:B------:R-:W-:-:S06]  /*04d0*/  FMUL R6, R6, R9 ;  /* 0x0000000906067220 */ /* 0x000fcc0000400000 */
[----:B------:R-:W-:Y:S05]  /*04e0*/  @!P0 BRA `(.L_x_42) ;  /* 0x0000000400788947 */ /* 0x000fea0003800000 */
[----:B------:R-:W-:-:S13]  /*04f0*/  FSETP.NEU.AND P0, PT, |R0|, +INF , PT ;  /* 0x7f8000000000780b */ /* 0x000fda0003f0d200 */
[----:B------:R-:W-:Y:S01]  /*0500*/  @!P0 FMUL R12, RZ, R0 ;  /* 0x00000000ff0c8220 */ /* 0x000fe20000400000 */
[----:B------:R-:W-:Y:S01]  /*0510*/  @!P0 IMAD.MOV.U32 R14, RZ, RZ, RZ ;  /* 0x000000ffff0e8224 */ /* 0x000fe200078e00ff */
[----:B------:R-:W-:Y:S06]  /*0520*/  @!P0 BRA `(.L_x_42) ;  /* 0x0000000400688947 */ /* 0x000fec0003800000 */
[----:B------:R-:W-:Y:S01]  /*0530*/  SHF.L.U32 R8, R0, 0x8, RZ ;  /* 0x0000000800087819 */ /* 0x000fe200000006ff */
[----:B------:R-:W-:Y:S01]  /*0540*/  IMAD.MOV.U32 R7, RZ, RZ, RZ ;  /* 0x000000ffff077224 */ /* 0x000fe200078e00ff */
[----:B------:R-:W-:Y:S01]  /*0550*/  MOV R19, RZ ;  /* 0x000000ff00137202 */ /* 0x000fe20000000f00 */
[----:B------:R-:W0:Y:S01]  /*0560*/  LDCU.64 UR8, c[0x4][URZ] ;  /* 0x01000000ff0877ac */ /* 0x000e220008000a00 */
[----:B------:R-:W-:Y:S01]  /*0570*/  LOP3.LUT R13, R8, 0x80000000, RZ, 0xfc, !PT ;  /* 0x80000000080d7812 */ /* 0x000fe200078efcff */
[----:B------:R-:W-:Y:S01]  /*0580*/  UMOV UR5, URZ ;  /* 0x000000ff00057c82 */ /* 0x000fe20008000000 */
[----:B------:R-:W-:-:S05]  /*0590*/  UMOV UR4, URZ ;  /* 0x000000ff00047c82 */ /* 0x000fca0008000000 */
.L_x_43:
        /* <DEDUP_REMOVED lines=64> */
.L_x_45:
[----:B------:R-:W-:Y:S05]  /*09a0*/  BSYNC.RECONVERGENT B3 ;  /* 0x0000000000037941 */ /* 0x000fea0003800200 */
.L_x_44:
        /* <DEDUP_REMOVED lines=18> */
.L_x_42:
[----:B------:R-:W-:Y:S05]  /*0ad0*/  BSYNC.RECONVERGENT B2 ;  /* 0x0000000000027941 */ /* 0x000fea0003800200 */
.L_x_41:
[----:B------:R-:W-:Y:S01]  /*0ae0*/  HFMA2 R7, -RZ, RZ, 1.9462890625, 0.0004794597625732421875 ;  /* 0x3fc90fdbff077431 */ /* 0x000fe200000001ff */
[----:B------:R-:W-:Y:S01]  /*0af0*/  LOP3.LUT R14, R14, 0x3, RZ, 0xc0, !PT ;  /* 0x000000030e0e7812 */ /* 0x000fe200078ec0ff */
[----:B------:R-:W-:Y:S01]  /*0b00*/  IMAD.MOV.U32 R10, RZ, RZ, 0x37cbac00 ;  /* 0x37cbac00ff0a7424 */ /* 0x000fe200078e00ff */
[----:B------:R-:W-:Y:S02]  /*0b10*/  MOV R11, 0x3c0885e4 ;  /* 0x3c0885e4000b7802 */ /* 0x000fe40000000f00 */
[----:B------:R-:W-:-:S05]  /*0b20*/  I2FP.F32.U32 R14, R14 ;  /* 0x0000000e000e7245 */ /* 0x000fca0000201000 */
[----:B------:R-:W-:-:S04]  /*0b30*/  FFMA R7, R14, R7, -0.78539818525314331055 ;  /* 0xbf490fdb0e077423 */ /* 0x000fc80000000007 */
[----:B------:R-:W-:Y:S01]  /*0b40*/  FADD R7, R7, R12 ;  /* 0x0000000c07077221 */ /* 0x000fe20000000000 */
[----:B------:R-:W-:-:S03]  /*0b50*/  HFMA2 R12, -RZ, RZ, 1.541015625, -0.052001953125 ;  /* 0x3e2aaaa8ff0c7431 */ /* 0x000fc600000001ff */
[----:B------:R-:W-:-:S06]  /*0b60*/  FMUL R0, R7, 0.63661974668502807617 ;  /* 0x3f22f98307007820 */ /* 0x000fcc0000400000 */
[----:B------:R-:W0:Y:S02]  /*0b70*/  F2I.NTZ R0, R0 ;  /* 0x0000000000007305 */ /* 0x000e240000203100 */
[----:B0-----:R-:W-:-:S05]  /*0b80*/  I2FP.F32.S32 R8, R0 ;  /* 0x0000000000087245 */ /* 0x001fca0000201400 */
[----:B------:R-:W-:-:S04]  /*0b90*/  FFMA R7, R8, -1.5707962512969970703, R7 ;  /* 0xbfc90fda08077823 */ /* 0x000fc80000000007 */
[----:B------:R-:W-:Y:S01]  /*0ba0*/  FFMA R7, R8, -7.5497894158615963534e-08, R7 ;  /* 0xb3a2216808077823 */ /* 0x000fe20000000007 */
[C---:B------:R-:W-:Y:S01]  /*0bb0*/  LOP3.LUT R8, R0.reuse, 0x1, RZ, 0xc0, !PT ;  /* 0x0000000100087812 */ /* 0x040fe200078ec0ff */
[----:B------:R-:W-:Y:S02]  /*0bc0*/  VIADD R0, R0, 0x1 ;  /* 0x0000000100007836 */ /* 0x000fe40000000000 */
[----:B------:R-:W-:Y:S01]  /*0bd0*/  FMUL R9, R7, R7 ;  /* 0x0000000707097220 */ /* 0x000fe20000400000 */
[----:B------:R-:W-:Y:S02]  /*0be0*/  ISETP.NE.U32.AND P0, PT, R8, 0x1, PT ;  /* 0x000000010800780c */ /* 0x000fe40003f05070 */
[----:B------:R-:W-:Y:S01]  /*0bf0*/  LOP3.LUT P1, RZ, R0, 0x2, RZ, 0xc0, !PT ;  /* 0x0000000200ff7812 */ /* 0x000fe2000782c0ff */
[----:B------:R-:W-:Y:S01]  /*0c00*/  FFMA R8, R9, R10, -0.0013887860113754868507 ;  /* 0xbab607ed09087423 */ /* 0x000fe2000000000a */
[----:B------:R-:W-:Y:S02]  /*0c10*/  FSEL R10, R11, 0.041666727513074874878, !P0 ;  /* 0x3d2aaabb0b0a7808 */ /* 0x000fe40004000000 */
[----:B------:R-:W-:-:S02]  /*0c20*/  FSEL R0, R7, 1, !P0 ;  /* 0x3f80000007007808 */ /* 0x000fc40004000000 */
[----:B------:R-:W-:Y:S02]  /*0c30*/  FSEL R8, R8, -0.00019574658654164522886, P0 ;  /* 0xb94d415308087808 */ /* 0x000fe40000000000 */
[----:B------:R-:W-:Y:S01]  /*0c40*/  FSEL R11, -R12, -0.4999999701976776123, !P0 ;  /* 0xbeffffff0c0b7808 */ /* 0x000fe20004000100 */
[C---:B------:R-:W-:Y:S02]  /*0c50*/  FFMA R7, R9.reuse, R0, RZ ;  /* 0x0000000009077223 */ /* 0x040fe400000000ff */
[----:B------:R-:W-:-:S04]  /*0c60*/  FFMA R8, R9, R8, R10 ;  /* 0x0000000809087223 */ /* 0x000fc8000000000a */
[----:B------:R-:W-:-:S04]  /*0c70*/  FFMA R8, R9, R8, R11 ;  /* 0x0000000809087223 */ /* 0x000fc8000000000b */
[----:B------:R-:W-:-:S04]  /*0c80*/  FFMA R7, R7, R8, R0 ;  /* 0x0000000807077223 */ /* 0x000fc80000000000 */
[----:B------:R-:W-:-:S04]  /*0c90*/  @P1 FADD R7, RZ, -R7 ;  /* 0x80000007ff071221 */ /* 0x000fc80000000000 */
[----:B------:R-:W-:-:S07]  /*0ca0*/  FMUL R6, R6, R7 ;  /* 0x0000000706067220 */ /* 0x000fce0000400000 */
.L_x_40:
[----:B------:R-:W-:Y:S05]  /*0cb0*/  BSYNC.RECONVERGENT B1 ;  /* 0x0000000000017941 */ /* 0x000fea0003800200 */
.L_x_38:
[C---:B------:R-:W-:Y:S01]  /*0cc0*/  FMUL R7, |R4|.reuse, 8388608 ;  /* 0x4b00000004077820 */ /* 0x040fe20000400200 */
[----:B------:R-:W-:Y:S01]  /*0cd0*/  FSETP.GEU.AND P0, PT, |R4|, 1.175494350822287508e-38, PT ;  /* 0x008000000400780b */ /* 0x000fe20003f0e200 */
[----:B------:R-:W-:Y:S01]  /*0ce0*/  IMAD.MOV.U32 R9, RZ, RZ, 0x3e055027 ;  /* 0x3e055027ff097424 */ /* 0x000fe200078e00ff */
[----:B------:R-:W-:Y:S02]  /*0cf0*/  MOV R12, 0x33dbe5ac ;  /* 0x33dbe5ac000c7802 */ /* 0x000fe40000000f00 */
[----:B------:R-:W-:Y:S02]  /*0d00*/  FSEL R0, R7, |R4|, !P0 ;  /* 0x4000000407007208 */ /* 0x000fe40004000000 */
[----:B------:R-:W-:Y:S01]  /*0d10*/  FSEL R10, RZ, -23, P0 ;  /* 0xc1b80000ff0a7808 */ /* 0x000fe20000000000 */
[C---:B------:R-:W-:Y:S01]  /*0d20*/  FFMA R12, R5.reuse, R12, -9.4943006843095645308e-06 ;  /* 0xb71f49b6050c7423 */ /* 0x040fe2000000000c */
[C---:B------:R-:W-:Y:S02]  /*0d30*/  IADD3 R7, PT, PT, R0.reuse, -0x3f2aaaab, RZ ;  /* 0xc0d5555500077810 */ /* 0x040fe40007ffe0ff */
[----:B------:R-:W-:Y:S01]  /*0d40*/  ISETP.GT.U32.AND P0, PT, R0, 0x7f7fffff, PT ;  /* 0x7f7fffff0000780c */ /* 0x000fe20003f04070 */
[----:B------:R-:W-:Y:S01]  /*0d50*/  FFMA R12, R5, R12, 0.00053860247135162353516 ;  /* 0x3a0d3100050c7423 */ /* 0x000fe2000000000c */
[----:B------:R-:W-:-:S02]  /*0d60*/  LOP3.LUT R7, R7, 0xff800000, RZ, 0xc0, !PT ;  /* 0xff80000007077812 */ /* 0x000fc400078ec0ff */
[----:B------:R-:W-:Y:S01]  /*0d70*/  MOV R11, 0x7f800000 ;  /* 0x7f800000000b7802 */ /* 0x000fe20000000f00 */
[C---:B------:R-:W-:Y:S01]  /*0d80*/  FFMA R12, R5.reuse, R12, -0.016073968261480331421 ;  /* 0xbc83ad8e050c7423 */ /* 0x040fe2000000000c */
[-C--:B------:R-:W-:Y:S02]  /*0d90*/  IADD3 R8, PT, PT, R0, -R7.reuse, RZ ;  /* 0x8000000700087210 */ /* 0x080fe40007ffe0ff */
[----:B------:R-:W-:Y:S01]  /*0da0*/  I2FP.F32.S32 R7, R7 ;  /* 0x0000000700077245 */ /* 0x000fe20000201400 */
[----:B------:R-:W-:Y:S02]  /*0db0*/  FFMA R12, R5, R12, 0.17760601639747619629 ;  /* 0x3e35de5a050c7423 */ /* 0x000fe4000000000c */
[----:B------:R-:W-:Y:S02]  /*0dc0*/  FADD R8, R8, -1 ;  /* 0xbf80000008087421 */ /* 0x000fe40000000000 */
[----:B------:R-:W-:Y:S01]  /*0dd0*/  FFMA R10, R7, 1.1920928955078125e-07, R10 ;  /* 0x34000000070a7823 */ /* 0x000fe2000000000a */
[----:B------:R-:W-:Y:S01]  /*0de0*/  FFMA R7, R0, R11, +INF ;  /* 0x7f80000000077423 */ /* 0x000fe2000000000b */
[----:B------:R-:W-:Y:S01]  /*0df0*/  FFMA R9, R8, -R9, 0.14084610342979431152 ;  /* 0x3e1039f608097423 */ /* 0x000fe20000000809 */
[----:B------:R-:W-:-:S03]  /*0e00*/  FFMA R12, R5, R12, -0.073804296553134918213 ;  /* 0xbd9726b5050c7423 */ /* 0x000fc6000000000c */
[----:B------:R-:W-:-:S04]  /*0e10*/  FFMA R9, R8, R9, -0.12148627638816833496 ;  /* 0xbdf8cdcc08097423 */ /* 0x000fc80000000009 */
[----:B------:R-:W-:-:S04]  /*0e20*/  FFMA R9, R8, R9, 0.13980610668659210205 ;  /* 0x3e0f295508097423 */ /* 0x000fc80000000009 */
[----:B------:R-:W-:-:S04]  /*0e30*/  FFMA R9, R8, R9, -0.16684235632419586182 ;  /* 0xbe2ad8b908097423 */ /* 0x000fc80000000009 */
[----:B------:R-:W-:-:S04]  /*0e40*/  FFMA R9, R8, R9, 0.20012299716472625732 ;  /* 0x3e4ced0b08097423 */ /* 0x000fc80000000009 */
[----:B------:R-:W-:-:S04]  /*0e50*/  FFMA R9, R8, R9, -0.24999669194221496582 ;  /* 0xbe7fff2208097423 */ /* 0x000fc80000000009 */
[----:B------:R-:W-:-:S04]  /*0e60*/  FFMA R9, R8, R9, 0.33333182334899902344 ;  /* 0x3eaaaa7808097423 */ /* 0x000fc80000000009 */
[----:B------:R-:W-:-:S04]  /*0e70*/  FFMA R9, R8, R9, -0.5 ;  /* 0xbf00000008097423 */ /* 0x000fc80000000009 */
[----:B------:R-:W-:-:S04]  /*0e80*/  FMUL R9, R8, R9 ;  /* 0x0000000908097220 */ /* 0x000fc80000400000 */
[----:B------:R-:W-:-:S04]  /*0e90*/  FFMA R9, R8, R9, R8 ;  /* 0x0000000908097223 */ /* 0x000fc80000000008 */
[----:B------:R-:W-:Y:S01]  /*0ea0*/  @!P0 FFMA R7, R10, 0.69314718246459960938, R9 ;  /* 0x3f3172180a078823 */ /* 0x000fe20000000009 */
[----:B------:R-:W-:-:S03]  /*0eb0*/  FSETP.NEU.AND P0, PT, R0, RZ, PT ;  /* 0x000000ff0000720b */ /* 0x000fc60003f0d000 */
[----:B------:R-:W-:-:S05]  /*0ec0*/  FMUL R7, R7, 0.63661974668502807617 ;  /* 0x3f22f98307077820 */ /* 0x000fca0000400000 */
[----:B------:R-:W-:-:S05]  /*0ed0*/  FSEL R7, R7, -INF , P0 ;  /* 0xff80000007077808 */ /* 0x000fca0000000000 */
[----:B------:R-:W-:Y:S01]  /*0ee0*/  FFMA R5, R7, R6, R12 ;  /* 0x0000000607057223 */ /* 0x000fe2000000000c */
[----:B------:R-:W-:Y:S06]  /*0ef0*/  BRA `(.L_x_46) ;  /* 0x0000000c00387947 */ /* 0x000fec0003800000 */
.L_x_37:
[----:B------:R-:W-:-:S13]  /*0f00*/  FSETP.GTU.AND P0, PT, |R4|, 1.9256277084350585938, PT ;  /* 0x3ff67af80400780b */ /* 0x000fda0003f0c200 */
[----:B------:R-:W-:Y:S05]  /*0f10*/  @P0 BRA `(.L_x_47) ;  /* 0x0000000000440947 */ /* 0x000fea0003800000 */
[----:B------:R-:W-:Y:S01]  /*0f20*/  FADD R0, |R4|, -0.89357697963714599609 ;  /* 0xbf64c17604007421 */ /* 0x000fe20000000200 */
[----:B------:R-:W-:-:S03]  /*0f30*/  IMAD.MOV.U32 R5, RZ, RZ, 0x3cddc8b3 ;  /* 0x3cddc8b3ff057424 */ /* 0x000fc600078e00ff */
[----:B------:R-:W-:-:S04]  /*0f40*/  FADD R0, R0, 1.3357978723149699363e-08 ;  /* 0x32657d0300007421 */ /* 0x000fc80000000000 */
[----:B------:R-:W-:-:S04]  /*0f50*/  FFMA R5, R0, R5, -0.12728613615036010742 ;  /* 0xbe02574c00057423 */ /* 0x000fc80000000005 */
[----:B------:R-:W-:-:S04]  /*0f60*/  FFMA R5, R0, R5, 0.24919427931308746338 ;  /* 0x3e7f2cc900057423 */ /* 0x000fc80000000005 */
[----:B------:R-:W-:-:S04]  /*0f70*/  FFMA R5, R0, R5, -0.27333530783653259277 ;  /* 0xbe8bf29b00057423 */ /* 0x000fc80000000005 */
[----:B------:R-:W-:-:S04]  /*0f80*/  FFMA R5, R0, R5, 0.21465520560741424561 ;  /* 0x3e5bce9300057423 */ /* 0x000fc80000000005 */
[----:B------:R-:W-:-:S04]  /*0f90*/  FFMA R5, R0, R5, -0.18043898046016693115 ;  /* 0xbe38c4ff00057423 */ /* 0x000fc80000000005 */
[----:B------:R-:W-:-:S04]  /*0fa0*/  FFMA R5, R0, R5, 0.18990822136402130127 ;  /* 0x3e42774d00057423 */ /* 0x000fc80000000005 */
[----:B------:R-:W-:-:S04]  /*0fb0*/  FFMA R5, R0, R5, -0.20543172955513000488 ;  /* 0xbe525cb200057423 */ /* 0x000fc80000000005 */
[----:B------:R-:W-:-:S04]  /*0fc0*/  FFMA R5, R0, R5, 0.21968169510364532471 ;  /* 0x3e60f43d00057423 */ /* 0x000fc80000000005 */
[----:B------:R-:W-:-:S04]  /*0fd0*/  FFMA R5, R0, R5, -0.22614009678363800049 ;  /* 0xbe67914500057423 */ /* 0x000fc80000000005 */
[----:B------:R-:W-:-:S04]  /*0fe0*/  FFMA R5, R0, R5, 0.22052875161170959473 ;  /* 0x3e61d24a00057423 */ /* 0x000fc80000000005 */
[----:B------:R-:W-:-:S04]  /*0ff0*/  FFMA R5, R0, R5, -0.49207821488380432129 ;  /* 0xbefbf1ad00057423 */ /* 0x000fc80000000005 */
[----:B------:R-:W-:-:S04]  /*1000*/  FFMA R5, R0, R5, 0.87942093610763549805 ;  /* 0x3f6121bb00057423 */ /* 0x000fc80000000005 */
[----:B------:R-:W-:Y:S01]  /*1010*/  FMUL R5, R0, R5 ;  /* 0x0000000500057220 */ /* 0x000fe20000400000 */
[----:B------:R-:W-:Y:S06]  /*1020*/  BRA `(.L_x_46) ;  /* 0x0000000800ec7947 */ /* 0x000fec0003800000 */
.L_x_47:
[----:B------:R-:W-:-:S13]  /*1030*/  FSETP.GTU.AND P0, PT, |R4|, 5.5218648910522460938, PT ;  /* 0x40b0b31e0400780b */ /* 0x000fda0003f0c200 */
[----:B------:R-:W-:Y:S05]  /*1040*/  @P0 BRA `(.L_x_48) ;  /* 0x0000000000380947 */ /* 0x000fea0003800000 */
[----:B------:R-:W-:Y:S02]  /*1050*/  HFMA2 R5, -RZ, RZ, 0.267822265625, -335.75 ;  /* 0x3449dd3fff057431 */ /* 0x000fe400000001ff */
[----:B------:R-:W-:-:S04]  /*1060*/  FADD R0, |R4|, -3.9576783180236816406 ;  /* 0xc07d4a9a04007421 */ /* 0x000fc80000000200 */
[----:B------:R-:W-:-:S04]  /*1070*/  FADD R0, R0, -1.0129117811175092356e-07 ;  /* 0xb3d9856a00007421 */ /* 0x000fc80000000000 */
[----:B------:R-:W-:-:S04]  /*1080*/  FFMA R5, R0, -R5, -2.0689195423528872197e-07 ;  /* 0xb45e260700057423 */ /* 0x000fc80000000805 */
[----:B------:R-:W-:-:S04]  /*1090*/  FFMA R5, R0, R5, -3.9767928683431819081e-06 ;  /* 0xb685706400057423 */ /* 0x000fc80000000005 */
[----:B------:R-:W-:-:S04]  /*10a0*/  FFMA R5, R0, R5, 5.0848408136516809464e-05 ;  /* 0x3855461000057423 */ /* 0x000fc80000000005 */
[----:B------:R-:W-:-:S04]  /*10b0*/  FFMA R5, R0, R5, 0.00019341275037731975317 ;  /* 0x394aced700057423 */ /* 0x000fc80000000005 */
[----:B------:R-:W-:-:S04]  /*10c0*/  FFMA R5, R0, R5, -0.0021835593506693840027 ;  /* 0xbb0f1a0c00057423 */ /* 0x000fc80000000005 */
[----:B------:R-:W-:-:S04]  /*10d0*/  FFMA R5, R0, R5, -0.0068510985001921653748 ;  /* 0xbbe07f2e00057423 */ /* 0x000fc80000000005 */
[----:B------:R-:W-:-:S04]  /*10e0*/  FFMA R5, R0, R5, 0.058523852378129959106 ;  /* 0x3d6fb6b500057423 */ /* 0x000fc80000000005 */
[----:B------:R-:W-:-:S04]  /*10f0*/  FFMA R5, R0, R5, 0.050855580717325210571 ;  /* 0x3d504df100057423 */ /* 0x000fc80000000005 */
[----:B------:R-:W-:-:S04]  /*1100*/  FFMA R5, R0, R5, -0.40254268050193786621 ;  /* 0xbece1a1300057423 */ /* 0x000fc80000000005 */
[----:B------:R-:W-:Y:S01]  /*1110*/  FMUL R5, R0, R5 ;  /* 0x0000000500057220 */ /* 0x000fe20000400000 */
[----:B------:R-:W-:Y:S06]  /*1120*/  BRA `(.L_x_46) ;  /* 0x0000000800ac7947 */ /* 0x000fec0003800000 */
.L_x_48:
[----:B------:R-:W-:-:S13]  /*1130*/  FSETP.GTU.AND P0, PT, |R4|, 8.65419769287109375, PT ;  /* 0x410a77980400780b */ /* 0x000fda0003f0c200 */
[----:B------:R-:W-:Y:S05]  /*1140*/  @P0 BRA `(.L_x_49) ;  /* 0x0000000000340947 */ /* 0x000fea0003800000 */
[----:B------:R-:W-:Y:S01]  /*1150*/  FADD R0, |R4|, -7.0860509872436523438 ;  /* 0xc0e2c0ee04007421 */ /* 0x000fe20000000200 */
[----:B------:R-:W-:-:S03]  /*1160*/  MOV R5, 0x3510cebe ;  /* 0x3510cebe00057802 */ /* 0x000fc60000000f00 */
[----:B------:R-:W-:-:S04]  /*1170*/  FADD R0, R0, -7.3058117777691222727e-08 ;  /* 0xb39ce42000007421 */ /* 0x000fc80000000000 */
[----:B------:R-:W-:-:S04]  /*1180*/  FFMA R5, R0, R5, 2.5310100681963376701e-06 ;  /* 0x3629da6c00057423 */ /* 0x000fc80000000005 */
[----:B------:R-:W-:-:S04]  /*1190*/  FFMA R5, R0, R5, -4.5855296775698661804e-05 ;  /* 0xb84054c000057423 */ /* 0x000fc80000000005 */
[----:B------:R-:W-:-:S04]  /*11a0*/  FFMA R5, R0, R5, -0.00014028201985638588667 ;  /* 0xb91318ab00057423 */ /* 0x000fc80000000005 */
[----:B------:R-:W-:-:S04]  /*11b0*/  FFMA R5, R0, R5, 0.0021758752409368753433 ;  /* 0x3b0e992100057423 */ /* 0x000fc80000000005 */
[----:B------:R-:W-:-:S04]  /*11c0*/  FFMA R5, R0, R5, 0.0033181209582835435867 ;  /* 0x3b5974d500057423 */ /* 0x000fc80000000005 */
[----:B------:R-:W-:-:S04]  /*11d0*/  FFMA R5, R0, R5, -0.048024024814367294312 ;  /* 0xbd44b4d700057423 */ /* 0x000fc80000000005 */
[----:B------:R-:W-:-:S04]  /*11e0*/  FFMA R5, R0, R5, -0.021175192669034004211 ;  /* 0xbcad779900057423 */ /* 0x000fc80000000005 */
[----:B------:R-:W-:-:S04]  /*11f0*/  FFMA R5, R0, R5, 0.30009761452674865723 ;  /* 0x3e99a66500057423 */ /* 0x000fc80000000005 */
[----:B------:R-:W-:Y:S01]  /*1200*/  FMUL R5, R0, R5 ;  /* 0x0000000500057220 */ /* 0x000fe20000400000 */
[----:B------:R-:W-:Y:S06]  /*1210*/  BRA `(.L_x_46) ;  /* 0x0000000800707947 */ /* 0x000fec0003800000 */
.L_x_49:
[----:B------:R-:W-:Y:S01]  /*1220*/  FSETP.NEU.AND P0, PT, |R4|, +INF , PT ;  /* 0x7f8000000400780b */ /* 0x000fe20003f0d200 */
[----:B------:R-:W-:-:S12]  /*1230*/  IMAD.MOV.U32 R5, RZ, RZ, RZ ;  /* 0x000000ffff057224 */ /* 0x000fd800078e00ff */
[----:B------:R-:W-:Y:S05]  /*1240*/  @!P0 BRA `(.L_x_46) ;  /* 0x0000000800648947 */ /* 0x000fea0003800000 */
[----:B------:R-:W0:Y:S01]  /*1250*/  MUFU.RCP R7, |R4| ;  /* 0x4000000400077308 */ /* 0x000e220000001000 */
[----:B------:R-:W-:Y:S01]  /*1260*/  HFMA2 R0, -RZ, RZ, 1.88671875, -21.515625 ;  /* 0x3f8ccd61ff007431 */ /* 0x000fe200000001ff */
[----:B------:R-:W-:Y:S01]  /*1270*/  FSETP.GEU.AND P0, PT, |R4|, 1.175494350822287508e-38, PT ;  /* 0x008000000400780b */ /* 0x000fe20003f0e200 */
[----:B------:R-:W-:Y:S01]  /*1280*/  BSSY.RECONVERGENT B1, `(.L_x_50) ;  /* 0x0000078000017945 */ /* 0x000fe20003800200 */
[----:B0-----:R-:W-:-:S04]  /*1290*/  FMUL R9, R7, R7 ;  /* 0x0000000707097220 */ /* 0x001fc80000400000 */
[----:B------:R-:W-:-:S04]  /*12a0*/  FFMA R0, R9, R0, -0.20393031835556030273 ;  /* 0xbe50d31c09007423 */ /* 0x000fc80000000000 */
[----:B------:R-:W-:-:S04]  /*12b0*/  FFMA R0, R9, R0, 0.065077804028987884521 ;  /* 0x3d85478309007423 */ /* 0x000fc80000000000 */
[----:B------:R-:W-:-:S04]  /*12c0*/  FFMA R5, R9, R0, -0.12499996274709701538 ;  /* 0xbdfffffb09057423 */ /* 0x000fc80000000000 */
[----:B------:R-:W-:Y:S01]  /*12d0*/  FFMA R0, R7, R5, |R4| ;  /* 0x0000000507007223 */ /* 0x000fe20000000404 */
[----:B------:R-:W-:-:S03]  /*12e0*/  FMUL R5, |R4|, 16777216 ;  /* 0x4b80000004057820 */ /* 0x000fc60000400200 */
[----:B------:R-:W-:Y:S02]  /*12f0*/  FMUL R6, R0, 0.63661974668502807617 ;  /* 0x3f22f98300067820 */ /* 0x000fe40000400000 */
[----:B------:R-:W-:Y:S02]  /*1300*/  FSEL R11, R5, |R4|, !P0 ;  /* 0x40000004050b7208 */ /* 0x000fe40004000000 */
[----:B------:R-:W0:Y:S01]  /*1310*/  F2I.NTZ R10, R6 ;  /* 0x00000006000a7305 */ /* 0x000e220000203100 */
[----:B------:R-:W-:-:S05]  /*1320*/  MOV R5, 0x3ecc69f3 ;  /* 0x3ecc69f300057802 */ /* 0x000fca0000000f00 */
[C---:B------:R-:W-:Y:S02]  /*1330*/  FFMA R5, R9.reuse, -R5, 0.10197055339813232422 ;  /* 0x3dd0d5f009057423 */ /* 0x040fe40000000805 */
[----:B------:R-:W1:Y:S02]  /*1340*/  MUFU.RSQ R12, R11 ;  /* 0x0000000b000c7308 */ /* 0x000e640000001400 */
[----:B------:R-:W-:-:S04]  /*1350*/  FFMA R5, R9, R5, -0.062492687255144119263 ;  /* 0xbd7ff85509057423 */ /* 0x000fc80000000005 */
[----:B------:R-:W-:Y:S01]  /*1360*/  FFMA R5, R9, R5, 1 ;  /* 0x3f80000009057423 */ /* 0x000fe20000000005 */
[----:B0-----:R-:W-:-:S05]  /*1370*/  I2FP.F32.S32 R7, R10 ;  /* 0x0000000a00077245 */ /* 0x001fca0000201400 */
[----:B------:R-:W-:-:S04]  /*1380*/  FFMA R8, R7, -1.5707962512969970703, R0 ;  /* 0xbfc90fda07087823 */ /* 0x000fc80000000000 */
[C---:B------:R-:W-:Y:S01]  /*1390*/  FFMA R8, R7.reuse, -7.5497894158615963534e-08, R8 ;  /* 0xb3a2216807087823 */ /* 0x040fe20000000008 */
        /* <DEDUP_REMOVED lines=17> */
.L_x_52:
[----:B0-----:R-:W-:Y:S02]  /*14b0*/  MOV R10, UR8 ;  /* 0x00000008000a7c02 */ /* 0x001fe40008000f00 */
        /* <DEDUP_REMOVED lines=18> */
[----:B------:R-:W-:Y:S01]  /*15e0*/  @P3 IMAD.MOV.U32 R15, RZ, RZ, R8 ;  /* 0x000000ffff0f3224 */ /* 0x000fe200078e0008 */
[-C--:B------:R-:W-:Y:S02]  /*15f0*/  @P2 MOV R14, R8.reuse ;  /* 0x00000008000e2202 */ /* 0x080fe40000000f00 */
[-C--:B------:R-:W-:Y:S02]  /*1600*/  @P4 MOV R16, R8.reuse ;  /* 0x0000000800104202 */ /* 0x080fe40000000f00 */
[----:B------:R-:W-:Y:S01]  /*1610*/  @P5 MOV R17, R8 ;  /* 0x0000000800115202 */ /* 0x000fe20000000f00 */
[----:B------:R-:W-:Y:S06]  /*1620*/  BRA.U UP0, `(.L_x_52) ;  /* 0xfffffffd00a07547 */ /* 0x000fec000b83ffff */
[----:B------:R-:W-:Y:S01]  /*1630*/  SHF.R.U32.HI R7, RZ, 0x17, R0 ;  /* 0x00000017ff077819 */ /* 0x000fe20000011600 */
[----:B------:R-:W-:Y:S03]  /*1640*/  BSSY.RECONVERGENT B2, `(.L_x_53) ;  /* 0x0000029000027945 */ /* 0x000fe60003800200 */
[C---:B------:R-:W-:Y:S02]  /*1650*/  LOP3.LUT R8, R7.reuse, 0xe0, RZ, 0xc0, !PT ;  /* 0x000000e007087812 */ /* 0x040fe400078ec0ff */
[----:B------:R-:W-:Y:S02]  /*1660*/  LOP3.LUT P6, RZ, R7, 0x1f, RZ, 0xc0, !PT ;  /* 0x0000001f07ff7812 */ /* 0x000fe400078cc0ff */
[----:B------:R-:W-:-:S04]  /*1670*/  IADD3 R8, PT, PT, R8, -0x80, RZ ;  /* 0xffffff8008087810 */ /* 0x000fc80007ffe0ff */
        /* <DEDUP_REMOVED lines=9> */
[C---:B------:R-:W-:Y:S02]  /*1710*/  ISETP.EQ.AND P3, PT, R11.reuse, -0x4, PT ;  /* 0xfffffffc0b00780c */ /* 0x040fe40003f62270 */
[----:B------:R-:W-:Y:S01]  /*1720*/  @P4 MOV R9, R12 ;  /* 0x0000000c00094202 */ /* 0x000fe20000000f00 */
[----:B------:R-:W-:Y:S01]  /*1730*/  @P2 IMAD.MOV.U32 R9, RZ, RZ, R13 ;  /* 0x000000ffff092224 */ /* 0x000fe200078e000d */
[----:B------:R-:W-:Y:S02]  /*1740*/  @P4 MOV R8, R13 ;  /* 0x0000000d00084202 */ /* 0x000fe40000000f00 */
[----:B------:R-:W-:Y:S02]  /*1750*/  ISETP.EQ.AND P4, PT, R11, 0x4, PT ;  /* 0x000000040b00780c */ /* 0x000fe40003f82270 */
[----:B------:R-:W-:Y:S01]  /*1760*/  @P2 MOV R8, R14 ;  /* 0x0000000e00082202 */ /* 0x000fe20000000f00 */
[----:B------:R-:W-:Y:S01]  /*1770*/  @P1 IMAD.MOV.U32 R8, RZ, RZ, R15 ;  /* 0x000000ffff081224 */ /* 0x000fe200078e000f */
[----:B------:R-:W-:-:S02]  /*1780*/  @P0 MOV R8, R16 ;  /* 0x0000001000080202 */ /* 0x000fc40000000f00 */
[----:B------:R-:W-:Y:S02]  /*1790*/  @P1 MOV R9, R14 ;  /* 0x0000000e00091202 */ /* 0x000fe40000000f00 */
[----:B------:R-:W-:Y:S01]  /*17a0*/  @P3 MOV R8, R17 ;  /* 0x0000001100083202 */ /* 0x000fe20000000f00 */
[----:B------:R-:W-:Y:S01]  /*17b0*/  @P5 IMAD.MOV.U32 R8, RZ, RZ, R6 ;  /* 0x000000ffff085224 */ /* 0x000fe200078e0006 */
[----:B------:R-:W-:Y:S01]  /*17c0*/  @P0 MOV R9, R15 ;  /* 0x0000000f00090202 */ /* 0x000fe20000000f00 */
[----:B------:R-:W-:Y:S01]  /*17d0*/  @P3 IMAD.MOV.U32 R9, RZ, RZ, R16 ;  /* 0x000000ffff093224 */ /* 0x000fe200078e0010 */
[----:B------:R-:W-:Y:S02]  /*17e0*/  @P5 MOV R9, R17 ;  /* 0x0000001100095202 */ /* 0x000fe40000000f00 */
[----:B------:R-:W-:Y:S02]  /*17f0*/  @P4 MOV R9, R6 ;  /* 0x0000000600094202 */ /* 0x000fe40000000f00 */
[----:B------:R-:W-:Y:S01]  /*1800*/  MOV R10, R8 ;  /* 0x00000008000a7202 */ /* 0x000fe20000000f00 */
[----:B------:R-:W-:Y:S06]  /*1810*/  @!P6 BRA `(.L_x_54) ;  /* 0x00000000002ce947 */ /* 0x000fec0003800000 */
[----:B------:R-:W-:Y:S01]  /*1820*/  @P2 IMAD.MOV.U32 R8, RZ, RZ, R12 ;  /* 0x000000ffff082224 */ /* 0x000fe200078e000c */
[----:B------:R-:W-:Y:S02]  /*1830*/  @P1 MOV R8, R13 ;  /* 0x0000000d00081202 */ /* 0x000fe40000000f00 */
[----:B------:R-:W-:Y:S01]  /*1840*/  @P0 MOV R8, R14 ;  /* 0x0000000e00080202 */ /* 0x000fe20000000f00 */
[----:B------:R-:W-:Y:S01]  /*1850*/  @P3 IMAD.MOV.U32 R8, RZ, RZ, R15 ;  /* 0x000000ffff083224 */ /* 0x000fe200078e000f */
[----:B------:R-:W-:Y:S02]  /*1860*/  ISETP.EQ.AND P0, PT, R11, 0x8, PT ;  /* 0x000000080b00780c */ /* 0x000fe40003f02270 */
[----:B------:R-:W-:Y:S02]  /*1870*/  @P5 MOV R8, R16 ;  /* 0x0000001000085202 */ /* 0x000fe40000000f00 */
[----:B------:R-:W-:Y:S02]  /*1880*/  @P4 MOV R8, R17 ;  /* 0x0000001100084202 */ /* 0x000fe40000000f00 */
[----:B------:R-:W-:-:S04]  /*1890*/  LOP3.LUT R7, R7, 0x1f, RZ, 0xc0, !PT ;  /* 0x0000001f07077812 */ /* 0x000fc800078ec0ff */
[----:B------:R-:W-:-:S03]  /*18a0*/  SHF.L.W.U32.HI R10, R9, R7, R10 ;  /* 0x00000007090a7219 */ /* 0x000fc60000010e0a */
[----:B------:R-:W-:-:S05]  /*18b0*/  @P0 IMAD.MOV.U32 R8, RZ, RZ, R6 ;  /* 0x000000ffff080224 */ /* 0x000fca00078e0006 */
[----:B------:R-:W-:-:S07]  /*18c0*/  SHF.L.W.U32.HI R9, R8, R7, R9 ;  /* 0x0000000708097219 */ /* 0x000fce0000010e09 */
.L_x_54:
[----:B------:R-:W-:Y:S05]  /*18d0*/  BSYNC.RECONVERGENT B2 ;  /* 0x0000000000027941 */ /* 0x000fea0003800200 */
.L_x_53:
[C---:B------:R-:W-:Y:S01]  /*18e0*/  SHF.L.W.U32.HI R11, R9.reuse, 0x2, R10 ;  /* 0x00000002090b7819 */ /* 0x040fe20000010e0a */
[----:B------:R-:W-:Y:S01]  /*18f0*/  UMOV UR4, 0x54442d19 ;  /* 0x54442d1900047882 */ /* 0x000fe20000000000 */
[----:B------:R-:W-:Y:S01]  /*1900*/  SHF.L.U32 R9, R9, 0x2, RZ ;  /* 0x0000000209097819 */ /* 0x000fe200000006ff */
        /* <DEDUP_REMOVED lines=15> */
.L_x_51:
[----:B------:R-:W-:Y:S05]  /*1a00*/  BSYNC.RECONVERGENT B1 ;  /* 0x0000000000017941 */ /* 0x000fea0003800200 */
.L_x_50:
[----:B------:R-:W-:Y:S02]  /*1a10*/  LOP3.LUT R10, R10, 0x3, RZ, 0xc0, !PT ;  /* 0x000000030a0a7812 */ /* 0x000fe400078ec0ff */
[----:B------:R-:W-:Y:S02]  /*1a20*/  MOV R7, 0x3fc90fdb ;  /* 0x3fc90fdb00077802 */ /* 0x000fe40000000f00 */
[----:B------:R-:W-:Y:S02]  /*1a30*/  I2FP.F32.U32 R10, R10 ;  /* 0x0000000a000a7245 */ /* 0x000fe40000201000 */
[----:B------:R-:W-:-:S03]  /*1a40*/  MOV R11, 0x3e2aaaa8 ;  /* 0x3e2aaaa8000b7802 */ /* 0x000fc60000000f00 */
[----:B------:R-:W-:Y:S01]  /*1a50*/  FFMA R7, R10, R7, -2.3561944961547851562 ;  /* 0xc016cbe40a077423 */ /* 0x000fe20000000007 */
[----:B------:R-:W-:-:S03]  /*1a60*/  IMAD.MOV.U32 R10, RZ, RZ, 0x3c0885e4 ;  /* 0x3c0885e4ff0a7424 */ /* 0x000fc600078e00ff */
[----:B------:R-:W-:Y:S01]  /*1a70*/  FADD R7, R7, R8 ;  /* 0x0000000807077221 */ /* 0x000fe20000000000 */
[----:B------:R-:W-:-:S03]  /*1a80*/  HFMA2 R8, -RZ, RZ, 0.487060546875, -0.0625 ;  /* 0x37cbac00ff087431 */ /* 0x000fc600000001ff */
[----:B------:R-:W-:-:S06]  /*1a90*/  FMUL R0, R7, 0.63661974668502807617 ;  /* 0x3f22f98307007820 */ /* 0x000fcc0000400000 */
[----:B------:R-:W0:Y:S02]  /*1aa0*/  F2I.NTZ R0, R0 ;  /* 0x0000000000007305 */ /* 0x000e240000203100 */
[----:B0-----:R-:W-:-:S05]  /*1ab0*/  I2FP.F32.S32 R6, R0 ;  /* 0x0000000000067245 */ /* 0x001fca0000201400 */
[----:B------:R-:W-:-:S04]  /*1ac0*/  FFMA R7, R6, -1.5707962512969970703, R7 ;  /* 0xbfc90fda06077823 */ /* 0x000fc80000000007 */
[----:B------:R-:W-:Y:S01]  /*1ad0*/  FFMA R7, R6, -7.5497894158615963534e-08, R7 ;  /* 0xb3a2216806077823 */ /* 0x000fe20000000007 */
[C---:B------:R-:W-:Y:S02]  /*1ae0*/  LOP3.LUT R6, R0.reuse, 0x1, RZ, 0xc0, !PT ;  /* 0x0000000100067812 */ /* 0x040fe400078ec0ff */
[----:B------:R-:W-:Y:S01]  /*1af0*/  IADD3 R0, PT, PT, R0, 0x1, RZ ;  /* 0x0000000100007810 */ /* 0x000fe20007ffe0ff */
        /* <DEDUP_REMOVED lines=14> */
.L_x_46:
[----:B------:R-:W-:Y:S05]  /*1be0*/  BSYNC.RECONVERGENT B0 ;  /* 0x0000000000007941 */ /* 0x000fea0003800200 */
.L_x_36:
[----:B------:R-:W0:Y:S01]  /*1bf0*/  LDCU.64 UR4, c[0x0][0x388] ;  /* 0x00007100ff0477ac */ /* 0x000e220008000a00 */
[----:B------:R-:W-:-:S04]  /*1c00*/  FSETP.GEU.AND P0, PT, R4, RZ, PT ;  /* 0x000000ff0400720b */ /* 0x000fc80003f0e000 */
[----:B------:R-:W-:Y:S02]  /*1c10*/  FSEL R5, R5, +QNAN , P0 ;  /* 0x7fffffff05057808 */ /* 0x000fe40000000000 */
[----:B0-----:R-:W-:-:S04]  /*1c20*/  IADD3 R2, P1, PT, R2, UR4, RZ ;  /* 0x0000000402027c10 */ /* 0x001fc8000ff3e0ff */
[----:B------:R-:W-:-:S05]  /*1c30*/  IADD3.X R3, PT, PT, R3, UR5, RZ, P1, !PT ;  /* 0x0000000503037c10 */ /* 0x000fca0008ffe4ff */
[----:B------:R-:W-:Y:S01]  /*1c40*/  STG.E desc[UR6][R2.64], R5 ;  /* 0x0000000502007986 */ /* 0x000fe2000c101906 */
[----:B------:R-:W-:Y:S05]  /*1c50*/  EXIT ;  /* 0x000000000000794d */ /* 0x000fea0003800000 */
.L_x_55:
        /* <DEDUP_REMOVED lines=10> */
.L_x_177:


//--------------------- .text.math_truncf         --------------------------
	.section	.text.math_truncf,"ax",@progbits
	.align	128
        .global         math_truncf
        .type           math_truncf,@function
        .size           math_truncf,(.L_x_178 - math_truncf)
        .other          math_truncf,@"STO_CUDA_ENTRY STV_DEFAULT"
math_truncf:
.text.math_truncf:
        /* <DEDUP_REMOVED lines=15> */
[----:B------:R-:W-:Y:S01]  /*00f0*/  IADD3.X R3, PT, PT, R0, UR7, RZ, P0, !PT ;  /* 0x0000000700037c10 */ /* 0x000fe200087fe4ff */
[----:B------:R-:W0:Y:S04]  /*0100*/  LDCU.64 UR6, c[0x0][0x388] ;  /* 0x00007100ff0677ac */ /* 0x000e280008000a00 */
[----:B-1----:R-:W2:Y:S01]  /*0110*/  LDG.E R2, desc[UR4][R2.64] ;  /* 0x0000000402027981 */ /* 0x002ea2000c1e1900 */
[----:B0-----:R-:W-:-:S04]  /*0120*/  IADD3 R4, P0, PT, R4, UR6, RZ ;  /* 0x0000000604047c10 */ /* 0x001fc8000ff1e0ff */
[----:B------:R-:W-:Y:S01]  /*0130*/  IADD3.X R5, PT, PT, R0, UR7, RZ, P0, !PT ;  /* 0x0000000700057c10 */ /* 0x000fe200087fe4ff */
[----:B--2---:R-:W0:Y:S04]  /*0140*/  FRND.TRUNC R7, R2 ;  /* 0x0000000200077307 */ /* 0x004e28000020d000 */
[----:B0-----:R-:W-:Y:S01]  /*0150*/  STG.E desc[UR4][R4.64], R7 ;  /* 0x0000000704007986 */ /* 0x001fe2000c101904 */
[----:B------:R-:W-:Y:S05]  /*0160*/  EXIT ;  /* 0x000000000000794d */ /* 0x000fea0003800000 */
.L_x_56:
        /* <DEDUP_REMOVED lines=9> */
.L_x_178:


//--------------------- .text.math_tgammaf        --------------------------
	.section	.text.math_tgammaf,"ax",@progbits
	.align	128
        .global         math_tgammaf
        .type           math_tgammaf,@function
        .size           math_tgammaf,(.L_x_179 - math_tgammaf)
        .other          math_tgammaf,@"STO_CUDA_ENTRY STV_DEFAULT"
math_tgammaf:
.text.math_tgammaf:
        /* <DEDUP_REMOVED lines=18> */
[----:B--2---:R-:W-:-:S13]  /*0120*/  FSETP.GE.AND P0, PT, |R5|, 1.5, PT ;  /* 0x3fc000000500780b */ /* 0x004fda0003f06200 */
[----:B------:R-:W-:Y:S05]  /*0130*/  @!P0 BRA `(.L_x_58) ;  /* 0x0000000400f08947 */ /* 0x000fea0003800000 */
[----:B------:R-:W-:Y:S01]  /*0140*/  FSETP.GT.AND P0, PT, |R5|, 41.09999847412109375, PT ;  /* 0x422466660500780b */ /* 0x000fe20003f04200 */
[----:B------:R-:W-:-:S03]  /*0150*/  HFMA2 R13, -RZ, RZ, 0.771484375, 0.21533203125 ;  /* 0x3a2c32e4ff0d7431 */ /* 0x000fc600000001ff */
[----:B------:R-:W-:-:S04]  /*0160*/  FSEL R6, R5, 41.09999847412109375, !P0 ;  /* 0x4224666605067808 */ /* 0x000fc80004000000 */
[C---:B------:R-:W-:Y:S01]  /*0170*/  FSETP.GEU.AND P0, PT, |R6|.reuse, 1.175494350822287508e-38, PT ;  /* 0x008000000600780b */ /* 0x040fe20003f0e200 */
[----:B------:R-:W-:-:S05]  /*0180*/  FMUL R7, |R6|, 16777216 ;  /* 0x4b80000006077820 */ /* 0x000fca0000400200 */
[----:B------:R-:W-:-:S04]  /*0190*/  FSEL R7, R7, |R6|, !P0 ;  /* 0x4000000607077208 */ /* 0x000fc80004000000 */
[----:B------:R-:W-:-:S04]  /*01a0*/  IADD3 R0, PT, PT, R7, -0x3f3504f3, RZ ;  /* 0xc0cafb0d07007810 */ /* 0x000fc80007ffe0ff */
[----:B------:R-:W-:Y:S02]  /*01b0*/  LOP3.LUT R2, R0, 0xff800000, RZ, 0xc0, !PT ;  /* 0xff80000000027812 */ /* 0x000fe400078ec0ff */
[----:B------:R-:W-:Y:S02]  /*01c0*/  FSEL R0, RZ, -24, P0 ;  /* 0xc1c00000ff007808 */ /* 0x000fe40000000000 */
[----:B------:R-:W-:Y:S02]  /*01d0*/  IADD3 R7, PT, PT, R7, -R2, RZ ;  /* 0x8000000207077210 */ /* 0x000fe40007ffe0ff */
[----:B------:R-:W-:-:S03]  /*01e0*/  FSETP.GEU.AND P0, PT, R5, RZ, PT ;  /* 0x000000ff0500720b */ /* 0x000fc60003f0e000 */
[C---:B------:R-:W-:Y:S01]  /*01f0*/  FADD R9, R7.reuse, 1 ;  /* 0x3f80000007097421 */ /* 0x040fe20000000000 */
[----:B------:R-:W-:Y:S01]  /*0200*/  FADD R8, R7, -1 ;  /* 0xbf80000007087421 */ /* 0x000fe20000000000 */
[----:B------:R-:W-:-:S03]  /*0210*/  I2FP.F32.S32 R7, R2 ;  /* 0x0000000200077245 */ /* 0x000fc60000201400 */
[----:B------:R-:W-:Y:S01]  /*0220*/  FADD R10, R8, R8 ;  /* 0x00000008080a7221 */ /* 0x000fe20000000000 */
[----:B------:R-:W0:Y:S01]  /*0230*/  MUFU.RCP R9, R9 ;  /* 0x0000000900097308 */ /* 0x000e220000001000 */
[----:B------:R-:W-:-:S03]  /*0240*/  FFMA R0, R7, 1.1920928955078125e-07, R0 ;  /* 0x3400000007007823 */ /* 0x000fc60000000000 */
[----:B------:R-:W-:Y:S01]  /*0250*/  @!P0 FSETP.GT.AND P1, PT, |R6|, 33, PT ;  /* 0x420400000600880b */ /* 0x000fe20003f24200 */
[----:B0-----:R-:W-:-:S04]  /*0260*/  FMUL R11, R9, R10 ;  /* 0x0000000a090b7220 */ /* 0x001fc80000400000 */
[----:B------:R-:W-:Y:S01]  /*0270*/  FADD R7, R8, -R11 ;  /* 0x8000000b08077221 */ /* 0x000fe20000000000 */
[C---:B------:R-:W-:Y:S01]  /*0280*/  FMUL R2, R11.reuse, R11 ;  /* 0x0000000b0b027220 */ /* 0x040fe20000400000 */
[----:B------:R-:W-:Y:S02]  /*0290*/  FFMA R15, R11, 1.4426950216293334961, R0 ;  /* 0x3fb8aa3b0b0f7823 */ /* 0x000fe40000000000 */
[----:B------:R-:W-:Y:S01]  /*02a0*/  FADD R7, R7, R7 ;  /* 0x0000000707077221 */ /* 0x000fe20000000000 */
[----:B------:R-:W-:Y:S01]  /*02b0*/  FFMA R13, R2, R13, 0.0032181653659790754318 ;  /* 0x3b52e7db020d7423 */ /* 0x000fe2000000000d */
[----:B------:R-:W-:Y:S02]  /*02c0*/  FADD R0, R0, -R15 ;  /* 0x8000000f00007221 */ /* 0x000fe40000000000 */
[----:B------:R-:W-:Y:S01]  /*02d0*/  FFMA R8, R8, -R11, R7 ;  /* 0x8000000b08087223 */ /* 0x000fe20000000007 */
[----:B------:R-:W-:Y:S01]  /*02e0*/  FFMA R13, R2, R13, 0.018033718690276145935 ;  /* 0x3c93bb73020d7423 */ /* 0x000fe2000000000d */
[----:B------:R-:W-:-:S02]  /*02f0*/  FFMA R7, R11, 1.4426950216293334961, R0 ;  /* 0x3fb8aa3b0b077823 */ /* 0x000fc40000000000 */
[----:B------:R-:W-:Y:S01]  /*0300*/  FMUL R8, R9, R8 ;  /* 0x0000000809087220 */ /* 0x000fe20000400000 */
[----:B------:R-:W-:Y:S01]  /*0310*/  FFMA R13, R2, R13, 0.12022458761930465698 ;  /* 0x3df6384f020d7423 */ /* 0x000fe2000000000d */
[----:B------:R-:W-:Y:S02]  /*0320*/  FADD R9, |R6|, -0.5 ;  /* 0xbf00000006097421 */ /* 0x000fe40000000200 */
[----:B------:R-:W-:Y:S01]  /*0330*/  FFMA R8, R8, 1.4426950216293334961, R7 ;  /* 0x3fb8aa3b08087823 */ /* 0x000fe20000000007 */
[----:B------:R-:W-:Y:S01]  /*0340*/  FMUL R2, R2, R13 ;  /* 0x0000000d02027220 */ /* 0x000fe20000400000 */
[C---:B------:R-:W-:Y:S02]  /*0350*/  FMUL R13, |R6|.reuse, 1.4426950216293334961 ;  /* 0x3fb8aa3b060d7820 */ /* 0x040fe40000400200 */
[----:B------:R-:W-:Y:S02]  /*0360*/  FFMA R7, R11, 1.9251366722983220825e-08, R8 ;  /* 0x32a55e340b077823 */ /* 0x000fe40000000008 */
[----:B------:R-:W-:-:S02]  /*0370*/  FFMA R17, |R6|, 1.4426950216293334961, -R13 ;  /* 0x3fb8aa3b06117823 */ /* 0x000fc40000000a0d */
[----:B------:R-:W-:Y:S02]  /*0380*/  FFMA R2, R11, R2, R7 ;  /* 0x000000020b027223 */ /* 0x000fe40000000007 */
[----:B------:R-:W-:Y:S02]  /*0390*/  FFMA R17, |R6|, 1.925963033500011079e-08, R17 ;  /* 0x32a5706006117823 */ /* 0x000fe40000000211 */
[----:B------:R-:W-:-:S04]  /*03a0*/  FADD R8, R15, R2 ;  /* 0x000000020f087221 */ /* 0x000fc80000000000 */
[----:B------:R-:W-:Y:S01]  /*03b0*/  FMUL R11, R8, R9 ;  /* 0x00000009080b7220 */ /* 0x000fe20000400000 */
[----:B------:R-:W-:-:S03]  /*03c0*/  FADD R15, -R15, R8 ;  /* 0x000000080f0f7221 */ /* 0x000fc60000000100 */
[----:B------:R-:W-:Y:S01]  /*03d0*/  FADD R0, R11, -R13 ;  /* 0x8000000d0b007221 */ /* 0x000fe20000000000 */
[----:B------:R-:W-:Y:S01]  /*03e0*/  FADD R15, R2, -R15 ;  /* 0x8000000f020f7221 */ /* 0x000fe20000000000 */
[-C--:B------:R-:W-:Y:S02]  /*03f0*/  FFMA R8, R8, R9.reuse, -R11 ;  /* 0x0000000908087223 */ /* 0x080fe4000000080b */
[----:B------:R-:W-:Y:S01]  /*0400*/  FADD R10, R13, R0 ;  /* 0x000000000d0a7221 */ /* 0x000fe20000000000 */
[C---:B------:R-:W-:Y:S01]  /*0410*/  @!P0 FADD R7, -R0.reuse, 48 ;  /* 0x4240000000078421 */ /* 0x040fe20000000100 */
[----:B------:R-:W-:Y:S02]  /*0420*/  FFMA R8, R15, R9, R8 ;  /* 0x000000090f087223 */ /* 0x000fe40000000008 */
[--C-:B------:R-:W-:Y:S01]  /*0430*/  FADD R2, R0, -R10.reuse ;  /* 0x8000000a00027221 */ /* 0x100fe20000000000 */
[----:B------:R-:W-:Y:S01]  /*0440*/  FADD R10, R11, -R10 ;  /* 0x8000000a0b0a7221 */ /* 0x000fe20000000000 */
[----:B------:R-:W-:Y:S01]  /*0450*/  @!P0 FSEL R0, R7, -R0, P1 ;  /* 0x8000000007008208 */ /* 0x000fe20000800000 */
[----:B------:R-:W-:Y:S01]  /*0460*/  FADD R17, R8, -R17 ;  /* 0x8000001108117221 */ /* 0x000fe20000000000 */
[----:B------:R-:W-:Y:S01]  /*0470*/  FADD R13, -R13, -R2 ;  /* 0x800000020d0d7221 */ /* 0x000fe20000000100 */
[----:B------:R-:W0:Y:S01]  /*0480*/  MUFU.RCP R8, |R6| ;  /* 0x4000000600087308 */ /* 0x000e220000001000 */
[----:B------:R-:W-:Y:S01]  /*0490*/  MOV R2, 0x391fcb8e ;  /* 0x391fcb8e00027802 */ /* 0x000fe20000000f00 */
[----:B------:R-:W-:-:S02]  /*04a0*/  HFMA2 R11, -RZ, RZ, 0.56982421875, 44576 ;  /* 0x388f7971ff0b7431 */ /* 0x000fc400000001ff */
[----:B------:R-:W-:-:S04]  /*04b0*/  FADD R10, R10, R13 ;  /* 0x0000000d0a0a7221 */ /* 0x000fc80000000000 */
[----:B------:R-:W-:Y:S01]  /*04c0*/  FADD R10, R10, R17 ;  /* 0x000000110a0a7221 */ /* 0x000fe20000000000 */
[----:B------:R-:W1:Y:S03]  /*04d0*/  FRND R7, R0 ;  /* 0x0000000000077307 */ /* 0x000e660000201000 */
[----:B------:R-:W-:Y:S01]  /*04e0*/  @!P0 FADD R10, -R10, -RZ ;  /* 0x800000ff0a0a8221 */ /* 0x000fe20000000100 */
[----:B0-----:R-:W-:-:S04]  /*04f0*/  FFMA R11, R8, R11, -5.0603266572579741478e-05 ;  /* 0xb8543ed8080b7423 */ /* 0x001fc8000000000b */
[C---:B------:R-:W-:Y:S01]  /*0500*/  FFMA R11, R8.reuse, R11, -0.00042276637395843863487 ;  /* 0xb9dda6be080b7423 */ /* 0x040fe2000000000b */
[C---:B-1----:R-:W-:Y:S01]  /*0510*/  FADD R9, -R7.reuse, R0 ;  /* 0x0000000007097221 */ /* 0x042fe20000000100 */
[----:B------:R-:W-:Y:S01]  /*0520*/  FSETP.GT.AND P1, PT, R7, RZ, PT ;  /* 0x000000ff0700720b */ /* 0x000fe20003f24000 */
[----:B------:R-:W0:Y:S01]  /*0530*/  F2I.NTZ R0, R0 ;  /* 0x0000000000007305 */ /* 0x000e220000203100 */
[C---:B------:R-:W-:Y:S01]  /*0540*/  FFMA R11, R8.reuse, R11, 0.00099214143119752407074 ;  /* 0x3a820abe080b7423 */ /* 0x040fe2000000000b */
[----:B------:R-:W-:Y:S01]  /*0550*/  FADD R9, R9, R10 ;  /* 0x0000000a09097221 */ /* 0x000fe20000000000 */
[----:B------:R-:W-:Y:S02]  /*0560*/  SEL R7, RZ, 0x83000000, P1 ;  /* 0x83000000ff077807 */ /* 0x000fe40000800000 */
[----:B------:R-:W-:Y:S01]  /*0570*/  FFMA R13, R8, R11, -0.00027855476946569979191 ;  /* 0xb9920afd080d7423 */ /* 0x000fe2000000000b */
[----:B------:R-:W-:Y:S01]  /*0580*/  FFMA R2, R9, R2, 0.0013391353422775864601 ;  /* 0x3aaf85ed09027423 */ /* 0x000fe20000000002 */
[----:B------:R-:W-:-:S02]  /*0590*/  IADD3 R11, PT, PT, R7, 0x7f000000, RZ ;  /* 0x7f000000070b7810 */ /* 0x000fc40007ffe0ff */
[----:B------:R-:W-:Y:S01]  /*05a0*/  FFMA R13, R8, R13, -0.0026749009266495704651 ;  /* 0xbb2f4d64080d7423 */ /* 0x000fe2000000000d */
[----:B------:R-:W-:-:S03]  /*05b0*/  FFMA R2, R9, R2, 0.0096188392490148544312 ;  /* 0x3c1d985609027423 */ /* 0x000fc60000000002 */
[----:B------:R-:W-:Y:S01]  /*05c0*/  FFMA R13, R8, R13, 0.0034718033857643604279 ;  /* 0x3b638732080d7423 */ /* 0x000fe2000000000d */
[C---:B------:R-:W-:Y:S01]  /*05d0*/  FFMA R2, R9.reuse, R2, 0.055503588169813156128 ;  /* 0x3d6357bb09027423 */ /* 0x040fe20000000002 */
[----:B0-----:R-:W-:Y:S02]  /*05e0*/  LEA R7, R0, -R7, 0x17 ;  /* 0x8000000700077211 */ /* 0x001fe400078eb8ff */
[----:B------:R-:W-:Y:S01]  /*05f0*/  FFMA R13, R8, R13, 0.083333343267440795898 ;  /* 0x3daaaaac080d7423 */ /* 0x000fe2000000000d */
[----:B------:R-:W-:-:S04]  /*0600*/  FFMA R2, R9, R2, 0.24022644758224487305 ;  /* 0x3e75fdec09027423 */ /* 0x000fc80000000002 */
[----:B------:R-:W-:-:S04]  /*0610*/  FFMA R2, R9, R2, 0.69314718246459960938 ;  /* 0x3f31721809027423 */ /* 0x000fc80000000002 */
[----:B------:R-:W-:-:S04]  /*0620*/  FFMA R2, R9, R2, 1 ;  /* 0x3f80000009027423 */ /* 0x000fc80000000002 */
[----:B------:R-:W-:-:S04]  /*0630*/  FMUL R2, R2, R11 ;  /* 0x0000000b02027220 */ /* 0x000fc80000400000 */
[----:B------:R-:W-:-:S04]  /*0640*/  FMUL R7, R2, R7 ;  /* 0x0000000702077220 */ /* 0x000fc80000400000 */
[----:B------:R-:W-:Y:S01]  /*0650*/  FMUL R7, R7, 2.5066282749176025391 ;  /* 0x40206c9907077820 */ /* 0x000fe20000400000 */
[----:B------:R-:W-:Y:S06]  /*0660*/  @P0 BRA `(.L_x_59) ;  /* 0x0000000000980947 */ /* 0x000fec0003800000 */
[--C-:B------:R-:W-:Y:S01]  /*0670*/  FADD R2, |R6|, |R6|.reuse ;  /* 0x4000000606027221 */ /* 0x100fe20000000200 */
[----:B------:R-:W-:Y:S01]  /*0680*/  MOV R14, 0x3e684e12 ;  /* 0x3e684e12000e7802 */ /* 0x000fe20000000f00 */
[----:B------:R-:W-:Y:S01]  /*0690*/  FMUL R13, R8, R13 ;  /* 0x0000000d080d7220 */ /* 0x000fe20000400000 */
[----:B------:R-:W-:Y:S01]  /*06a0*/  MOV R12, 0x3f17acc9 ;  /* 0x3f17acc9000c7802 */ /* 0x000fe20000000f00 */
[----:B------:R-:W0:Y:S02]  /*06b0*/  FRND R9, R2 ;  /* 0x0000000200097307 */ /* 0x000e240000201000 */
[----:B------:R-:W-:-:S06]  /*06c0*/  FFMA R13, R6, R13, R6 ;  /* 0x0000000d060d7223 */ /* 0x000fcc0000000006 */
[----:B------:R-:W1:Y:S01]  /*06d0*/  F2I.NTZ R10, R2 ;  /* 0x00000002000a7305 */ /* 0x000e620000203100 */
[----:B0-----:R-:W-:-:S04]  /*06e0*/  FFMA R0, R9, -0.5, |R6| ;  /* 0xbf00000009007823 */ /* 0x001fc80000000406 */
[----:B------:R-:W-:Y:S01]  /*06f0*/  FMUL R9, R0, R0 ;  /* 0x0000000000097220 */ /* 0x000fe20000400000 */
[----:B-1----:R-:W-:-:S03]  /*0700*/  LOP3.LUT R11, R10, 0x1, RZ, 0xc0, !PT ;  /* 0x000000010a0b7812 */ /* 0x002fc600078ec0ff */
[C---:B------:R-:W-:Y:S01]  /*0710*/  FFMA R14, R9.reuse, R14, -1.334560394287109375 ;  /* 0xbfaad2e0090e7423 */ /* 0x040fe2000000000e */
[----:B------:R-:W-:Y:S01]  /*0720*/  FFMA R12, R9, -R12, 2.550144195556640625 ;  /* 0x40233590090c7423 */ /* 0x000fe2000000080c */
[----:B------:R-:W-:Y:S02]  /*0730*/  LOP3.LUT P1, RZ, R10, 0x2, RZ, 0xc0, !PT ;  /* 0x000000020aff7812 */ /* 0x000fe4000782c0ff */
[----:B------:R-:W-:Y:S01]  /*0740*/  ISETP.NE.U32.AND P0, PT, R11, 0x1, PT ;  /* 0x000000010b00780c */ /* 0x000fe20003f05070 */
[C---:B------:R-:W-:Y:S01]  /*0750*/  FFMA R14, R9.reuse, R14, 4.0586924552917480469 ;  /* 0x4081e0cf090e7423 */ /* 0x040fe2000000000e */
[----:B------:R-:W-:Y:S01]  /*0760*/  FFMA R11, R0, R9, RZ ;  /* 0x00000009000b7223 */ /* 0x000fe200000000ff */
[C---:B------:R-:W-:Y:S02]  /*0770*/  FFMA R2, R9.reuse, R12, -5.1677198410034179688 ;  /* 0xc0a55df609027423 */ /* 0x040fe4000000000c */
[----:B------:R-:W-:Y:S02]  /*0780*/  FFMA R14, R9, R14, -4.9348020553588867188 ;  /* 0xc09de9e6090e7423 */ /* 0x000fe4000000000e */
[----:B------:R-:W-:-:S02]  /*0790*/  FFMA R11, R2, R11, RZ ;  /* 0x0000000b020b7223 */ /* 0x000fc400000000ff */
[----:B------:R-:W-:Y:S01]  /*07a0*/  FFMA R14, R9, R14, 1 ;  /* 0x3f800000090e7423 */ /* 0x000fe2000000000e */
[----:B------:R-:W-:-:S03]  /*07b0*/  MOV R9, 0x4b800000 ;  /* 0x4b80000000097802 */ /* 0x000fc60000000f00 */
[----:B------:R-:W-:-:S04]  /*07c0*/  @P0 FFMA R14, R0, 3.1415927410125732422, R11 ;  /* 0x40490fdb000e0823 */ /* 0x000fc8000000000b */
[----:B------:R-:W-:-:S04]  /*07d0*/  @P1 FADD R14, RZ, -R14 ;  /* 0x8000000eff0e1221 */ /* 0x000fc80000000000 */
[----:B------:R-:W-:-:S04]  /*07e0*/  FMUL R0, R13, R14 ;  /* 0x0000000e0d007220 */ /* 0x000fc80000400000 */
[----:B------:R-:W-:Y:S01]  /*07f0*/  FFMA R13, R13, R14, -R0 ;  /* 0x0000000e0d0d7223 */ /* 0x000fe20000000800 */
[----:B------:R-:W-:-:S04]  /*0800*/  FSETP.GEU.AND P0, PT, |R0|, 1.175494350822287508e-38, PT ;  /* 0x008000000000780b */ /* 0x000fc80003f0e200 */
[----:B------:R-:W-:-:S09]  /*0810*/  FSEL R9, R9, 1, !P0 ;  /* 0x3f80000009097808 */ /* 0x000fd20004000000 */
[----:B------:R-:W-:Y:S01]  /*0820*/  @!P0 FMUL R0, R0, 16777216 ;  /* 0x4b80000000008820 */ /* 0x000fe20000400000 */
[----:B------:R-:W-:-:S05]  /*0830*/  FSETP.GT.AND P0, PT, |R6|, 33, PT ;  /* 0x420400000600780b */ /* 0x000fca0003f04200 */
[----:B------:R-:W0:Y:S02]  /*0840*/  MUFU.RCP R0, R0 ;  /* 0x0000000000007308 */ /* 0x000e240000001000 */
[----:B0-----:R-:W-:-:S04]  /*0850*/  FMUL R2, R0, R9 ;  /* 0x0000000900027220 */ /* 0x001fc80000400000 */
[----:B------:R-:W-:-:S04]  /*0860*/  FMUL R8, R2, -R2 ;  /* 0x8000000202087220 */ /* 0x000fc80000400000 */
[----:B------:R-:W-:-:S04]  /*0870*/  FMUL R8, R13, R8 ;  /* 0x000000080d087220 */ /* 0x000fc80000400000 */
[----:B------:R-:W-:-:S04]  /*0880*/  FMUL R8, R7, R8 ;  /* 0x0000000807087220 */ /* 0x000fc80000400000 */
[----:B------:R-:W-:-:S04]  /*0890*/  FFMA R8, R7, R2, R8 ;  /* 0x0000000207087223 */ /* 0x000fc80000000008 */
[----:B------:R-:W-:-:S04]  /*08a0*/  FMUL R8, R8, 0.5 ;  /* 0x3f00000008087820 */ /* 0x000fc80000400000 */
[----:B------:R-:W-:Y:S01]  /*08b0*/  @P0 FMUL R8, R8, 3.5527136788005009294e-15 ;  /* 0x2780000008080820 */ /* 0x000fe20000400000 */
[----:B------:R-:W-:Y:S06]  /*08c0*/  BRA `(.L_x_60) ;  /* 0x00000000007c7947 */ /* 0x000fec0003800000 */
.L_x_59:
[----:B------:R-:W-:-:S04]  /*08d0*/  FMUL R8, R8, R13 ;  /* 0x0000000d08087220 */ /* 0x000fc80000400000 */
[----:B------:R-:W-:Y:S01]  /*08e0*/  FFMA R7, R7, R8, R7 ;  /* 0x0000000807077223 */ /* 0x000fe20000000007 */
[----:B------:R-:W-:Y:S06]  /*08f0*/  BRA `(.L_x_61) ;  /* 0x0000000000987947 */ /* 0x000fec0003800000 */
.L_x_58:
[----:B------:R-:W0:Y:S01]  /*0900*/  FRND R0, R5 ;  /* 0x0000000500007307 */ /* 0x000e220000201000 */
[C---:B------:R-:W-:Y:S02]  /*0910*/  FSETP.NEU.AND P0, PT, R5.reuse, RZ, PT ;  /* 0x000000ff0500720b */ /* 0x040fe40003f0d000 */
[----:B------:R-:W-:Y:S02]  /*0920*/  MOV R2, 0x3a8c9f66 ;  /* 0x3a8c9f6600027802 */ /* 0x000fe40000000f00 */
[C---:B------:R-:W-:Y:S01]  /*0930*/  FSETP.GTU.AND P1, PT, R5.reuse, 0.5, PT ;  /* 0x3f0000000500780b */ /* 0x040fe20003f2c000 */
[----:B0-----:R-:W-:-:S05]  /*0940*/  FADD R0, R5, -R0 ;  /* 0x8000000005007221 */ /* 0x001fca0000000000 */
[C---:B------:R-:W-:Y:S02]  /*0950*/  FSEL R7, R5.reuse, R0, !P0 ;  /* 0x0000000005077208 */ /* 0x040fe40004000000 */
[----:B------:R-:W-:Y:S02]  /*0960*/  FSETP.GEU.AND P0, PT, R5, -0.5, PT ;  /* 0xbf0000000500780b */ /* 0x000fe40003f0e000 */
[C---:B------:R-:W-:Y:S01]  /*0970*/  FSEL R9, R7.reuse, 1, !P1 ;  /* 0x3f80000007097808 */ /* 0x040fe20004800000 */
[----:B------:R-:W-:-:S04]  /*0980*/  FFMA R0, R7, -R2, 0.0071110534481704235077 ;  /* 0x3be903d707007423 */ /* 0x000fc80000000802 */
[----:B------:R-:W-:-:S04]  /*0990*/  FFMA R0, R7, R0, -0.0096437186002731323242 ;  /* 0xbc1e00b007007423 */ /* 0x000fc80000000000 */
[----:B------:R-:W-:-:S04]  /*09a0*/  FFMA R0, R7, R0, -0.042180188000202178955 ;  /* 0xbd2cc52207007423 */ /* 0x000fc80000000000 */
[----:B------:R-:W-:-:S04]  /*09b0*/  FFMA R0, R7, R0, 0.16654090583324432373 ;  /* 0x3e2a89b307007423 */ /* 0x000fc80000000000 */
[----:B------:R-:W-:Y:S01]  /*09c0*/  FFMA R2, R7, R0, -0.04200365021824836731 ;  /* 0xbd2c0c0507027423 */ /* 0x000fe20000000000 */
[----:B------:R-:W-:-:S03]  /*09d0*/  FSEL R0, R5, 1, !P0 ;  /* 0x3f80000005007808 */ /* 0x000fc60004000000 */
[C---:B------:R-:W-:Y:S02]  /*09e0*/  FFMA R2, R7.reuse, R2, -0.65587818622589111328 ;  /* 0xbf27e7a207027423 */ /* 0x040fe40000000002 */
[----:B------:R-:W-:Y:S02]  /*09f0*/  FMUL R0, R0, R9 ;  /* 0x0000000900007220 */ /* 0x000fe40000400000 */
[----:B------:R-:W-:-:S04]  /*0a00*/  FFMA R9, R7, R2, 0.57721567153930664062 ;  /* 0x3f13c46807097423 */ /* 0x000fc80000000002 */
[----:B------:R-:W-:-:S04]  /*0a10*/  FFMA R9, R0, R9, RZ ;  /* 0x0000000900097223 */ /* 0x000fc800000000ff */
[----:B------:R-:W-:Y:S01]  /*0a20*/  FFMA R0, R7, R9, R0 ;  /* 0x0000000907007223 */ /* 0x000fe20000000000 */
[----:B------:R-:W-:-:S04]  /*0a30*/  HFMA2 R7, -RZ, RZ, 15, 0 ;  /* 0x4b800000ff077431 */ /* 0x000fc800000001ff */
[----:B------:R-:W-:-:S04]  /*0a40*/  FSETP.GEU.AND P0, PT, |R0|, 1.175494350822287508e-38, PT ;  /* 0x008000000000780b */ /* 0x000fc80003f0e200 */
[----:B------:R-:W-:-:S09]  /*0a50*/  FSEL R7, R7, 1, !P0 ;  /* 0x3f80000007077808 */ /* 0x000fd20004000000 */
[----:B------:R-:W-:Y:S01]  /*0a60*/  @!P0 FMUL R0, R0, 16777216 ;  /* 0x4b80000000008820 */ /* 0x000fe20000400000 */
[----:B------:R-:W-:-:S05]  /*0a70*/  FSETP.GEU.AND P0, PT, R5, RZ, PT ;  /* 0x000000ff0500720b */ /* 0x000fca0003f0e000 */
[----:B------:R-:W0:Y:S02]  /*0a80*/  MUFU.RCP R0, R0 ;  /* 0x0000000000007308 */ /* 0x000e240000001000 */
[----:B0-----:R-:W-:-:S06]  /*0a90*/  FMUL R7, R0, R7 ;  /* 0x0000000700077220 */ /* 0x001fcc0000400000 */
[----:B------:R-:W-:Y:S05]  /*0aa0*/  @P0 BRA `(.L_x_61) ;  /* 0x00000000002c0947 */ /* 0x000fea0003800000 */
[----:B------:R-:W-:-:S07]  /*0ab0*/  MOV R8, R7 ;  /* 0x0000000700087202 */ /* 0x000fce0000000f00 */
.L_x_60:
[----:B------:R-:W0:Y:S01]  /*0ac0*/  FRND.TRUNC R0, R5 ;  /* 0x0000000500007307 */ /* 0x000e22000020d000 */
[----:B------:R-:W-:Y:S02]  /*0ad0*/  MOV R7, 0x7fffffff ;  /* 0x7fffffff00077802 */ /* 0x000fe40000000f00 */
[----:B0-----:R-:W-:-:S13]  /*0ae0*/  FSETP.NEU.AND P0, PT, R5, R0, PT ;  /* 0x000000000500720b */ /* 0x001fda0003f0d000 */
[----:B------:R-:W-:Y:S05]  /*0af0*/  @!P0 BRA `(.L_x_61) ;  /* 0x0000000000188947 */ /* 0x000fea0003800000 */
[----:B------:R-:W-:Y:S02]  /*0b00*/  FSETP.GEU.AND P0, PT, R5, -41.09999847412109375, PT ;  /* 0xc22466660500780b */ /* 0x000fe40003f0e000 */
[----:B------:R-:W-:-:S11]  /*0b10*/  MOV R7, R8 ;  /* 0x0000000800077202 */ /* 0x000fd60000000f00 */
[----:B------:R-:W0:Y:S02]  /*0b20*/  @!P0 F2I.TRUNC.NTZ R5, R5 ;  /* 0x0000000500058305 */ /* 0x000e24000020f100 */
[----:B0-----:R-:W-:-:S04]  /*0b30*/  @!P0 LOP3.LUT R0, R5, 0x1, RZ, 0xc0, !PT ;  /* 0x0000000105008812 */ /* 0x001fc800078ec0ff */
[----:B------:R-:W-:-:S04]  /*0b40*/  @!P0 ISETP.NE.U32.AND P1, PT, R0, 0x1, PT ;  /* 0x000000010000880c */ /* 0x000fc80003f25070 */
[----:B------:R-:W-:-:S09]  /*0b50*/  @!P0 FSEL R7, R8, RZ, P1 ;  /* 0x000000ff08078208 */ /* 0x000fd20000800000 */
.L_x_61:
[----:B------:R-:W-:Y:S05]  /*0b60*/  BSYNC.RECONVERGENT B0 ;  /* 0x0000000000007941 */ /* 0x000fea0003800200 */
.L_x_57:
[----:B------:R-:W0:Y:S02]  /*0b70*/  LDCU.64 UR6, c[0x0][0x388] ;  /* 0x00007100ff0677ac */ /* 0x000e240008000a00 */
[----:B0-----:R-:W-:-:S04]  /*0b80*/  IADD3 R4, P0, PT, R4, UR6, RZ ;  /* 0x0000000604047c10 */ /* 0x001fc8000ff1e0ff */
[----:B------:R-:W-:-:S05]  /*0b90*/  IADD3.X R5, PT, PT, R3, UR7, RZ, P0, !PT ;  /* 0x0000000703057c10 */ /* 0x000fca00087fe4ff */
[----:B------:R-:W-:Y:S01]  /*0ba0*/  STG.E desc[UR4][R4.64], R7 ;  /* 0x0000000704007986 */ /* 0x000fe2000c101904 */
[----:B------:R-:W-:Y:S05]  /*0bb0*/  EXIT ;  /* 0x000000000000794d */ /* 0x000fea0003800000 */
.L_x_62:
        /* <DEDUP_REMOVED lines=12> */
.L_x_179:


//--------------------- .text.math_tanhf          --------------------------
	.section	.text.math_tanhf,"ax",@progbits
	.align	128
        .global         math_tanhf
        .type           math_tanhf,@function
        .size           math_tanhf,(.L_x_180 - math_tanhf)
        .other          math_tanhf,@"STO_CUDA_ENTRY STV_DEFAULT"
math_tanhf:
.text.math_tanhf:
        /* <DEDUP_REMOVED lines=18> */
[----:B------:R-:W-:Y:S02]  /*0120*/  HFMA2 R6, -RZ, RZ, 1.875, 0 ;  /* 0x3f800000ff067431 */ /* 0x000fe400000001ff */
[----:B------:R-:W-:Y:S02]  /*0130*/  IMAD.MOV.U32 R8, RZ, RZ, 0x3c80f082 ;  /* 0x3c80f082ff087424 */ /* 0x000fe400078e00ff */
[C---:B--2---:R-:W-:Y:S01]  /*0140*/  FMUL R0, |R4|.reuse, 2.8853900432586669922 ;  /* 0x4038aa3b04007820 */ /* 0x044fe20000400200 */
[C---:B------:R-:W-:Y:S01]  /*0150*/  FMUL R7, R4.reuse, R4 ;  /* 0x0000000404077220 */ /* 0x040fe20000400000 */
[----:B------:R-:W-:-:S02]  /*0160*/  FSETP.GE.AND P0, PT, |R4|, 0.60000002384185791016, PT ;  /* 0x3f19999a0400780b */ /* 0x000fc40003f06200 */
[----:B------:R-:W-:Y:S01]  /*0170*/  FSETP.GE.AND P1, PT, |R4|, 9.010913848876953125, PT ;  /* 0x41102cb40400780b */ /* 0x000fe20003f26200 */
[C---:B------:R-:W-:Y:S01]  /*0180*/  FFMA R8, R7.reuse, R8, -0.052303962409496307373 ;  /* 0xbd563cae07087423 */ /* 0x040fe20000000008 */
[----:B------:R-:W1:Y:S02]  /*0190*/  MUFU.EX2 R0, R0 ;  /* 0x0000000000007308 */ /* 0x000e640000000800 */
[----:B-1----:R-:W-:Y:S01]  /*01a0*/  FADD R5, R0, 1 ;  /* 0x3f80000000057421 */ /* 0x002fe20000000000 */
[----:B------:R-:W-:-:S04]  /*01b0*/  FFMA R0, R7, R8, 0.1331529766321182251 ;  /* 0x3e08594107007423 */ /* 0x000fc80000000008 */
[C---:B------:R-:W-:Y:S01]  /*01c0*/  FFMA R0, R7.reuse, R0, -0.33332768082618713379 ;  /* 0xbeaaa9ed07007423 */ /* 0x040fe20000000000 */
[----:B------:R-:W1:Y:S03]  /*01d0*/  MUFU.RCP R5, R5 ;  /* 0x0000000500057308 */ /* 0x000e660000001000 */
[----:B------:R-:W-:Y:S01]  /*01e0*/  FFMA R7, R7, R0, RZ ;  /* 0x0000000007077223 */ /* 0x000fe200000000ff */
[----:B-1----:R-:W-:-:S05]  /*01f0*/  FFMA R6, R5, -2, R6 ;  /* 0xc000000005067823 */ /* 0x002fca0000000006 */
[----:B------:R-:W-:Y:S02]  /*0200*/  FSEL R3, R6, 1, !P1 ;  /* 0x3f80000006037808 */ /* 0x000fe40004800000 */
[----:B0-----:R-:W-:Y:S02]  /*0210*/  IADD3 R2, P1, PT, R9, UR6, RZ ;  /* 0x0000000609027c10 */ /* 0x001fe4000ff3e0ff */
[--C-:B------:R-:W-:Y:S01]  /*0220*/  LOP3.LUT R5, R3, 0x80000000, R4.reuse, 0xb8, !PT ;  /* 0x8000000003057812 */ /* 0x100fe200078eb804 */
[----:B------:R-:W-:Y:S01]  /*0230*/  @!P0 FFMA R5, R4, R7, R4 ;  /* 0x0000000704058223 */ /* 0x000fe20000000004 */
[----:B------:R-:W-:-:S05]  /*0240*/  IADD3.X R3, PT, PT, R10, UR7, RZ, P1, !PT ;  /* 0x000000070a037c10 */ /* 0x000fca0008ffe4ff */
[----:B------:R-:W-:Y:S01]  /*0250*/  STG.E desc[UR4][R2.64], R5 ;  /* 0x0000000502007986 */ /* 0x000fe2000c101904 */
[----:B------:R-:W-:Y:S05]  /*0260*/  EXIT ;  /* 0x000000000000794d */ /* 0x000fea0003800000 */
.L_x_63:
        /* <DEDUP_REMOVED lines=9> */
.L_x_180:


//--------------------- .text.math_tanf           --------------------------
	.section	.text.math_tanf,"ax",@progbits
	.align	128
        .global         math_tanf
        .type           math_tanf,@function
        .size           math_tanf,(.L_x_181 - math_tanf)
        .other          math_tanf,@"STO_CUDA_ENTRY STV_DEFAULT"
math_tanf:
.text.math_tanf:
        /* <DEDUP_REMOVED lines=18> */
[C---:B--2---:R-:W-:Y:S01]  /*0120*/  FMUL R6, R3.reuse, 0.63661974668502807617 ;  /* 0x3f22f98303067820 */ /* 0x044fe20000400000 */
[----:B------:R-:W-:-:S03]  /*0130*/  FSETP.GE.AND P0, PT, |R3|, 105615, PT ;  /* 0x47ce47800300780b */ /* 0x000fc60003f06200 */
        /* <DEDUP_REMOVED lines=10> */
[----:B------:R-:W-:Y:S01]  /*01e0*/  IMAD.SHL.U32 R5, R3, 0x100, RZ ;  /* 0x0000010003057824 */ /* 0x000fe200078e00ff */
[----:B------:R-:W0:Y:S01]  /*01f0*/  LDCU.64 UR8, c[0x4][URZ] ;  /* 0x01000000ff0877ac */ /* 0x000e220008000a00 */
[----:B------:R-:W-:Y:S02]  /*0200*/  IMAD.MOV.U32 R4, RZ, RZ, RZ ;  /* 0x000000ffff047224 */ /* 0x000fe400078e00ff */
[----:B------:R-:W-:Y:S01]  /*0210*/  IMAD.MOV.U32 R16, RZ, RZ, RZ ;  /* 0x000000ffff107224 */ /* 0x000fe200078e00ff */
[----:B------:R-:W-:Y:S01]  /*0220*/  LOP3.LUT R5, R5, 0x80000000, RZ, 0xfc, !PT ;  /* 0x8000000005057812 */ /* 0x000fe200078efcff */
[----:B------:R-:W-:Y:S01]  /*0230*/  UMOV UR5, URZ ;  /* 0x000000ff00057c82 */ /* 0x000fe20008000000 */
[----:B------:R-:W-:-:S05]  /*0240*/  UMOV UR4, URZ ;  /* 0x000000ff00047c82 */ /* 0x000fca0008000000 */
.L_x_66:
[----:B0-----:R-:W-:Y:S02]  /*0250*/  IMAD.U32 R8, RZ, RZ, UR8 ;  /* 0x00000008ff087e24 */ /* 0x001fe4000f8e00ff */
        /* <DEDUP_REMOVED lines=17> */
[----:B------:R-:W-:Y:S01]  /*0370*/  @P1 MOV R11, R6 ;  /* 0x00000006000b1202 */ /* 0x000fe20000000f00 */
[--C-:B------:R-:W-:Y:S02]  /*0380*/  @P2 IMAD.MOV.U32 R12, RZ, RZ, R6.reuse ;  /* 0x000000ffff0c2224 */ /* 0x100fe400078e0006 */
[--C-:B------:R-:W-:Y:S02]  /*0390*/  @P3 IMAD.MOV.U32 R13, RZ, RZ, R6.reuse ;  /* 0x000000ffff0d3224 */ /* 0x100fe400078e0006 */
[--C-:B------:R-:W-:Y:S02]  /*03a0*/  @P4 IMAD.MOV.U32 R14, RZ, RZ, R6.reuse ;  /* 0x000000ffff0e4224 */ /* 0x100fe400078e0006 */
[----:B------:R-:W-:Y:S01]  /*03b0*/  @P5 IMAD.MOV.U32 R15, RZ, RZ, R6 ;  /* 0x000000ffff0f5224 */ /* 0x000fe200078e0006 */
        /* <DEDUP_REMOVED lines=14> */
[--C-:B------:R-:W-:Y:S01]  /*04a0*/  @P3 IMAD.MOV.U32 R6, RZ, RZ, R10.reuse ;  /* 0x000000ffff063224 */ /* 0x100fe200078e000a */
[C---:B------:R-:W-:Y:S01]  /*04b0*/  ISETP.EQ.AND P3, PT, R9.reuse, -0x4, PT ;  /* 0xfffffffc0900780c */ /* 0x040fe20003f62270 */
[----:B------:R-:W-:Y:S02]  /*04c0*/  @P4 IMAD.MOV.U32 R7, RZ, RZ, R10 ;  /* 0x000000ffff074224 */ /* 0x000fe400078e000a */
[--C-:B------:R-:W-:Y:S01]  /*04d0*/  @P4 IMAD.MOV.U32 R6, RZ, RZ, R11.reuse ;  /* 0x000000ffff064224 */ /* 0x100fe200078e000b */
[----:B------:R-:W-:Y:S01]  /*04e0*/  ISETP.EQ.AND P4, PT, R9, 0x4, PT ;  /* 0x000000040900780c */ /* 0x000fe20003f82270 */
[----:B------:R-:W-:Y:S01]  /*04f0*/  @P2 IMAD.MOV.U32 R6, RZ, RZ, R12 ;  /* 0x000000ffff062224 */ /* 0x000fe200078e000c */
[----:B------:R-:W-:Y:S01]  /*0500*/  @P1 MOV R6, R13 ;  /* 0x0000000d00061202 */ /* 0x000fe20000000f00 */
[----:B------:R-:W-:Y:S02]  /*0510*/  @P0 IMAD.MOV.U32 R6, RZ, RZ, R14 ;  /* 0x000000ffff060224 */ /* 0x000fe400078e000e */
[----:B------:R-:W-:-:S02]  /*0520*/  @P2 IMAD.MOV.U32 R7, RZ, RZ, R11 ;  /* 0x000000ffff072224 */ /* 0x000fc400078e000b */
[----:B------:R-:W-:Y:S02]  /*0530*/  @P1 IMAD.MOV.U32 R7, RZ, RZ, R12 ;  /* 0x000000ffff071224 */ /* 0x000fe400078e000c */
[----:B------:R-:W-:Y:S02]  /*0540*/  @P3 IMAD.MOV.U32 R6, RZ, RZ, R15 ;  /* 0x000000ffff063224 */ /* 0x000fe400078e000f */
[----:B------:R-:W-:Y:S02]  /*0550*/  @P5 IMAD.MOV.U32 R6, RZ, RZ, R4 ;  /* 0x000000ffff065224 */ /* 0x000fe400078e0004 */
[----:B------:R-:W-:Y:S02]  /*0560*/  @P0 IMAD.MOV.U32 R7, RZ, RZ, R13 ;  /* 0x000000ffff070224 */ /* 0x000fe400078e000d */
[----:B------:R-:W-:Y:S02]  /*0570*/  @P3 IMAD.MOV.U32 R7, RZ, RZ, R14 ;  /* 0x000000ffff073224 */ /* 0x000fe400078e000e */
[----:B------:R-:W-:Y:S01]  /*0580*/  @P5 IMAD.MOV.U32 R7, RZ, RZ, R15 ;  /* 0x000000ffff075224 */ /* 0x000fe200078e000f */
[----:B------:R-:W-:Y:S01]  /*0590*/  @P4 MOV R7, R4 ;  /* 0x0000000400074202 */ /* 0x000fe20000000f00 */
[----:B------:R-:W-:Y:S01]  /*05a0*/  IMAD.MOV.U32 R8, RZ, RZ, R6 ;  /* 0x000000ffff087224 */ /* 0x000fe200078e0006 */
[----:B------:R-:W-:Y:S06]  /*05b0*/  @!P6 BRA `(.L_x_68) ;  /* 0x00000000002ce947 */ /* 0x000fec0003800000 */
[----:B------:R-:W-:Y:S01]  /*05c0*/  @P2 IMAD.MOV.U32 R6, RZ, RZ, R10 ;  /* 0x000000ffff062224 */ /* 0x000fe200078e000a */
[----:B------:R-:W-:Y:S01]  /*05d0*/  LOP3.LUT R5, R5, 0x1f, RZ, 0xc0, !PT ;  /* 0x0000001f05057812 */ /* 0x000fe200078ec0ff */
[----:B------:R-:W-:Y:S02]  /*05e0*/  @P1 IMAD.MOV.U32 R6, RZ, RZ, R11 ;  /* 0x000000ffff061224 */ /* 0x000fe400078e000b */
[----:B------:R-:W-:Y:S01]  /*05f0*/  @P0 IMAD.MOV.U32 R6, RZ, RZ, R12 ;  /* 0x000000ffff060224 */ /* 0x000fe200078e000c */
[----:B------:R-:W-:Y:S01]  /*0600*/  ISETP.EQ.AND P0, PT, R9, 0x8, PT ;  /* 0x000000080900780c */ /* 0x000fe20003f02270 */
[----:B------:R-:W-:Y:S01]  /*0610*/  @P3 IMAD.MOV.U32 R6, RZ, RZ, R13 ;  /* 0x000000ffff063224 */ /* 0x000fe200078e000d */
[----:B------:R-:W-:Y:S01]  /*0620*/  SHF.L.W.U32.HI R8, R7, R5, R8 ;  /* 0x0000000507087219 */ /* 0x000fe20000010e08 */
[----:B------:R-:W-:Y:S01]  /*0630*/  @P5 IMAD.MOV.U32 R6, RZ, RZ, R14 ;  /* 0x000000ffff065224 */ /* 0x000fe200078e000e */
[----:B------:R-:W-:-:S09]  /*0640*/  @P4 MOV R6, R15 ;  /* 0x0000000f00064202 */ /* 0x000fd20000000f00 */
[----:B------:R-:W-:-:S05]  /*0650*/  @P0 IMAD.MOV.U32 R6, RZ, RZ, R4 ;  /* 0x000000ffff060224 */ /* 0x000fca00078e0004 */
[----:B------:R-:W-:-:S07]  /*0660*/  SHF.L.W.U32.HI R7, R6, R5, R7 ;  /* 0x0000000506077219 */ /* 0x000fce0000010e07 */
.L_x_68:
[----:B------:R-:W-:Y:S05]  /*0670*/  BSYNC.RECONVERGENT B1 ;  /* 0x0000000000017941 */ /* 0x000fea0003800200 */
.L_x_67:
        /* <DEDUP_REMOVED lines=12> */
[----:B------:R-:W-:-:S03]  /*0740*/  ISETP.GE.AND P1, PT, R3, RZ, PT ;  /* 0x000000ff0300720c */ /* 0x000fc60003f26270 */
[----:B------:R-:W-:-:S04]  /*0750*/  IMAD.MOV R3, RZ, RZ, -R9 ;  /* 0x000000ffff037224 */ /* 0x000fc800078e0a09 */
[----:B------:R-:W-:Y:S01]  /*0760*/  @!P0 IMAD.MOV.U32 R9, RZ, RZ, R3 ;  /* 0x000000ffff098224 */ /* 0x000fe200078e0003 */
[----:B0-----:R-:W-:-:S10]  /*0770*/  DMUL R4, R4, UR4 ;  /* 0x0000000404047c28 */ /* 0x001fd40008000000 */
[----:B------:R-:W0:Y:S02]  /*0780*/  F2F.F32.F64 R4, R4 ;  /* 0x0000000400047310 */ /* 0x000e240000301000 */
[----:B0-----:R-:W-:-:S07]  /*0790*/  FSEL R7, -R4, R4, !P1 ;  /* 0x0000000404077208 */ /* 0x001fce0004800100 */
.L_x_65:
[----:B------:R-:W-:Y:S05]  /*07a0*/  BSYNC.RECONVERGENT B0 ;  /* 0x0000000000007941 */ /* 0x000fea0003800200 */
.L_x_64:
[----:B------:R-:W-:Y:S02]  /*07b0*/  IMAD.MOV.U32 R4, RZ, RZ, 0x3c190000 ;  /* 0x3c190000ff047424 */ /* 0x000fe400078e00ff */
[C---:B------:R-:W-:Y:S01]  /*07c0*/  FMUL R3, R7.reuse, R7 ;  /* 0x0000000707037220 */ /* 0x040fe20000400000 */
[----:B------:R-:W-:Y:S01]  /*07d0*/  FSETP.NEU.AND P0, PT, |R7|, 0.00049096695147454738617, PT ;  /* 0x3a00b43c0700780b */ /* 0x000fe20003f0d200 */
[----:B------:R-:W0:Y:S01]  /*07e0*/  LDCU.64 UR4, c[0x0][0x388] ;  /* 0x00007100ff0477ac */ /* 0x000e220008000a00 */
[----:B------:R-:W-:Y:S01]  /*07f0*/  LOP3.LUT R9, R9, 0x1, RZ, 0xc0, !PT ;  /* 0x0000000109097812 */ /* 0x000fe200078ec0ff */
[----:B------:R-:W-:-:S03]  /*0800*/  FFMA R4, R3, R4, 0.003265380859375 ;  /* 0x3b56000003047423 */ /* 0x000fc60000000004 */
[----:B------:R-:W-:Y:S01]  /*0810*/  ISETP.NE.U32.AND P1, PT, R9, 0x1, PT ;  /* 0x000000010900780c */ /* 0x000fe20003f25070 */
[----:B------:R-:W-:-:S04]  /*0820*/  FFMA R4, R3, R4, 0.0242919921875 ;  /* 0x3cc7000003047423 */ /* 0x000fc80000000004 */
[----:B------:R-:W-:-:S04]  /*0830*/  FFMA R4, R3, R4, 0.053466796875 ;  /* 0x3d5b000003047423 */ /* 0x000fc80000000004 */
[----:B------:R-:W-:-:S04]  /*0840*/  FFMA R4, R3, R4, 0.13337790966033935547 ;  /* 0x3e08943803047423 */ /* 0x000fc80000000004 */
[C---:B------:R-:W-:Y:S01]  /*0850*/  FFMA R4, R3.reuse, R4, 0.33333230018615722656 ;  /* 0x3eaaaa8803047423 */ /* 0x040fe20000000004 */
[----:B------:R-:W-:-:S04]  /*0860*/  FMUL R3, R3, R7 ;  /* 0x0000000703037220 */ /* 0x000fc80000400000 */
[----:B------:R-:W-:Y:S01]  /*0870*/  @P0 FFMA R7, R4, R3, R7 ;  /* 0x0000000304070223 */ /* 0x000fe20000000007 */
[----:B0-----:R-:W-:-:S04]  /*0880*/  IADD3 R2, P0, PT, R2, UR4, RZ ;  /* 0x0000000402027c10 */ /* 0x001fc8000ff1e0ff */
[----:B------:R-:W-:Y:S01]  /*0890*/  IADD3.X R3, PT, PT, R0, UR5, RZ, P0, !PT ;  /* 0x0000000500037c10 */ /* 0x000fe200087fe4ff */
[----:B------:R-:W0:Y:S04]  /*08a0*/  @!P1 MUFU.RCP R7, -R7 ;  /* 0x8000000700079308 */ /* 0x000e280000001000 */
[----:B0-----:R-:W-:Y:S01]  /*08b0*/  STG.E desc[UR6][R2.64], R7 ;  /* 0x0000000702007986 */ /* 0x001fe2000c101906 */
[----:B------:R-:W-:Y:S05]  /*08c0*/  EXIT ;  /* 0x000000000000794d */ /* 0x000fea0003800000 */
.L_x_69:
        /* <DEDUP_REMOVED lines=11> */
.L_x_181:


//--------------------- .text.math_sqrtf          --------------------------
	.section	.text.math_sqrtf,"ax",@progbits
	.align	128
        .global         math_sqrtf
        .type           math_sqrtf,@function
        .size           math_sqrtf,(.L_x_175 - math_sqrtf)
        .other          math_sqrtf,@"STO_CUDA_ENTRY STV_DEFAULT"
math_sqrtf:
.text.math_sqrtf:
        /* <DEDUP_REMOVED lines=18> */
[----:B--2---:R-:W-:Y:S01]  /*0120*/  VIADD R4, R0, 0xf3000000 ;  /* 0xf300000000047836 */ /* 0x004fe20000000000 */
[----:B------:R0:W1:Y:S04]  /*0130*/  MUFU.RSQ R5, R0 ;  /* 0x0000000000057308 */ /* 0x0000680000001400 */
[----:B------:R-:W-:-:S13]  /*0140*/  ISETP.GT.U32.AND P0, PT, R4, 0x727fffff, PT ;  /* 0x727fffff0400780c */ /* 0x000fda0003f04070 */
[----:B01----:R-:W-:Y:S05]  /*0150*/  @!P0 BRA `(.L_x_71) ;  /* 0x00000000000c8947 */ /* 0x003fea0003800000 */
[----:B------:R-:W-:-:S07]  /*0160*/  MOV R7, 0x180 ;  /* 0x0000018000077802 */ /* 0x000fce0000000f00 */
[----:B------:R-:W-:Y:S05]  /*0170*/  CALL.REL.NOINC `($__internal_1_$__cuda_sm20_sqrt_rn_f32_slowpath) ;  /* 0x00000000002c7944 */ /* 0x000fea0003c00000 */
[----:B------:R-:W-:Y:S05]  /*0180*/  BRA `(.L_x_72) ;  /* 0x0000000000107947 */ /* 0x000fea0003800000 */
.L_x_71:
[----:B------:R-:W-:Y:S01]  /*0190*/  FMUL.FTZ R3, R0, R5 ;  /* 0x0000000500037220 */ /* 0x000fe20000410000 */
[----:B------:R-:W-:-:S03]  /*01a0*/  FMUL.FTZ R5, R5, 0.5 ;  /* 0x3f00000005057820 */ /* 0x000fc60000410000 */
[----:B------:R-:W-:-:S04]  /*01b0*/  FFMA R0, -R3, R3, R0 ;  /* 0x0000000303007223 */ /* 0x000fc80000000100 */
[----:B------:R-:W-:-:S07]  /*01c0*/  FFMA R5, R0, R5, R3 ;  /* 0x0000000500057223 */ /* 0x000fce0000000003 */
.L_x_72:
[----:B------:R-:W-:Y:S05]  /*01d0*/  BSYNC.RECONVERGENT B0 ;  /* 0x0000000000007941 */ /* 0x000fea0003800200 */
.L_x_70:
[----:B------:R-:W0:Y:S02]  /*01e0*/  LDCU.64 UR6, c[0x0][0x388] ;  /* 0x00007100ff0677ac */ /* 0x000e240008000a00 */
[----:B0-----:R-:W-:-:S04]  /*01f0*/  IADD3 R2, P0, PT, R8, UR6, RZ ;  /* 0x0000000608027c10 */ /* 0x001fc8000ff1e0ff */
[----:B------:R-:W-:-:S05]  /*0200*/  IADD3.X R3, PT, PT, R9, UR7, RZ, P0, !PT ;  /* 0x0000000709037c10 */ /* 0x000fca00087fe4ff */
[----:B------:R-:W-:Y:S01]  /*0210*/  STG.E desc[UR4][R2.64], R5 ;  /* 0x0000000502007986 */ /* 0x000fe2000c101904 */
[----:B------:R-:W-:Y:S05]  /*0220*/  EXIT ;  /* 0x000000000000794d */ /* 0x000fea0003800000 */
        .weak           $__internal_1_$__cuda_sm20_sqrt_rn_f32_slowpath
        .type           $__internal_1_$__cuda_sm20_sqrt_rn_f32_slowpath,@function
        .size           $__internal_1_$__cuda_sm20_sqrt_rn_f32_slowpath,(.L_x_175 - $__internal_1_$__cuda_sm20_sqrt_rn_f32_slowpath)
$__internal_1_$__cuda_sm20_sqrt_rn_f32_slowpath:
[----:B------:R-:W-:-:S13]  /*0230*/  LOP3.LUT P0, RZ, R0, 0x7fffffff, RZ, 0xc0, !PT ;  /* 0x7fffffff00ff7812 */ /* 0x000fda000780c0ff */
[----:B------:R-:W-:Y:S01]  /*0240*/  @!P0 MOV R2, R0 ;  /* 0x0000000000028202 */ /* 0x000fe20000000f00 */
[----:B------:R-:W-:Y:S06]  /*0250*/  @!P0 BRA `(.L_x_73) ;  /* 0x0000000000408947 */ /* 0x000fec0003800000 */
[----:B------:R-:W-:-:S13]  /*0260*/  FSETP.GEU.FTZ.AND P0, PT, R0, RZ, PT ;  /* 0x000000ff0000720b */ /* 0x000fda0003f1e000 */
[----:B------:R-:W-:Y:S01]  /*0270*/  @!P0 IMAD.MOV.U32 R2, RZ, RZ, 0x7fffffff ;  /* 0x7fffffffff028424 */ /* 0x000fe200078e00ff */
[----:B------:R-:W-:Y:S06]  /*0280*/  @!P0 BRA `(.L_x_73) ;  /* 0x0000000000348947 */ /* 0x000fec0003800000 */
[----:B------:R-:W-:-:S13]  /*0290*/  FSETP.GTU.FTZ.AND P0, PT, |R0|, +INF , PT ;  /* 0x7f8000000000780b */ /* 0x000fda0003f1c200 */
[----:B------:R-:W-:Y:S01]  /*02a0*/  @P0 FADD.FTZ R2, R0, 1 ;  /* 0x3f80000000020421 */ /* 0x000fe20000010000 */
[----:B------:R-:W-:Y:S06]  /*02b0*/  @P0 BRA `(.L_x_73) ;  /* 0x0000000000280947 */ /* 0x000fec0003800000 */
[----:B------:R-:W-:-:S13]  /*02c0*/  FSETP.NEU.FTZ.AND P0, PT, |R0|, +INF , PT ;  /* 0x7f8000000000780b */ /* 0x000fda0003f1d200 */
[----:B------:R-:W-:-:S04]  /*02d0*/  @P0 FFMA R3, R0, 1.84467440737095516160e+19, RZ ;  /* 0x5f80000000030823 */ /* 0x000fc800000000ff */
[----:B------:R-:W0:Y:S02]  /*02e0*/  @P0 MUFU.RSQ R2, R3 ;  /* 0x0000000300020308 */ /* 0x000e240000001400 */
[----:B0-----:R-:W-:Y:S01]  /*02f0*/  @P0 FMUL.FTZ R4, R3, R2 ;  /* 0x0000000203040220 */ /* 0x001fe20000410000 */
[----:B------:R-:W-:Y:S01]  /*0300*/  @P0 FMUL.FTZ R6, R2, 0.5 ;  /* 0x3f00000002060820 */ /* 0x000fe20000410000 */
[----:B------:R-:W-:Y:S02]  /*0310*/  @!P0 MOV R2, R0 ;  /* 0x0000000000028202 */ /* 0x000fe40000000f00 */
[----:B------:R-:W-:-:S04]  /*0320*/  @P0 FADD.FTZ R5, -R4, -RZ ;  /* 0x800000ff04050221 */ /* 0x000fc80000010100 */
[----:B------:R-:W-:-:S04]  /*0330*/  @P0 FFMA R5, R4, R5, R3 ;  /* 0x0000000504050223 */ /* 0x000fc80000000003 */
[----:B------:R-:W-:-:S04]  /*0340*/  @P0 FFMA R5, R5, R6, R4 ;  /* 0x0000000605050223 */ /* 0x000fc80000000004 */
[----:B------:R-:W-:-:S07]  /*0350*/  @P0 FMUL.FTZ R2, R5, 2.3283064365386962891e-10 ;  /* 0x2f80000005020820 */ /* 0x000fce0000410000 */
.L_x_73:
[----:B------:R-:W-:Y:S02]  /*0360*/  HFMA2 R3, -RZ, RZ, 0, 0 ;  /* 0x00000000ff037431 */ /* 0x000fe400000001ff */
[----:B------:R-:W-:Y:S01]  /*0370*/  IMAD.MOV.U32 R5, RZ, RZ, R2 ;  /* 0x000000ffff057224 */ /* 0x000fe200078e0002 */
[----:B------:R-:W-:-:S04]  /*0380*/  MOV R2, R7 ;  /* 0x0000000700027202 */ /* 0x000fc80000000f00 */
[----:B------:R-:W-:Y:S05]  /*0390*/  RET.REL.NODEC R2 `(math_sqrtf) ;  /* 0xfffffffc02187950 */ /* 0x000fea0003c3ffff */
.L_x_74:
        /* <DEDUP_REMOVED lines=14> */
.L_x_175:


//--------------------- .text.math_sinpif         --------------------------
	.section	.text.math_sinpif,"ax",@progbits
	.align	128
        .global         math_sinpif
        .type           math_sinpif,@function
        .size           math_sinpif,(.L_x_183 - math_sinpif)
        .other          math_sinpif,@"STO_CUDA_ENTRY STV_DEFAULT"
math_sinpif:
.text.math_sinpif:
        /* <DEDUP_REMOVED lines=15> */
[----:B------:R-:W-:Y:S01]  /*00f0*/  IADD3.X R3, PT, PT, R12, UR7, RZ, P0, !PT ;  /* 0x000000070c037c10 */ /* 0x000fe200087fe4ff */
[----:B------:R-:W-:Y:S01]  /*0100*/  HFMA2 R8, -RZ, RZ, 1.6015625, 24.28125 ;  /* 0x3e684e12ff087431 */ /* 0x000fe200000001ff */
[----:B------:R-:W-:Y:S01]  /*0110*/  MOV R14, 0x3f17acc9 ;  /* 0x3f17acc9000e7802 */ /* 0x000fe20000000f00 */
[----:B------:R-:W0:Y:S02]  /*0120*/  LDCU.64 UR6, c[0x0][0x388] ;  /* 0x00007100ff0677ac */ /* 0x000e240008000a00 */
[----:B-1----:R-:W2:Y:S02]  /*0130*/  LDG.E R4, desc[UR4][R2.64] ;  /* 0x0000000402047981 */ /* 0x002ea4000c1e1900 */
[C---:B--2---:R-:W-:Y:S01]  /*0140*/  FADD R5, R4.reuse, R4 ;  /* 0x0000000404057221 */ /* 0x044fe20000000000 */
[----:B------:R-:W1:Y:S08]  /*0150*/  FRND.TRUNC R11, R4 ;  /* 0x00000004000b7307 */ /* 0x000e70000020d000 */
[----:B------:R-:W2:Y:S01]  /*0160*/  FRND R7, R5 ;  /* 0x0000000500077307 */ /* 0x000ea20000201000 */
[----:B-1----:R-:W-:-:S07]  /*0170*/  FSETP.NEU.AND P0, PT, R4, R11, PT ;  /* 0x0000000b0400720b */ /* 0x002fce0003f0d000 */
[----:B------:R-:W1:Y:S01]  /*0180*/  F2I.NTZ R6, R5 ;  /* 0x0000000500067305 */ /* 0x000e620000203100 */
[----:B--2---:R-:W-:-:S04]  /*0190*/  FFMA R0, R7, -0.5, R4 ;  /* 0xbf00000007007823 */ /* 0x004fc80000000004 */
[----:B------:R-:W-:Y:S01]  /*01a0*/  FMUL R7, R0, R0 ;  /* 0x0000000000077220 */ /* 0x000fe20000400000 */
[----:B-1----:R-:W-:-:S03]  /*01b0*/  LOP3.LUT R9, R6, 0x1, RZ, 0xc0, !PT ;  /* 0x0000000106097812 */ /* 0x002fc600078ec0ff */
[C---:B------:R-:W-:Y:S01]  /*01c0*/  FFMA R8, R7.reuse, R8, -1.334560394287109375 ;  /* 0xbfaad2e007087423 */ /* 0x040fe20000000008 */
[----:B------:R-:W-:Y:S01]  /*01d0*/  FFMA R2, R7, -R14, 2.550144195556640625 ;  /* 0x4023359007027423 */ /* 0x000fe2000000080e */
[----:B------:R-:W-:Y:S01]  /*01e0*/  LOP3.LUT P1, RZ, R6, 0x2, RZ, 0xc0, !PT ;  /* 0x0000000206ff7812 */ /* 0x000fe2000782c0ff */
[----:B------:R-:W-:Y:S01]  /*01f0*/  FFMA R3, R0, R7, RZ ;  /* 0x0000000700037223 */ /* 0x000fe200000000ff */
[----:B------:R-:W-:Y:S01]  /*0200*/  ISETP.NE.U32.AND P2, PT, R9, 0x1, PT ;  /* 0x000000010900780c */ /* 0x000fe20003f45070 */
[C---:B------:R-:W-:Y:S01]  /*0210*/  FFMA R8, R7.reuse, R8, 4.0586924552917480469 ;  /* 0x4081e0cf07087423 */ /* 0x040fe20000000008 */
[----:B------:R-:W-:-:S03]  /*0220*/  FFMA R2, R7, R2, -5.1677198410034179688 ;  /* 0xc0a55df607027423 */ /* 0x000fc60000000002 */
[----:B------:R-:W-:Y:S01]  /*0230*/  FFMA R8, R7, R8, -4.9348020553588867188 ;  /* 0xc09de9e607087423 */ /* 0x000fe20000000008 */
[----:B------:R-:W-:-:S03]  /*0240*/  FFMA R3, R2, R3, RZ ;  /* 0x0000000302037223 */ /* 0x000fc600000000ff */
[----:B------:R-:W-:-:S04]  /*0250*/  FFMA R7, R7, R8, 1 ;  /* 0x3f80000007077423 */ /* 0x000fc80000000008 */
[----:B------:R-:W-:Y:S01]  /*0260*/  @P2 FFMA R7, R0, 3.1415927410125732422, R3 ;  /* 0x40490fdb00072823 */ /* 0x000fe20000000003 */
[----:B0-----:R-:W-:-:S03]  /*0270*/  IADD3 R2, P2, PT, R10, UR6, RZ ;  /* 0x000000060a027c10 */ /* 0x001fc6000ff5e0ff */
[----:B------:R-:W-:Y:S01]  /*0280*/  @P1 FADD R7, RZ, -R7 ;  /* 0x80000007ff071221 */ /* 0x000fe20000000000 */
[----:B------:R-:W-:Y:S01]  /*0290*/  IADD3.X R3, PT, PT, R12, UR7, RZ, P2, !PT ;  /* 0x000000070c037c10 */ /* 0x000fe200097fe4ff */
[----:B------:R-:W-:-:S05]  /*02a0*/  @!P0 FMUL R7, RZ, R4 ;  /* 0x00000004ff078220 */ /* 0x000fca0000400000 */
[----:B------:R-:W-:Y:S01]  /*02b0*/  STG.E desc[UR4][R2.64], R7 ;  /* 0x0000000702007986 */ /* 0x000fe2000c101904 */
[----:B------:R-:W-:Y:S05]  /*02c0*/  EXIT ;  /* 0x000000000000794d */ /* 0x000fea0003800000 */
.L_x_75:
        /* <DEDUP_REMOVED lines=11> */
.L_x_183:


//--------------------- .text.math_sinhf          --------------------------
	.section	.text.math_sinhf,"ax",@progbits
	.align	128
        .global         math_sinhf
        .type           math_sinhf,@function
        .size           math_sinhf,(.L_x_184 - math_sinhf)
        .other          math_sinhf,@"STO_CUDA_ENTRY STV_DEFAULT"
math_sinhf:
.text.math_sinhf:
        /* <DEDUP_REMOVED lines=16> */
[----:B------:R-:W-:Y:S01]  /*0100*/  HFMA2 R5, -RZ, RZ, 3.4921875, 0 ;  /* 0x42fc0000ff057431 */ /* 0x000fe200000001ff */
[----:B------:R-:W0:Y:S03]  /*0110*/  LDCU.64 UR6, c[0x0][0x388] ;  /* 0x00007100ff0677ac */ /* 0x000e260008000a00 */
[----:B-1----:R1:W2:Y:S02]  /*0120*/  LDG.E R0, desc[UR4][R2.64] ;  /* 0x0000000402007981 */ /* 0x0022a4000c1e1900 */
[----:B-1----:R-:W-:Y:S01]  /*0130*/  MOV R3, 0x363d0ada ;  /* 0x363d0ada00037802 */ /* 0x002fe20000000f00 */
[----:B--2---:R-:W-:-:S06]  /*0140*/  FMUL R4, |R0|, 1.4426950216293334961 ;  /* 0x3fb8aa3b00047820 */ /* 0x004fcc0000400200 */
[----:B------:R-:W1:Y:S02]  /*0150*/  FRND.TRUNC R4, R4 ;  /* 0x0000000400047307 */ /* 0x000e64000020d000 */
[----:B-1----:R-:W-:Y:S02]  /*0160*/  FSETP.GT.AND P0, PT, |R4|, 126, PT ;  /* 0x42fc00000400780b */ /* 0x002fe40003f04200 */
[----:B------:R-:W-:-:S04]  /*0170*/  LOP3.LUT R5, R5, 0x80000000, R4, 0xb8, !PT ;  /* 0x8000000005057812 */ /* 0x000fc800078eb804 */
[----:B------:R-:W-:Y:S01]  /*0180*/  FSEL R5, R5, R4, P0 ;  /* 0x0000000405057208 */ /* 0x000fe20000000000 */
[C---:B------:R-:W-:Y:S01]  /*0190*/  FMUL R4, R0.reuse, R0 ;  /* 0x0000000000047220 */ /* 0x040fe20000400000 */
[----:B------:R-:W-:-:S03]  /*01a0*/  FSETP.GE.AND P0, PT, |R0|, 1, PT ;  /* 0x3f8000000000780b */ /* 0x000fc60003f06200 */
[----:B------:R-:W-:Y:S01]  /*01b0*/  FFMA R6, R5, -0.69314718246459960938, |R0| ;  /* 0xbf31721805067823 */ /* 0x000fe20000000400 */
[----:B------:R-:W-:-:S03]  /*01c0*/  FFMA R3, R4, R3, 0.00019836159481201320887 ;  /* 0x394fff4904037423 */ /* 0x000fc60000000003 */
[C---:B------:R-:W-:Y:S01]  /*01d0*/  FFMA R6, R5.reuse, 1.9046542121259335545e-09, R6 ;  /* 0x3102e30805067823 */ /* 0x040fe20000000006 */
[----:B------:R-:W-:Y:S01]  /*01e0*/  FADD R5, R5, 12583037 ;  /* 0x4b40007d05057421 */ /* 0x000fe20000000000 */
[----:B------:R-:W-:Y:S02]  /*01f0*/  FFMA R7, R4, R3, 0.0083333496004343032837 ;  /* 0x3c08889a04077423 */ /* 0x000fe40000000003 */
[----:B------:R-:W-:Y:S02]  /*0200*/  FMUL R6, R6, 1.4426950216293334961 ;  /* 0x3fb8aa3b06067820 */ /* 0x000fe40000400000 */
[----:B------:R-:W-:Y:S01]  /*0210*/  SHF.L.U32 R5, R5, 0x17, RZ ;  /* 0x0000001705057819 */ /* 0x000fe200000006ff */
[----:B------:R-:W-:-:S03]  /*0220*/  FFMA R7, R4, R7, 0.16666667163372039795 ;  /* 0x3e2aaaab04077423 */ /* 0x000fc60000000007 */
[----:B------:R-:W1:Y:S01]  /*0230*/  MUFU.EX2 R6, R6 ;  /* 0x0000000600067308 */ /* 0x000e620000000800 */
[----:B------:R-:W-:Y:S01]  /*0240*/  FMUL R7, R4, R7 ;  /* 0x0000000704077220 */ /* 0x000fe20000400000 */
[----:B-1----:R-:W-:-:S06]  /*0250*/  FMUL R5, R5, R6 ;  /* 0x0000000605057220 */ /* 0x002fcc0000400000 */
[----:B------:R-:W1:Y:S02]  /*0260*/  MUFU.RCP R2, R5 ;  /* 0x0000000500027308 */ /* 0x000e640000001000 */
[----:B-1----:R-:W-:-:S04]  /*0270*/  FMUL.FTZ R2, R2, -0.125 ;  /* 0xbe00000002027820 */ /* 0x002fc80000410000 */
[----:B------:R-:W-:Y:S01]  /*0280*/  FFMA R3, R5, 2, R2 ;  /* 0x4000000005037823 */ /* 0x000fe20000000002 */
[----:B0-----:R-:W-:-:S04]  /*0290*/  IADD3 R2, P1, PT, R8, UR6, RZ ;  /* 0x0000000608027c10 */ /* 0x001fc8000ff3e0ff */
[--C-:B------:R-:W-:Y:S01]  /*02a0*/  LOP3.LUT R5, R3, 0x80000000, R0.reuse, 0xb8, !PT ;  /* 0x8000000003057812 */ /* 0x100fe200078eb800 */
[----:B------:R-:W-:Y:S01]  /*02b0*/  @!P0 FFMA R5, R0, R7, R0 ;  /* 0x0000000700058223 */ /* 0x000fe20000000000 */
[----:B------:R-:W-:-:S05]  /*02c0*/  IADD3.X R3, PT, PT, R9, UR7, RZ, P1, !PT ;  /* 0x0000000709037c10 */ /* 0x000fca0008ffe4ff */
[----:B------:R-:W-:Y:S01]  /*02d0*/  STG.E desc[UR4][R2.64], R5 ;  /* 0x0000000502007986 */ /* 0x000fe2000c101904 */
[----:B------:R-:W-:Y:S05]  /*02e0*/  EXIT ;  /* 0x000000000000794d */ /* 0x000fea0003800000 */
.L_x_76:
        /* <DEDUP_REMOVED lines=9> */
.L_x_184:


//--------------------- .text.math_sinf           --------------------------
	.section	.text.math_sinf,"ax",@progbits
	.align	128
        .global         math_sinf
        .type           math_sinf,@function
        .size           math_sinf,(.L_x_185 - math_sinf)
        .other          math_sinf,@"STO_CUDA_ENTRY STV_DEFAULT"
math_sinf:
.text.math_sinf:
        /* <DEDUP_REMOVED lines=37> */
.L_x_79:
        /* <DEDUP_REMOVED lines=62> */
[----:B------:R-:W-:Y:S02]  /*0630*/  @P5 IMAD.MOV.U32 R6, RZ, RZ, R14 ;  /* 0x000000ffff065224 */ /* 0x000fe400078e000e */
[----:B------:R-:W-:-:S08]  /*0640*/  @P4 IMAD.MOV.U32 R6, RZ, RZ, R15 ;  /* 0x000000ffff064224 */ /* 0x000fd000078e000f */
[----:B------:R-:W-:-:S04]  /*0650*/  @P0 MOV R6, R4 ;  /* 0x0000000400060202 */ /* 0x000fc80000000f00 */
[----:B------:R-:W-:-:S07]  /*0660*/  SHF.L.W.U32.HI R7, R6, R5, R7 ;  /* 0x0000000506077219 */ /* 0x000fce0000010e07 */
.L_x_81:
[----:B------:R-:W-:Y:S05]  /*0670*/  BSYNC.RECONVERGENT B1 ;  /* 0x0000000000017941 */ /* 0x000fea0003800200 */
.L_x_80:
        /* <DEDUP_REMOVED lines=18> */
.L_x_78:
[----:B------:R-:W-:Y:S05]  /*07a0*/  BSYNC.RECONVERGENT B0 ;  /* 0x0000000000007941 */ /* 0x000fea0003800200 */
.L_x_77:
[----:B------:R-:W-:Y:S01]  /*07b0*/  LOP3.LUT R4, R9, 0x1, RZ, 0xc0, !PT ;  /* 0x0000000109047812 */ /* 0x000fe200078ec0ff */
[----:B------:R-:W-:Y:S02]  /*07c0*/  IMAD.MOV.U32 R0, RZ, RZ, 0x37cbac00 ;  /* 0x37cbac00ff007424 */ /* 0x000fe400078e00ff */
[----:B------:R-:W-:Y:S01]  /*07d0*/  FMUL R5, R7, R7 ;  /* 0x0000000707057220 */ /* 0x000fe20000400000 */
[----:B------:R-:W0:Y:S01]  /*07e0*/  LDCU.64 UR4, c[0x0][0x388] ;  /* 0x00007100ff0477ac */ /* 0x000e220008000a00 */
[----:B------:R-:W-:Y:S01]  /*07f0*/  ISETP.NE.U32.AND P0, PT, R4, 0x1, PT ;  /* 0x000000010400780c */ /* 0x000fe20003f05070 */
[----:B------:R-:W-:Y:S02]  /*0800*/  IMAD.MOV.U32 R4, RZ, RZ, 0x3d2aaabb ;  /* 0x3d2aaabbff047424 */ /* 0x000fe400078e00ff */
[----:B------:R-:W-:Y:S01]  /*0810*/  FFMA R0, R5, R0, -0.0013887860113754868507 ;  /* 0xbab607ed05007423 */ /* 0x000fe20000000000 */
[----:B------:R-:W-:Y:S01]  /*0820*/  IMAD.MOV.U32 R6, RZ, RZ, 0x3effffff ;  /* 0x3effffffff067424 */ /* 0x000fe200078e00ff */
[----:B------:R-:W-:-:S02]  /*0830*/  LOP3.LUT P1, RZ, R9, 0x2, RZ, 0xc0, !PT ;  /* 0x0000000209ff7812 */ /* 0x000fc4000782c0ff */
[----:B------:R-:W-:Y:S02]  /*0840*/  FSEL R4, R4, 0.0083327032625675201416, !P0 ;  /* 0x3c0885e404047808 */ /* 0x000fe40004000000 */
[----:B------:R-:W-:Y:S02]  /*0850*/  FSEL R0, R0, -0.00019574658654164522886, !P0 ;  /* 0xb94d415300007808 */ /* 0x000fe40004000000 */
[----:B------:R-:W-:-:S03]  /*0860*/  FSEL R9, -R6, -0.16666662693023681641, !P0 ;  /* 0xbe2aaaa806097808 */ /* 0x000fc60004000100 */
[----:B------:R-:W-:Y:S01]  /*0870*/  FFMA R4, R5, R0, R4 ;  /* 0x0000000005047223 */ /* 0x000fe20000000004 */
[----:B------:R-:W-:-:S03]  /*0880*/  FSEL R0, R7, 1, P0 ;  /* 0x3f80000007007808 */ /* 0x000fc60000000000 */
[----:B------:R-:W-:Y:S01]  /*0890*/  FFMA R9, R5, R4, R9 ;  /* 0x0000000405097223 */ /* 0x000fe20000000009 */
[----:B0-----:R-:W-:Y:S01]  /*08a0*/  IADD3 R4, P0, PT, R3, UR4, RZ ;  /* 0x0000000403047c10 */ /* 0x001fe2000ff1e0ff */
[----:B------:R-:W-:-:S04]  /*08b0*/  FFMA R5, R5, R0, RZ ;  /* 0x0000000005057223 */ /* 0x000fc800000000ff */
[----:B------:R-:W-:Y:S01]  /*08c0*/  FFMA R9, R5, R9, R0 ;  /* 0x0000000905097223 */ /* 0x000fe20000000000 */
[----:B------:R-:W-:-:S03]  /*08d0*/  IADD3.X R5, PT, PT, R2, UR5, RZ, P0, !PT ;  /* 0x0000000502057c10 */ /* 0x000fc600087fe4ff */
[----:B------:R-:W-:-:S05]  /*08e0*/  @P1 FADD R9, RZ, -R9 ;  /* 0x80000009ff091221 */ /* 0x000fca0000000000 */
[----:B------:R-:W-:Y:S01]  /*08f0*/  STG.E desc[UR6][R4.64], R9 ;  /* 0x0000000904007986 */ /* 0x000fe2000c101906 */
[----:B------:R-:W-:Y:S05]  /*0900*/  EXIT ;  /* 0x000000000000794d */ /* 0x000fea0003800000 */
.L_x_82:
        /* <DEDUP_REMOVED lines=15> */
.L_x_185:


//--------------------- .text.math_rsqrtf         --------------------------
	.section	.text.math_rsqrtf,"ax",@progbits
	.align	128
        .global         math_rsqrtf
        .type           math_rsqrtf,@function
        .size           math_rsqrtf,(.L_x_186 - math_rsqrtf)
        .other          math_rsqrtf,@"STO_CUDA_ENTRY STV_DEFAULT"
math_rsqrtf:
.text.math_rsqrtf:
        /* <DEDUP_REMOVED lines=19> */
[----:B------:R-:W-:Y:S02]  /*0130*/  IADD3.X R5, PT, PT, R5, UR7, RZ, P1, !PT ;  /* 0x0000000705057c10 */ /* 0x000fe40008ffe4ff */
[----:B--2---:R-:W-:-:S13]  /*0140*/  FSETP.GEU.AND P0, PT, |R0|, 1.175494350822287508e-38, PT ;  /* 0x008000000000780b */ /* 0x004fda0003f0e200 */
[----:B------:R-:W-:-:S04]  /*0150*/  @!P0 FMUL R0, R0, 16777216 ;  /* 0x4b80000000008820 */ /* 0x000fc80000400000 */
[----:B------:R-:W0:Y:S02]  /*0160*/  MUFU.RSQ R7, R0 ;  /* 0x0000000000077308 */ /* 0x000e240000001400 */
[----:B0-----:R-:W-:-:S05]  /*0170*/  @!P0 FMUL R7, R7, 4096 ;  /* 0x4580000007078820 */ /* 0x001fca0000400000 */
[----:B------:R-:W-:Y:S01]  /*0180*/  STG.E desc[UR4][R4.64], R7 ;  /* 0x0000000704007986 */ /* 0x000fe2000c101904 */
[----:B------:R-:W-:Y:S05]  /*0190*/  EXIT ;  /* 0x000000000000794d */ /* 0x000fea0003800000 */
.L_x_83:
        /* <DEDUP_REMOVED lines=14> */
.L_x_186:


//--------------------- .text.math_roundf         --------------------------
	.section	.text.math_roundf,"ax",@progbits
	.align	128
        .global         math_roundf
        .type           math_roundf,@function
        .size           math_roundf,(.L_x_187 - math_roundf)
        .other          math_roundf,@"STO_CUDA_ENTRY STV_DEFAULT"
math_roundf:
.text.math_roundf:
        /* <DEDUP_REMOVED lines=16> */
[----:B------:R-:W-:Y:S01]  /*0100*/  IMAD.MOV.U32 R5, RZ, RZ, 0x3f000000 ;  /* 0x3f000000ff057424 */ /* 0x000fe200078e00ff */
[----:B------:R-:W0:Y:S03]  /*0110*/  LDCU.64 UR6, c[0x0][0x388] ;  /* 0x00007100ff0677ac */ /* 0x000e260008000a00 */
[----:B-1----:R-:W2:Y:S01]  /*0120*/  LDG.E R2, desc[UR4][R2.64] ;  /* 0x0000000402027981 */ /* 0x002ea2000c1e1900 */
[----:B0-----:R-:W-:Y:S02]  /*0130*/  IADD3 R4, P0, PT, R4, UR6, RZ ;  /* 0x0000000604047c10 */ /* 0x001fe4000ff1e0ff */
[----:B--2---:R-:W-:-:S05]  /*0140*/  LOP3.LUT R5, R5, 0x80000000, R2, 0xb8, !PT ;  /* 0x8000000005057812 */ /* 0x004fca00078eb802 */
[----:B------:R-:W-:Y:S01]  /*0150*/  FADD.RZ R0, R2, R5 ;  /* 0x0000000502007221 */ /* 0x000fe2000000c000 */
[----:B------:R-:W-:-:S03]  /*0160*/  IADD3.X R5, PT, PT, R6, UR7, RZ, P0, !PT ;  /* 0x0000000706057c10 */ /* 0x000fc600087fe4ff */
[----:B------:R-:W0:Y:S02]  /*0170*/  FRND.TRUNC R7, R0 ;  /* 0x0000000000077307 */ /* 0x000e24000020d000 */
[----:B0-----:R-:W-:Y:S01]  /*0180*/  STG.E desc[UR4][R4.64], R7 ;  /* 0x0000000704007986 */ /* 0x001fe2000c101904 */
[----:B------:R-:W-:Y:S05]  /*0190*/  EXIT ;  /* 0x000000000000794d */ /* 0x000fea0003800000 */
.L_x_84:
        /* <DEDUP_REMOVED lines=14> */
.L_x_187:


//--------------------- .text.math_rintf          --------------------------
	.section	.text.math_rintf,"ax",@progbits
	.align	128
        .global         math_rintf
        .type           math_rintf,@function
        .size           math_rintf,(.L_x_188 - math_rintf)
        .other          math_rintf,@"STO_CUDA_ENTRY STV_DEFAULT"
math_rintf:
.text.math_rintf:
        /* <DEDUP_REMOVED lines=20> */
[----:B--2---:R-:W0:Y:S04]  /*0140*/  FRND R7, R2 ;  /* 0x0000000200077307 */ /* 0x004e280000201000 */
[----:B0-----:R-:W-:Y:S01]  /*0150*/  STG.E desc[UR4][R4.64], R7 ;  /* 0x0000000704007986 */ /* 0x001fe2000c101904 */
[----:B------:R-:W-:Y:S05]  /*0160*/  EXIT ;  /* 0x000000000000794d */ /* 0x000fea0003800000 */
.L_x_85:
        /* <DEDUP_REMOVED lines=9> */
.L_x_188:


//--------------------- .text.math_rcbrtf         --------------------------
	.section	.text.math_rcbrtf,"ax",@progbits
	.align	128
        .global         math_rcbrtf
        .type           math_rcbrtf,@function
        .size           math_rcbrtf,(.L_x_189 - math_rcbrtf)
        .other          math_rcbrtf,@"STO_CUDA_ENTRY STV_DEFAULT"
math_rcbrtf:
.text.math_rcbrtf:
        /* <DEDUP_REMOVED lines=17> */
[----:B-1----:R-:W2:Y:S02]  /*0110*/  LDG.E R2, desc[UR4][R2.64] ;  /* 0x0000000402027981 */ /* 0x002ea4000c1e1900 */
[C---:B--2---:R-:W-:Y:S01]  /*0120*/  FMUL R5, |R2|.reuse, 16777216 ;  /* 0x4b80000002057820 */ /* 0x044fe20000400200 */
[C---:B------:R-:W-:Y:S01]  /*0130*/  FSETP.GEU.AND P0, PT, |R2|.reuse, 1.175494350822287508e-38, PT ;  /* 0x008000000200780b */ /* 0x040fe20003f0e200 */
[----:B------:R-:W-:-:S03]  /*0140*/  FADD R9, R2, R2 ;  /* 0x0000000202097221 */ /* 0x000fc60000000000 */
[-C--:B------:R-:W-:Y:S02]  /*0150*/  FSEL R5, R5, |R2|.reuse, !P0 ;  /* 0x4000000205057208 */ /* 0x080fe40004000000 */
[----:B------:R-:W-:Y:S02]  /*0160*/  FSETP.NEU.AND P1, PT, R9, R2, PT ;  /* 0x000000020900720b */ /* 0x000fe40003f2d000 */
[----:B------:R-:W1:Y:S05]  /*0170*/  MUFU.LG2 R0, R5 ;  /* 0x0000000500007308 */ /* 0x000e6a0000000c00 */
[----:B-1----:R-:W-:Y:S01]  /*0180*/  @!P0 FADD R0, R0, -24 ;  /* 0xc1c0000000008421 */ /* 0x002fe20000000000 */
[----:B------:R-:W-:-:S03]  /*0190*/  FSETP.GEU.AND P0, PT, R2, RZ, PT ;  /* 0x000000ff0200720b */ /* 0x000fc60003f0e000 */
[----:B------:R-:W-:-:S04]  /*01a0*/  FMUL R0, R0, -0.3333333432674407959 ;  /* 0xbeaaaaab00007820 */ /* 0x000fc80000400000 */
[----:B------:R-:W1:Y:S02]  /*01b0*/  MUFU.EX2 R7, R0 ;  /* 0x0000000000077308 */ /* 0x000e640000000800 */
[-C--:B-1----:R-:W-:Y:S01]  /*01c0*/  FMUL R4, R7, R7.reuse ;  /* 0x0000000707047220 */ /* 0x082fe20000400000 */
[----:B------:R-:W-:Y:S01]  /*01d0*/  FMUL R3, |R2|, -R7 ;  /* 0x8000000702037220 */ /* 0x000fe20000400200 */
[----:B0-----:R-:W-:-:S03]  /*01e0*/  IADD3 R2, P2, PT, R6, UR6, RZ ;  /* 0x0000000606027c10 */ /* 0x001fc6000ff5e0ff */
[----:B------:R-:W-:Y:S01]  /*01f0*/  FFMA R4, R4, R3, 1 ;  /* 0x3f80000004047423 */ /* 0x000fe20000000003 */
[----:B------:R-:W-:-:S04]  /*0200*/  FMUL R3, R7, 0.3333333432674407959 ;  /* 0x3eaaaaab07037820 */ /* 0x000fc80000400000 */
[----:B------:R-:W-:-:S05]  /*0210*/  FFMA R3, R4, R3, R7 ;  /* 0x0000000304037223 */ /* 0x000fca0000000007 */
[----:B------:R-:W-:Y:S02]  /*0220*/  FSEL R5, -R3, R3, !P0 ;  /* 0x0000000303057208 */ /* 0x000fe40004000100 */
[----:B------:R-:W-:Y:S02]  /*0230*/  IADD3.X R3, PT, PT, R8, UR7, RZ, P2, !PT ;  /* 0x0000000708037c10 */ /* 0x000fe400097fe4ff */
[----:B------:R-:W-:-:S05]  /*0240*/  @!P1 LOP3.LUT R5, R9, 0x7f800000, RZ, 0x3c, !PT ;  /* 0x7f80000009059812 */ /* 0x000fca00078e3cff */
[----:B------:R-:W-:Y:S01]  /*0250*/  STG.E desc[UR4][R2.64], R5 ;  /* 0x0000000502007986 */ /* 0x000fe2000c101904 */
[----:B------:R-:W-:Y:S05]  /*0260*/  EXIT ;  /* 0x000000000000794d */ /* 0x000fea0003800000 */
.L_x_86:
        /* <DEDUP_REMOVED lines=9> */
.L_x_189:


//--------------------- .text.math_normcdfinvf    --------------------------
	.section	.text.math_normcdfinvf,"ax",@progbits
	.align	128
        .global         math_normcdfinvf
        .type           math_normcdfinvf,@function
        .size           math_normcdfinvf,(.L_x_190 - math_normcdfinvf)
        .other          math_normcdfinvf,@"STO_CUDA_ENTRY STV_DEFAULT"
math_normcdfinvf:
.text.math_normcdfinvf:
        /* <DEDUP_REMOVED lines=18> */
[----:B--2---:R-:W-:-:S04]  /*0120*/  FADD R0, R4, R4 ;  /* 0x0000000404007221 */ /* 0x004fc80000000000 */
[C---:B------:R-:W-:Y:S01]  /*0130*/  FADD R7, -R0.reuse, 2 ;  /* 0x4000000000077421 */ /* 0x040fe20000000100 */
[----:B------:R-:W-:-:S04]  /*0140*/  FSETP.GTU.AND P0, PT, R0, 1.996600031852722168, PT ;  /* 0x3fff90970000780b */ /* 0x000fc80003f0c000 */
[----:B------:R-:W-:-:S13]  /*0150*/  FSETP.LTU.OR P0, PT, R0, 0.0034000000450760126114, P0 ;  /* 0x3b5ed2890000780b */ /* 0x000fda0000709400 */
[----:B------:R-:W-:Y:S05]  /*0160*/  @P0 BRA `(.L_x_88) ;  /* 0x0000000000380947 */ /* 0x000fea0003800000 */
[----:B------:R-:W-:Y:S01]  /*0170*/  FMUL R7, R0, R7 ;  /* 0x0000000700077220 */ /* 0x000fe20000400000 */
[----:B------:R-:W-:-:S05]  /*0180*/  HFMA2 R4, -RZ, RZ, 0.1177978515625, 952 ;  /* 0x2f8a6370ff047431 */ /* 0x000fca00000001ff */
[----:B------:R-:W0:Y:S02]  /*0190*/  MUFU.LG2 R7, R7 ;  /* 0x0000000700077308 */ /* 0x000e240000000c00 */
[----:B0-----:R-:W-:-:S04]  /*01a0*/  FFMA R4, R7, R4, 9.4274286155382469587e-09 ;  /* 0x3221f64507047423 */ /* 0x001fc80000000004 */
[----:B------:R-:W-:-:S04]  /*01b0*/  FFMA R4, -R7, R4, -1.2054752573931182269e-07 ;  /* 0xb4016fda07047423 */ /* 0x000fc80000000104 */
[----:B------:R-:W-:-:S04]  /*01c0*/  FFMA R4, -R7, R4, 2.1697005081477982458e-07 ;  /* 0x3468f84607047423 */ /* 0x000fc80000000104 */
[----:B------:R-:W-:-:S04]  /*01d0*/  FFMA R4, -R7, R4, 8.0621484812581911683e-06 ;  /* 0x370742aa07047423 */ /* 0x000fc80000000104 */
[----:B------:R-:W-:-:S04]  /*01e0*/  FFMA R4, -R7, R4, -3.1675492209615185857e-05 ;  /* 0xb804db4d07047423 */ /* 0x000fc80000000104 */
[----:B------:R-:W-:-:S04]  /*01f0*/  FFMA R4, -R7, R4, -0.00077436311403289437294 ;  /* 0xba4afea107047423 */ /* 0x000fc80000000104 */
[----:B------:R-:W-:-:S04]  /*0200*/  FFMA R4, -R7, R4, 0.0055465879850089550018 ;  /* 0x3bb5c02707047423 */ /* 0x000fc80000000104 */
[----:B------:R-:W-:-:S04]  /*0210*/  FFMA R4, -R7, R4, 0.16082023084163665771 ;  /* 0x3e24ae0f07047423 */ /* 0x000fc80000000104 */
[----:B------:R-:W-:-:S04]  /*0220*/  FFMA R5, -R7, R4, 0.88622689247131347656 ;  /* 0x3f62dfc407057423 */ /* 0x000fc80000000104 */
[----:B------:R-:W-:Y:S01]  /*0230*/  FFMA R0, -R0, R5, R5 ;  /* 0x0000000500007223 */ /* 0x000fe20000000105 */
[----:B------:R-:W-:Y:S06]  /*0240*/  BRA `(.L_x_89) ;  /* 0x0000000000547947 */ /* 0x000fec0003800000 */
.L_x_88:
[----:B------:R-:W-:Y:S02]  /*0250*/  FSETP.GT.AND P0, PT, R0, 1, PT ;  /* 0x3f8000000000780b */ /* 0x000fe40003f04000 */
[----:B------:R-:W-:Y:S02]  /*0260*/  MOV R6, 0x427c73f1 ;  /* 0x427c73f100067802 */ /* 0x000fe40000000f00 */
[----:B------:R-:W-:-:S04]  /*0270*/  FSEL R0, R7, R0, P0 ;  /* 0x0000000007007208 */ /* 0x000fc80000000000 */
[----:B------:R-:W-:-:S13]  /*0280*/  FSETP.GEU.AND P1, PT, |R0|, 1.175494350822287508e-38, PT ;  /* 0x008000000000780b */ /* 0x000fda0003f2e200 */
[----:B------:R-:W-:-:S04]  /*0290*/  @!P1 FMUL R0, R0, 16777216 ;  /* 0x4b80000000009820 */ /* 0x000fc80000400000 */
[----:B------:R-:W0:Y:S02]  /*02a0*/  MUFU.LG2 R4, R0 ;  /* 0x0000000000047308 */ /* 0x000e240000000c00 */
[----:B0-----:R-:W-:-:S06]  /*02b0*/  @!P1 FADD R4, R4, -24 ;  /* 0xc1c0000004049421 */ /* 0x001fcc0000000000 */
[----:B------:R-:W0:Y:S01]  /*02c0*/  MUFU.RSQ R5, -R4 ;  /* 0x8000000400057308 */ /* 0x000e220000001400 */
[C---:B------:R-:W-:Y:S01]  /*02d0*/  FSETP.NEU.AND P1, PT, R4.reuse, -INF , PT ;  /* 0xff8000000400780b */ /* 0x040fe20003f2d000 */
[----:B0-----:R-:W-:Y:S01]  /*02e0*/  FFMA R6, R5, -R6, 127.48468780517578125 ;  /* 0x42fef82905067423 */ /* 0x001fe20000000806 */
[----:B------:R-:W-:-:S03]  /*02f0*/  FMUL R7, R4, -R5 ;  /* 0x8000000504077220 */ /* 0x000fc60000400000 */
[----:B------:R-:W-:Y:S02]  /*0300*/  FFMA R6, R5, R6, -114.105682373046875 ;  /* 0xc2e4361c05067423 */ /* 0x000fe40000000006 */
[----:B------:R-:W-:Y:S02]  /*0310*/  FSEL R7, R7, +INF , P1 ;  /* 0x7f80000007077808 */ /* 0x000fe40000800000 */
[----:B------:R-:W-:Y:S02]  /*0320*/  FFMA R6, R5, R6, 60.325786590576171875 ;  /* 0x42714d9b05067423 */ /* 0x000fe40000000006 */
[----:B------:R-:W-:Y:S02]  /*0330*/  FSEL R7, -R7, R7, P0 ;  /* 0x0000000707077208 */ /* 0x000fe40000000100 */
[----:B------:R-:W-:-:S04]  /*0340*/  FFMA R6, R5, R6, -21.789892196655273438 ;  /* 0xc1ae51b305067423 */ /* 0x000fc80000000006 */
[----:B------:R-:W-:-:S04]  /*0350*/  FFMA R6, R5, R6, 6.4674091339111328125 ;  /* 0x40cef50405067423 */ /* 0x000fc80000000006 */
[----:B------:R-:W-:-:S04]  /*0360*/  FFMA R6, R5, R6, -1.8329473733901977539 ;  /* 0xbfea9e0505067423 */ /* 0x000fc80000000006 */
[----:B------:R-:W-:-:S04]  /*0370*/  FFMA R6, R5, R6, -0.030327774584293365479 ;  /* 0xbcf871f405067423 */ /* 0x000fc80000000006 */
[----:B------:R-:W-:-:S04]  /*0380*/  FFMA R6, R5, R6, 0.8328774571418762207 ;  /* 0x3f55377505067423 */ /* 0x000fc80000000006 */
[----:B------:R-:W-:-:S07]  /*0390*/  FMUL R0, R6, R7 ;  /* 0x0000000706007220 */ /* 0x000fce0000400000 */
.L_x_89:
[----:B------:R-:W-:Y:S05]  /*03a0*/  BSYNC.RECONVERGENT B0 ;  /* 0x0000000000007941 */ /* 0x000fea0003800200 */
.L_x_87:
[----:B------:R-:W0:Y:S02]  /*03b0*/  LDCU.64 UR6, c[0x0][0x388] ;  /* 0x00007100ff0677ac */ /* 0x000e240008000a00 */
[----:B0-----:R-:W-:Y:S01]  /*03c0*/  IADD3 R4, P0, PT, R3, UR6, RZ ;  /* 0x0000000603047c10 */ /* 0x001fe2000ff1e0ff */
[----:B------:R-:W-:-:S03]  /*03d0*/  FFMA R3, R0, -1.4142135381698608398, RZ ;  /* 0xbfb504f300037823 */ /* 0x000fc600000000ff */
[----:B------:R-:W-:-:S05]  /*03e0*/  IADD3.X R5, PT, PT, R2, UR7, RZ, P0, !PT ;  /* 0x0000000702057c10 */ /* 0x000fca00087fe4ff */
[----:B------:R-:W-:Y:S01]  /*03f0*/  STG.E desc[UR4][R4.64], R3 ;  /* 0x0000000304007986 */ /* 0x000fe2000c101904 */
[----:B------:R-:W-:Y:S05]  /*0400*/  EXIT ;  /* 0x000000000000794d */ /* 0x000fea0003800000 */
.L_x_90:
        /* <DEDUP_REMOVED lines=15> */
.L_x_190:


//--------------------- .text.math_normcdff       --------------------------
	.section	.text.math_normcdff,"ax",@progbits
	.align	128
        .global         math_normcdff
        .type           math_normcdff,@function
        .size           math_normcdff,(.L_x_191 - math_normcdff)
        .other          math_normcdff,@"STO_CUDA_ENTRY STV_DEFAULT"
math_normcdff:
.text.math_normcdff:
        /* <DEDUP_REMOVED lines=16> */
[----:B------:R-:W-:Y:S01]  /*0100*/  HFMA2 R3, -RZ, RZ, 2.703125, 0 ;  /* 0x41680000ff037431 */ /* 0x000fe200000001ff */
[----:B------:R-:W0:Y:S03]  /*0110*/  LDCU.64 UR6, c[0x0][0x388] ;  /* 0x00007100ff0677ac */ /* 0x000e260008000a00 */
[----:B-1----:R-:W2:Y:S02]  /*0120*/  LDG.E R10, desc[UR4][R10.64] ;  /* 0x000000040a0a7981 */ /* 0x002ea4000c1e1900 */
[----:B--2---:R-:W-:Y:S02]  /*0130*/  FSETP.GT.AND P0, PT, |R10|, 14.5, PT ;  /* 0x416800000a00780b */ /* 0x004fe40003f04200 */
[----:B------:R-:W-:-:S04]  /*0140*/  LOP3.LUT R3, R3, 0x80000000, R10, 0xb8, !PT ;  /* 0x8000000003037812 */ /* 0x000fc800078eb80a */
[----:B------:R-:W-:Y:S02]  /*0150*/  FSEL R4, R3, R10, P0 ;  /* 0x0000000a03047208 */ /* 0x000fe40000000000 */
[----:B------:R-:W-:-:S03]  /*0160*/  MOV R10, 0x3a69a091 ;  /* 0x3a69a091000a7802 */ /* 0x000fc60000000f00 */
[----:B------:R-:W-:-:S04]  /*0170*/  FMUL R3, R4, -0.70710676908493041992 ;  /* 0xbf3504f304037820 */ /* 0x000fc80000400000 */
[----:B------:R-:W-:-:S04]  /*0180*/  FFMA R5, R4, -0.70710676908493041992, -R3 ;  /* 0xbf3504f304057823 */ /* 0x000fc80000000803 */
[----:B------:R-:W-:-:S04]  /*0190*/  FFMA R8, R4, -1.2101617485882343317e-08, R5 ;  /* 0xb24fe77a04087823 */ /* 0x000fc80000000005 */
[----:B------:R-:W-:-:S04]  /*01a0*/  FADD R6, R3, R8 ;  /* 0x0000000803067221 */ /* 0x000fc80000000000 */
[C---:B------:R-:W-:Y:S01]  /*01b0*/  FADD R7, |R6|.reuse, 4 ;  /* 0x4080000006077421 */ /* 0x040fe20000000200 */
[C---:B------:R-:W-:Y:S01]  /*01c0*/  FADD R5, |R6|.reuse, -4 ;  /* 0xc080000006057421 */ /* 0x040fe20000000200 */
[C---:B------:R-:W-:Y:S02]  /*01d0*/  FSETP.GEU.AND P2, PT, R6.reuse, RZ, PT ;  /* 0x000000ff0600720b */ /* 0x040fe40003f4e000 */
[----:B------:R1:W2:Y:S01]  /*01e0*/  MUFU.RCP R12, R7 ;  /* 0x00000007000c7308 */ /* 0x0002a20000001000 */
[----:B------:R-:W-:Y:S02]  /*01f0*/  FSETP.GT.AND P1, PT, |R6|, 10.05500030517578125, PT ;  /* 0x4120e1480600780b */ /* 0x000fe40003f24200 */
[----:B-1----:R-:W-:-:S05]  /*0200*/  MOV R7, 0x40000000 ;  /* 0x4000000000077802 */ /* 0x002fca0000000f00 */
[C---:B------:R-:W-:Y:S01]  /*0210*/  FFMA R7, |R6|.reuse, R7, 1 ;  /* 0x3f80000006077423 */ /* 0x040fe20000000207 */
[----:B--2---:R-:W-:Y:S01]  /*0220*/  FMUL R9, R5, R12 ;  /* 0x0000000c05097220 */ /* 0x004fe20000400000 */
[----:B------:R-:W-:-:S03]  /*0230*/  FMUL R5, R6, -R6 ;  /* 0x8000000606057220 */ /* 0x000fc60000400000 */
[----:B------:R-:W-:Y:S01]  /*0240*/  FADD R11, R9, 1 ;  /* 0x3f800000090b7421 */ /* 0x000fe20000000000 */
[----:B------:R-:W-:-:S03]  /*0250*/  FMUL R13, R5, 1.4426950216293334961 ;  /* 0x3fb8aa3b050d7820 */ /* 0x000fc60000400000 */
[----:B------:R-:W-:-:S03]  /*0260*/  FFMA R11, R11, -4, |R6| ;  /* 0xc08000000b0b7823 */ /* 0x000fc60000000406 */
[----:B------:R-:W1:Y:S01]  /*0270*/  FRND.TRUNC R13, R13 ;  /* 0x0000000d000d7307 */ /* 0x000e62000020d000 */
[----:B------:R-:W-:-:S04]  /*0280*/  FFMA R11, |R6|, -R9, R11 ;  /* 0x80000009060b7223 */ /* 0x000fc8000000020b */
[----:B------:R-:W-:Y:S01]  /*0290*/  FFMA R11, R12, R11, R9 ;  /* 0x0000000b0c0b7223 */ /* 0x000fe20000000009 */
[----:B------:R-:W-:-:S03]  /*02a0*/  HFMA2 R12, -RZ, RZ, 3.4921875, 0 ;  /* 0x42fc0000ff0c7431 */ /* 0x000fc600000001ff */
[----:B------:R-:W-:-:S04]  /*02b0*/  FFMA R10, R11, R10, 0.0070457882247865200043 ;  /* 0x3be6e05b0b0a7423 */ /* 0x000fc8000000000a */
[----:B------:R-:W-:Y:S01]  /*02c0*/  FFMA R10, R11, R10, -0.015866896137595176697 ;  /* 0xbc81fb4b0b0a7423 */ /* 0x000fe2000000000a */
[----:B-1----:R-:W-:-:S03]  /*02d0*/  FSETP.GT.AND P0, PT, |R13|, 126, PT ;  /* 0x42fc00000d00780b */ /* 0x002fc60003f04200 */
[----:B------:R-:W-:Y:S01]  /*02e0*/  FFMA R10, R11, R10, 0.036429625004529953003 ;  /* 0x3d15373b0b0a7423 */ /* 0x000fe2000000000a */
[----:B------:R-:W-:-:S03]  /*02f0*/  LOP3.LUT R12, R12, 0x80000000, R13, 0xb8, !PT ;  /* 0x800000000c0c7812 */ /* 0x000fc600078eb80d */
[C---:B------:R-:W-:Y:S01]  /*0300*/  FFMA R10, R11.reuse, R10, -0.066643431782722473145 ;  /* 0xbd887c5a0b0a7423 */ /* 0x040fe2000000000a */
[----:B------:R-:W-:Y:S02]  /*0310*/  FSEL R14, R12, R13, P0 ;  /* 0x0000000d0c0e7208 */ /* 0x000fe40000000000 */
[----:B------:R-:W1:Y:S01]  /*0320*/  MUFU.RCP R12, R7 ;  /* 0x00000007000c7308 */ /* 0x000e620000001000 */
[C---:B------:R-:W-:Y:S01]  /*0330*/  FFMA R10, R11.reuse, R10, 0.093814529478549957275 ;  /* 0x3dc021d50b0a7423 */ /* 0x040fe2000000000a */
[----:B------:R-:W-:Y:S01]  /*0340*/  FSETP.GEU.AND P0, PT, R4, -1, PT ;  /* 0xbf8000000400780b */ /* 0x000fe20003f0e000 */
[--C-:B------:R-:W-:Y:S01]  /*0350*/  FFMA R9, R14, -0.69314718246459960938, R5.reuse ;  /* 0xbf3172180e097823 */ /* 0x100fe20000000005 */
[----:B------:R-:W-:Y:S01]  /*0360*/  FFMA R5, -|R6|, |R6|, -R5 ;  /* 0x4000000606057223 */ /* 0x000fe20000000b05 */
[C---:B------:R-:W-:Y:S02]  /*0370*/  FFMA R10, R11.reuse, R10, -0.10099056363105773926 ;  /* 0xbdced4240b0a7423 */ /* 0x040fe4000000000a */
[C---:B------:R-:W-:Y:S01]  /*0380*/  FFMA R9, R14.reuse, 1.9046542121259335545e-09, R9 ;  /* 0x3102e3080e097823 */ /* 0x040fe20000000009 */
[----:B------:R-:W-:Y:S01]  /*0390*/  FADD R14, R14, 12583039 ;  /* 0x4b40007f0e0e7421 */ /* 0x000fe20000000000 */
[----:B------:R-:W-:-:S02]  /*03a0*/  FFMA R10, R11, R10, 0.06809400022029876709 ;  /* 0x3d8b74de0b0a7423 */ /* 0x000fc4000000000a */
[----:B------:R-:W-:Y:S02]  /*03b0*/  FMUL R13, R9, 1.4426950216293334961 ;  /* 0x3fb8aa3b090d7820 */ /* 0x000fe40000400000 */
[----:B------:R-:W-:Y:S01]  /*03c0*/  FFMA R10, R11, R10, 0.015377387404441833496 ;  /* 0x3c7bf1700b0a7423 */ /* 0x000fe2000000000a */
[----:B------:R-:W-:Y:S01]  /*03d0*/  SHF.L.U32 R14, R14, 0x17, RZ ;  /* 0x000000170e0e7819 */ /* 0x000fe200000006ff */
[----:B------:R-:W-:Y:S02]  /*03e0*/  @!P0 FADD R3, R3, -R6 ;  /* 0x8000000603038221 */ /* 0x000fe40000000000 */
[C---:B------:R-:W-:Y:S01]  /*03f0*/  FFMA R10, R11.reuse, R10, -0.1396210789680480957 ;  /* 0xbe0ef8d40b0a7423 */ /* 0x040fe2000000000a */
[----:B------:R-:W2:Y:S01]  /*0400*/  MUFU.EX2 R13, R13 ;  /* 0x0000000d000d7308 */ /* 0x000ea20000000800 */
[----:B------:R-:W-:Y:S02]  /*0410*/  @!P0 FADD R8, R8, R3 ;  /* 0x0000000308088221 */ /* 0x000fe40000000000 */
[----:B------:R-:W-:-:S04]  /*0420*/  FFMA R11, R11, R10, 1.232995152473449707 ;  /* 0x3f9dd2c90b0b7423 */ /* 0x000fc8000000000a */
[----:B-1----:R-:W-:-:S04]  /*0430*/  FMUL R9, R11, R12 ;  /* 0x0000000c0b097220 */ /* 0x002fc80000400000 */
[----:B------:R-:W-:-:S04]  /*0440*/  FMUL R10, R9, -2 ;  /* 0xc0000000090a7820 */ /* 0x000fc80000400000 */
[C---:B------:R-:W-:Y:S01]  /*0450*/  FFMA R10, |R6|.reuse, R10, R11 ;  /* 0x0000000a060a7223 */ /* 0x040fe2000000020b */
[----:B------:R-:W-:Y:S01]  /*0460*/  @!P0 FMUL R6, R6, -2 ;  /* 0xc000000006068820 */ /* 0x000fe20000400000 */
[----:B--2---:R-:W-:Y:S02]  /*0470*/  FMUL R14, R14, R13 ;  /* 0x0000000d0e0e7220 */ /* 0x004fe40000400000 */
[----:B------:R-:W-:Y:S02]  /*0480*/  FADD R10, -R9, R10 ;  /* 0x0000000a090a7221 */ /* 0x000fe40000000100 */
[----:B------:R-:W-:Y:S02]  /*0490*/  FFMA R5, R14, R5, R14 ;  /* 0x000000050e057223 */ /* 0x000fe4000000000e */
[----:B------:R-:W-:-:S04]  /*04a0*/  FFMA R10, R12, R10, R9 ;  /* 0x0000000a0c0a7223 */ /* 0x000fc80000000009 */
[----:B------:R-:W-:-:S05]  /*04b0*/  FMUL R5, R10, R5 ;  /* 0x000000050a057220 */ /* 0x000fca0000400000 */
[----:B------:R-:W-:Y:S02]  /*04c0*/  FSEL R5, R5, RZ, !P1 ;  /* 0x000000ff05057208 */ /* 0x000fe40004800000 */
[----:B0-----:R-:W-:-:S03]  /*04d0*/  IADD3 R2, P1, PT, R2, UR6, RZ ;  /* 0x0000000602027c10 */ /* 0x001fc6000ff3e0ff */
[----:B------:R-:W-:Y:S01]  /*04e0*/  @!P2 FADD R5, -R5, 2 ;  /* 0x400000000505a421 */ /* 0x000fe20000000100 */
[----:B------:R-:W-:-:S03]  /*04f0*/  IADD3.X R3, PT, PT, R0, UR7, RZ, P1, !PT ;  /* 0x0000000700037c10 */ /* 0x000fc60008ffe4ff */
[----:B------:R-:W-:-:S04]  /*0500*/  @!P0 FMUL R6, R5, R6 ;  /* 0x0000000605068220 */ /* 0x000fc80000400000 */
[----:B------:R-:W-:-:S04]  /*0510*/  @!P0 FFMA R5, R8, R6, R5 ;  /* 0x0000000608058223 */ /* 0x000fc80000000005 */
[----:B------:R-:W-:-:S05]  /*0520*/  FMUL R5, R5, 0.5 ;  /* 0x3f00000005057820 */ /* 0x000fca0000400000 */
[----:B------:R-:W-:Y:S01]  /*0530*/  STG.E desc[UR4][R2.64], R5 ;  /* 0x0000000502007986 */ /* 0x000fe2000c101904 */
[----:B------:R-:W-:Y:S05]  /*0540*/  EXIT ;  /* 0x000000000000794d */ /* 0x000fea0003800000 */
.L_x_91:
        /* <DEDUP_REMOVED lines=11> */
.L_x_191:


//--------------------- .text.math_nearbyintf     --------------------------
	.section	.text.math_nearbyintf,"ax",@progbits
	.align	128
        .global         math_nearbyintf
        .type           math_nearbyintf,@function
        .size           math_nearbyintf,(.L_x_192 - math_nearbyintf)
        .other          math_nearbyintf,@"STO_CUDA_ENTRY STV_DEFAULT"
math_nearbyintf:
.text.math_nearbyintf:
        /* <DEDUP_REMOVED lines=23> */
.L_x_92:
        /* <DEDUP_REMOVED lines=9> */
.L_x_192:


//--------------------- .text.math_logf           --------------------------
	.section	.text.math_logf,"ax",@progbits
	.align	128
        .global         math_logf
        .type           math_logf,@function
        .size           math_logf,(.L_x_193 - math_logf)
        .other          math_logf,@"STO_CUDA_ENTRY STV_DEFAULT"
math_logf:
.text.math_logf:
        /* <DEDUP_REMOVED lines=16> */
[----:B------:R-:W-:Y:S01]  /*0100*/  HFMA2 R7, -RZ, RZ, 1.5048828125, 33.21875 ;  /* 0x3e055027ff077431 */ /* 0x000fe200000001ff */
[----:B------:R-:W0:Y:S03]  /*0110*/  LDCU.64 UR6, c[0x0][0x388] ;  /* 0x00007100ff0677ac */ /* 0x000e260008000a00 */
[----:B-1----:R1:W2:Y:S02]  /*0120*/  LDG.E R0, desc[UR4][R2.64] ;  /* 0x0000000402007981 */ /* 0x0022a4000c1e1900 */
[----:B-1----:R-:W-:Y:S01]  /*0130*/  IMAD.MOV.U32 R3, RZ, RZ, 0x7f800000 ;  /* 0x7f800000ff037424 */ /* 0x002fe200078e00ff */
[----:B--2---:R-:W-:-:S04]  /*0140*/  FSETP.GEU.AND P0, PT, R0, 1.175494350822287508e-38, PT ;  /* 0x008000000000780b */ /* 0x004fc80003f0e000 */
[----:B------:R-:W-:-:S09]  /*0150*/  FSEL R2, RZ, -23, P0 ;  /* 0xc1b80000ff027808 */ /* 0x000fd20000000000 */
[----:B------:R-:W-:-:S05]  /*0160*/  @!P0 FMUL R0, R0, 8388608 ;  /* 0x4b00000000008820 */ /* 0x000fca0000400000 */
[C---:B------:R-:W-:Y:S02]  /*0170*/  IADD3 R4, PT, PT, R0.reuse, -0x3f2aaaab, RZ ;  /* 0xc0d5555500047810 */ /* 0x040fe40007ffe0ff */
[----:B------:R-:W-:Y:S02]  /*0180*/  ISETP.GT.U32.AND P1, PT, R0, 0x7f7fffff, PT ;  /* 0x7f7fffff0000780c */ /* 0x000fe40003f24070 */
[----:B------:R-:W-:-:S05]  /*0190*/  LOP3.LUT R5, R4, 0xff800000, RZ, 0xc0, !PT ;  /* 0xff80000004057812 */ /* 0x000fca00078ec0ff */
[----:B------:R-:W-:Y:S01]  /*01a0*/  IMAD.IADD R4, R0, 0x1, -R5 ;  /* 0x0000000100047824 */ /* 0x000fe200078e0a05 */
[----:B------:R-:W-:-:S03]  /*01b0*/  I2FP.F32.S32 R5, R5 ;  /* 0x0000000500057245 */ /* 0x000fc60000201400 */
[----:B------:R-:W-:Y:S02]  /*01c0*/  FADD R4, R4, -1 ;  /* 0xbf80000004047421 */ /* 0x000fe40000000000 */
[----:B------:R-:W-:Y:S02]  /*01d0*/  FFMA R2, R5, 1.1920928955078125e-07, R2 ;  /* 0x3400000005027823 */ /* 0x000fe40000000002 */
[----:B------:R-:W-:-:S04]  /*01e0*/  FFMA R7, R4, -R7, 0.14084610342979431152 ;  /* 0x3e1039f604077423 */ /* 0x000fc80000000807 */
        /* <DEDUP_REMOVED lines=9> */
[----:B------:R-:W-:Y:S01]  /*0280*/  FFMA R7, R2, 0.69314718246459960938, R7 ;  /* 0x3f31721802077823 */ /* 0x000fe20000000007 */
[----:B------:R-:W-:Y:S01]  /*0290*/  @P1 FFMA R7, R0, R3, +INF ;  /* 0x7f80000000071423 */ /* 0x000fe20000000003 */
[----:B0-----:R-:W-:Y:S02]  /*02a0*/  IADD3 R2, P0, PT, R6, UR6, RZ ;  /* 0x0000000606027c10 */ /* 0x001fe4000ff1e0ff */
[----:B------:R-:W-:Y:S02]  /*02b0*/  FSETP.NEU.AND P1, PT, R0, RZ, PT ;  /* 0x000000ff0000720b */ /* 0x000fe40003f2d000 */
[----:B------:R-:W-:Y:S02]  /*02c0*/  IADD3.X R3, PT, PT, R8, UR7, RZ, P0, !PT ;  /* 0x0000000708037c10 */ /* 0x000fe400087fe4ff */
[----:B------:R-:W-:-:S05]  /*02d0*/  FSEL R7, R7, -INF , P1 ;  /* 0xff80000007077808 */ /* 0x000fca0000800000 */
[----:B------:R-:W-:Y:S01]  /*02e0*/  STG.E desc[UR4][R2.64], R7 ;  /* 0x0000000702007986 */ /* 0x000fe2000c101904 */
[----:B------:R-:W-:Y:S05]  /*02f0*/  EXIT ;  /* 0x000000000000794d */ /* 0x000fea0003800000 */
.L_x_93:
        /* <DEDUP_REMOVED lines=16> */
.L_x_193:


//--------------------- .text.math_logbf          --------------------------
	.section	.text.math_logbf,"ax",@progbits
	.align	128
        .global         math_logbf
        .type           math_logbf,@function
        .size           math_logbf,(.L_x_194 - math_logbf)
        .other          math_logbf,@"STO_CUDA_ENTRY STV_DEFAULT"
math_logbf:
.text.math_logbf:
        /* <DEDUP_REMOVED lines=18> */
[----:B--2---:R-:W-:-:S05]  /*0120*/  FADD R7, |R2|, -RZ ;  /* 0x800000ff02077221 */ /* 0x004fca0000000200 */
[----:B------:R-:W-:-:S13]  /*0130*/  ISETP.GT.U32.AND P0, PT, R7, 0x7fffff, PT ;  /* 0x007fffff0700780c */ /* 0x000fda0003f04070 */
[----:B------:R-:W-:Y:S05]  /*0140*/  @P0 BRA `(.L_x_95) ;  /* 0x00000000001c0947 */ /* 0x000fea0003800000 */
[----:B------:R-:W0:Y:S01]  /*0150*/  FLO.U32 R0, R7 ;  /* 0x0000000700007300 */ /* 0x000e2200000e0000 */
[----:B------:R-:W-:Y:S02]  /*0160*/  FSETP.NEU.AND P0, PT, R2, RZ, PT ;  /* 0x000000ff0200720b */ /* 0x000fe40003f0d000 */
[----:B0-----:R-:W-:-:S04]  /*0170*/  IADD3 R0, PT, PT, -R0, 0x1f, RZ ;  /* 0x0000001f00007810 */ /* 0x001fc80007ffe1ff */
[----:B------:R-:W-:-:S04]  /*0180*/  IADD3 R0, PT, PT, -R0, -0x76, RZ ;  /* 0xffffff8a00007810 */ /* 0x000fc80007ffe1ff */
[----:B------:R-:W-:-:S04]  /*0190*/  I2FP.F32.S32 R0, R0 ;  /* 0x0000000000007245 */ /* 0x000fc80000201400 */
[----:B------:R-:W-:Y:S01]  /*01a0*/  FSEL R5, R0, -INF , P0 ;  /* 0xff80000000057808 */ /* 0x000fe20000000000 */
[----:B------:R-:W-:Y:S06]  /*01b0*/  BRA `(.L_x_96) ;  /* 0x0000000000107947 */ /* 0x000fec0003800000 */
.L_x_95:
[C---:B------:R-:W-:Y:S01]  /*01c0*/  ISETP.GT.U32.AND P0, PT, R7.reuse, 0x7f7fffff, PT ;  /* 0x7f7fffff0700780c */ /* 0x040fe20003f04070 */
[----:B------:R-:W-:Y:S01]  /*01d0*/  FMUL R5, R2, R2 ;  /* 0x0000000202057220 */ /* 0x000fe20000400000 */
[----:B------:R-:W-:-:S11]  /*01e0*/  LEA.HI R0, R7, 0xffffff81, RZ, 0x9 ;  /* 0xffffff8107007811 */ /* 0x000fd600078f48ff */
[----:B------:R-:W-:-:S07]  /*01f0*/  @!P0 I2FP.F32.S32 R5, R0 ;  /* 0x0000000000058245 */ /* 0x000fce0000201400 */
.L_x_96:
[----:B------:R-:W-:Y:S05]  /*0200*/  BSYNC.RECONVERGENT B0 ;  /* 0x0000000000007941 */ /* 0x000fea0003800200 */
.L_x_94:
[----:B------:R-:W0:Y:S02]  /*0210*/  LDCU.64 UR6, c[0x0][0x388] ;  /* 0x00007100ff0677ac */ /* 0x000e240008000a00 */
[----:B0-----:R-:W-:-:S04]  /*0220*/  IADD3 R2, P0, PT, R4, UR6, RZ ;  /* 0x0000000604027c10 */ /* 0x001fc8000ff1e0ff */
[----:B------:R-:W-:-:S05]  /*0230*/  IADD3.X R3, PT, PT, R6, UR7, RZ, P0, !PT ;  /* 0x0000000706037c10 */ /* 0x000fca00087fe4ff */
[----:B------:R-:W-:Y:S01]  /*0240*/  STG.E desc[UR4][R2.64], R5 ;  /* 0x0000000502007986 */ /* 0x000fe2000c101904 */
[----:B------:R-:W-:Y:S05]  /*0250*/  EXIT ;  /* 0x000000000000794d */ /* 0x000fea0003800000 */
.L_x_97:
        /* <DEDUP_REMOVED lines=10> */
.L_x_194:


//--------------------- .text.math_log2f          --------------------------
	.section	.text.math_log2f,"ax",@progbits
	.align	128
        .global         math_log2f
        .type           math_log2f,@function
        .size           math_log2f,(.L_x_195 - math_log2f)
        .other          math_log2f,@"STO_CUDA_ENTRY STV_DEFAULT"
math_log2f:
.text.math_log2f:
        /* <DEDUP_REMOVED lines=16> */
[----:B------:R-:W-:Y:S01]  /*0100*/  HFMA2 R7, -RZ, RZ, 1.443359375, -0.2030029296875 ;  /* 0x3dc6b27fff077431 */ /* 0x000fe200000001ff */
[----:B------:R-:W0:Y:S03]  /*0110*/  LDCU.64 UR6, c[0x0][0x388] ;  /* 0x00007100ff0677ac */ /* 0x000e260008000a00 */
[----:B-1----:R1:W2:Y:S02]  /*0120*/  LDG.E R0, desc[UR4][R2.64] ;  /* 0x0000000402007981 */ /* 0x0022a4000c1e1900 */
[----:B-1----:R-:W-:Y:S02]  /*0130*/  MOV R3, 0x7f800000 ;  /* 0x7f80000000037802 */ /* 0x002fe40000000f00 */
[----:B--2---:R-:W-:-:S04]  /*0140*/  FSETP.GEU.AND P0, PT, R0, 1.175494350822287508e-38, PT ;  /* 0x008000000000780b */ /* 0x004fc80003f0e000 */
[----:B------:R-:W-:-:S09]  /*0150*/  FSEL R2, RZ, -23, P0 ;  /* 0xc1b80000ff027808 */ /* 0x000fd20000000000 */
[----:B------:R-:W-:-:S05]  /*0160*/  @!P0 FMUL R0, R0, 8388608 ;  /* 0x4b00000000008820 */ /* 0x000fca0000400000 */
[C---:B------:R-:W-:Y:S02]  /*0170*/  IADD3 R4, PT, PT, R0.reuse, -0x3f3504f3, RZ ;  /* 0xc0cafb0d00047810 */ /* 0x040fe40007ffe0ff */
[----:B------:R-:W-:Y:S02]  /*0180*/  ISETP.GT.U32.AND P1, PT, R0, 0x7f7fffff, PT ;  /* 0x7f7fffff0000780c */ /* 0x000fe40003f24070 */
[----:B------:R-:W-:-:S04]  /*0190*/  LOP3.LUT R5, R4, 0xff800000, RZ, 0xc0, !PT ;  /* 0xff80000004057812 */ /* 0x000fc800078ec0ff */
[-C--:B------:R-:W-:Y:S02]  /*01a0*/  IADD3 R4, PT, PT, R0, -R5.reuse, RZ ;  /* 0x8000000500047210 */ /* 0x080fe40007ffe0ff */
[----:B------:R-:W-:-:S03]  /*01b0*/  I2FP.F32.S32 R5, R5 ;  /* 0x0000000500057245 */ /* 0x000fc60000201400 */
[----:B------:R-:W-:Y:S02]  /*01c0*/  FADD R4, R4, -1 ;  /* 0xbf80000004047421 */ /* 0x000fe40000000000 */
[----:B------:R-:W-:Y:S02]  /*01d0*/  FFMA R2, R5, 1.1920928955078125e-07, R2 ;  /* 0x3400000005027823 */ /* 0x000fe40000000002 */
[----:B------:R-:W-:-:S04]  /*01e0*/  FFMA R7, R4, R7, -0.16845393180847167969 ;  /* 0xbe2c7f3004077423 */ /* 0x000fc80000000007 */
[----:B------:R-:W-:-:S04]  /*01f0*/  FFMA R7, R4, R7, 0.1716887056827545166 ;  /* 0x3e2fcf2a04077423 */ /* 0x000fc80000000007 */
[----:B------:R-:W-:-:S04]  /*0200*/  FFMA R7, R4, R7, -0.17900948226451873779 ;  /* 0xbe374e4304077423 */ /* 0x000fc80000000007 */
[----:B------:R-:W-:-:S04]  /*0210*/  FFMA R7, R4, R7, 0.20512372255325317383 ;  /* 0x3e520bf404077423 */ /* 0x000fc80000000007 */
[----:B------:R-:W-:-:S04]  /*0220*/  FFMA R7, R4, R7, -0.24046532809734344482 ;  /* 0xbe763c8b04077423 */ /* 0x000fc80000000007 */
[----:B------:R-:W-:-:S04]  /*0230*/  FFMA R7, R4, R7, 0.28857114911079406738 ;  /* 0x3e93bf9904077423 */ /* 0x000fc80000000007 */
[----:B------:R-:W-:-:S04]  /*0240*/  FFMA R7, R4, R7, -0.36067417263984680176 ;  /* 0xbeb8aa4904077423 */ /* 0x000fc80000000007 */
[----:B------:R-:W-:-:S04]  /*0250*/  FFMA R7, R4, R7, 0.48089820146560668945 ;  /* 0x3ef6384a04077423 */ /* 0x000fc80000000007 */
[----:B------:R-:W-:-:S04]  /*0260*/  FFMA R7, R4, R7, -0.72134751081466674805 ;  /* 0xbf38aa3b04077423 */ /* 0x000fc80000000007 */
[----:B------:R-:W-:-:S04]  /*0270*/  FMUL R7, R4, R7 ;  /* 0x0000000704077220 */ /* 0x000fc80000400000 */
[----:B------:R-:W-:-:S04]  /*0280*/  FMUL R7, R4, R7 ;  /* 0x0000000704077220 */ /* 0x000fc80000400000 */
[----:B------:R-:W-:-:S04]  /*0290*/  FFMA R7, R4, 1.4426950216293334961, R7 ;  /* 0x3fb8aa3b04077823 */ /* 0x000fc80000000007 */
[----:B------:R-:W-:Y:S01]  /*02a0*/  FADD R7, R2, R7 ;  /* 0x0000000702077221 */ /* 0x000fe20000000000 */
[----:B------:R-:W-:Y:S01]  /*02b0*/  @P1 FFMA R7, R0, R3, +INF ;  /* 0x7f80000000071423 */ /* 0x000fe20000000003 */
[----:B0-----:R-:W-:Y:S02]  /*02c0*/  IADD3 R2, P0, PT, R6, UR6, RZ ;  /* 0x0000000606027c10 */ /* 0x001fe4000ff1e0ff */
[----:B------:R-:W-:Y:S02]  /*02d0*/  FSETP.NEU.AND P1, PT, R0, RZ, PT ;  /* 0x000000ff0000720b */ /* 0x000fe40003f2d000 */
[----:B------:R-:W-:Y:S02]  /*02e0*/  IADD3.X R3, PT, PT, R8, UR7, RZ, P0, !PT ;  /* 0x0000000708037c10 */ /* 0x000fe400087fe4ff */
[----:B------:R-:W-:-:S05]  /*02f0*/  FSEL R7, R7, -INF , P1 ;  /* 0xff80000007077808 */ /* 0x000fca0000800000 */
[----:B------:R-:W-:Y:S01]  /*0300*/  STG.E desc[UR4][R2.64], R7 ;  /* 0x0000000702007986 */ /* 0x000fe2000c101904 */
[----:B------:R-:W-:Y:S05]  /*0310*/  EXIT ;  /* 0x000000000000794d */ /* 0x000fea0003800000 */
.L_x_98:
        /* <DEDUP_REMOVED lines=14> */
.L_x_195:


//--------------------- .text.math_log1pf         --------------------------
	.section	.text.math_log1pf,"ax",@progbits
	.align	128
        .global         math_log1pf
        .type           math_log1pf,@function
        .size           math_log1pf,(.L_x_196 - math_log1pf)
        .other          math_log1pf,@"STO_CUDA_ENTRY STV_DEFAULT"
math_log1pf:
.text.math_log1pf:
        /* <DEDUP_REMOVED lines=16> */
[----:B------:R-:W-:Y:S01]  /*0100*/  HFMA2 R8, -RZ, RZ, 1.625, 0 ;  /* 0x3e800000ff087431 */ /* 0x000fe200000001ff */
[----:B------:R-:W-:Y:S01]  /*0110*/  MOV R10, 0x3d39bf78 ;  /* 0x3d39bf78000a7802 */ /* 0x000fe20000000f00 */
[----:B------:R-:W0:Y:S03]  /*0120*/  LDCU.64 UR6, c[0x0][0x388] ;  /* 0x00007100ff0677ac */ /* 0x000e260008000a00 */
[----:B-1----:R0:W2:Y:S02]  /*0130*/  LDG.E R5, desc[UR4][R4.64] ;  /* 0x0000000404057981 */ /* 0x0020a4000c1e1900 */
[----:B0-----:R-:W-:Y:S01]  /*0140*/  IADD3 R4, P1, PT, R0, UR6, RZ ;  /* 0x0000000600047c10 */ /* 0x001fe2000ff3e0ff */
[C---:B--2---:R-:W-:Y:S01]  /*0150*/  FADD.RZ R3, R5.reuse, 1 ;  /* 0x3f80000005037421 */ /* 0x044fe2000000c000 */
[----:B------:R-:W-:-:S04]  /*0160*/  ISETP.GE.U32.AND P0, PT, R5, 0x7f800000, PT ;  /* 0x7f8000000500780c */ /* 0x000fc80003f06070 */
[----:B------:R-:W-:Y:S02]  /*0170*/  IADD3 R3, PT, PT, R3, -0x3f400000, RZ ;  /* 0xc0c0000003037810 */ /* 0x000fe40007ffe0ff */
[----:B------:R-:W-:Y:S02]  /*0180*/  ISETP.GT.AND P2, PT, R5, -0x40800000, P0 ;  /* 0xbf8000000500780c */ /* 0x000fe40000744270 */
[----:B------:R-:W-:-:S04]  /*0190*/  LOP3.LUT R6, R3, 0xff800000, RZ, 0xc0, !PT ;  /* 0xff80000003067812 */ /* 0x000fc800078ec0ff */
[----:B------:R-:W-:Y:S01]  /*01a0*/  IADD3 R7, PT, PT, -R6, 0x40800000, RZ ;  /* 0x4080000006077810 */ /* 0x000fe20007ffe1ff */
[----:B------:R-:W-:Y:S01]  /*01b0*/  IMAD.IADD R3, R5, 0x1, -R6 ;  /* 0x0000000105037824 */ /* 0x000fe200078e0a06 */
[----:B------:R-:W-:-:S03]  /*01c0*/  I2FP.F32.S32 R6, R6 ;  /* 0x0000000600067245 */ /* 0x000fc60000201400 */
[----:B------:R-:W-:Y:S02]  /*01d0*/  FFMA R8, R7, R8, -1 ;  /* 0xbf80000007087423 */ /* 0x000fe40000000008 */
[----:B------:R-:W-:Y:S02]  /*01e0*/  FMUL R6, R6, 1.1920928955078125e-07 ;  /* 0x3400000006067820 */ /* 0x000fe40000400000 */
[----:B------:R-:W-:-:S04]  /*01f0*/  FADD R3, R3, R8 ;  /* 0x0000000803037221 */ /* 0x000fc80000000000 */
[----:B------:R-:W-:-:S04]  /*0200*/  FFMA R8, R3, -R10, 0.10546888411045074463 ;  /* 0x3dd8001203087423 */ /* 0x000fc8000000080a */
[----:B------:R-:W-:-:S04]  /*0210*/  FFMA R8, R3, R8, -0.13229703903198242188 ;  /* 0xbe0778e003087423 */ /* 0x000fc80000000008 */
[----:B------:R-:W-:-:S04]  /*0220*/  FFMA R8, R3, R8, 0.14491446316242218018 ;  /* 0x3e14647503087423 */ /* 0x000fc80000000008 */
[----:B------:R-:W-:-:S04]  /*0230*/  FFMA R8, R3, R8, -0.16641564667224884033 ;  /* 0xbe2a68dd03087423 */ /* 0x000fc80000000008 */
[----:B------:R-:W-:-:S04]  /*0240*/  FFMA R8, R3, R8, 0.19988867640495300293 ;  /* 0x3e4caf9e03087423 */ /* 0x000fc80000000008 */
[----:B------:R-:W-:-:S04]  /*0250*/  FFMA R8, R3, R8, -0.25000196695327758789 ;  /* 0xbe80004203087423 */ /* 0x000fc80000000008 */
[----:B------:R-:W-:-:S04]  /*0260*/  FFMA R8, R3, R8, 0.33333510160446166992 ;  /* 0x3eaaaae603087423 */ /* 0x000fc80000000008 */
[----:B------:R-:W-:-:S04]  /*0270*/  FFMA R8, R3, R8, -0.5 ;  /* 0xbf00000003087423 */ /* 0x000fc80000000008 */
[----:B------:R-:W-:-:S04]  /*0280*/  FMUL R8, R3, R8 ;  /* 0x0000000803087220 */ /* 0x000fc80000400000 */
[----:B------:R-:W-:Y:S01]  /*0290*/  FFMA R3, R3, R8, R3 ;  /* 0x0000000803037223 */ /* 0x000fe20000000003 */
[----:B------:R-:W-:-:S03]  /*02a0*/  @P0 IMAD.MOV.U32 R8, RZ, RZ, 0x7f800000 ;  /* 0x7f800000ff080424 */ /* 0x000fc600078e00ff */
[----:B------:R-:W-:Y:S01]  /*02b0*/  FFMA R3, R6, 0.69314718246459960938, R3 ;  /* 0x3f31721806037823 */ /* 0x000fe20000000003 */
[C---:B------:R-:W-:Y:S01]  /*02c0*/  @P2 FFMA R3, R5.reuse, R8, +INF ;  /* 0x7f80000005032423 */ /* 0x040fe20000000008 */
[----:B------:R-:W-:Y:S02]  /*02d0*/  @P0 FSETP.NEU.AND P2, PT, R5, RZ, PT ;  /* 0x000000ff0500020b */ /* 0x000fe40003f4d000 */
[----:B------:R-:W-:Y:S02]  /*02e0*/  IADD3.X R5, PT, PT, R2, UR7, RZ, P1, !PT ;  /* 0x0000000702057c10 */ /* 0x000fe40008ffe4ff */
[----:B------:R-:W-:-:S05]  /*02f0*/  @P0 FSEL R3, R3, -RZ, P2 ;  /* 0x800000ff03030208 */ /* 0x000fca0001000000 */
[----:B------:R-:W-:Y:S01]  /*0300*/  STG.E desc[UR4][R4.64], R3 ;  /* 0x0000000304007986 */ /* 0x000fe2000c101904 */
[----:B------:R-:W-:Y:S05]  /*0310*/  EXIT ;  /* 0x000000000000794d */ /* 0x000fea0003800000 */
.L_x_99:
        /* <DEDUP_REMOVED lines=14> */
.L_x_196:


//--------------------- .text.math_log10f         --------------------------
	.section	.text.math_log10f,"ax",@progbits
	.align	128
        .global         math_log10f
        .type           math_log10f,@function
        .size           math_log10f,(.L_x_197 - math_log10f)
        .other          math_log10f,@"STO_CUDA_ENTRY STV_DEFAULT"
math_log10f:
.text.math_log10f:
        /* <DEDUP_REMOVED lines=43> */
[----:B------:R-:W-:Y:S01]  /*02b0*/  FSETP.NEU.AND P0, PT, R0, RZ, PT ;  /* 0x000000ff0000720b */ /* 0x000fe20003f0d000 */
[----:B------:R-:W-:Y:S01]  /*02c0*/  FMUL R7, R7, 0.43429449200630187988 ;  /* 0x3ede5bd907077820 */ /* 0x000fe20000400000 */
[----:B------:R-:W-:-:S04]  /*02d0*/  IADD3.X R3, PT, PT, R8, UR7, RZ, P1, !PT ;  /* 0x0000000708037c10 */ /* 0x000fc80008ffe4ff */
[----:B------:R-:W-:-:S05]  /*02e0*/  FSEL R7, R7, -INF , P0 ;  /* 0xff80000007077808 */ /* 0x000fca0000000000 */
[----:B------:R-:W-:Y:S01]  /*02f0*/  STG.E desc[UR4][R2.64], R7 ;  /* 0x0000000702007986 */ /* 0x000fe2000c101904 */
[----:B------:R-:W-:Y:S05]  /*0300*/  EXIT ;  /* 0x000000000000794d */ /* 0x000fea0003800000 */
.L_x_100:
        /* <DEDUP_REMOVED lines=15> */
.L_x_197:


//--------------------- .text.math_lgammaf        --------------------------
	.section	.text.math_lgammaf,"ax",@progbits
	.align	128
        .global         math_lgammaf
        .type           math_lgammaf,@function
        .size           math_lgammaf,(.L_x_198 - math_lgammaf)
        .other          math_lgammaf,@"STO_CUDA_ENTRY STV_DEFAULT"
math_lgammaf:
.text.math_lgammaf:
        /* <DEDUP_REMOVED lines=18> */
[----:B--2---:R-:W-:-:S13]  /*0120*/  FSETP.GE.AND P0, PT, |R4|, 3, PT ;  /* 0x404000000400780b */ /* 0x004fda0003f06200 */
[----:B------:R-:W-:Y:S05]  /*0130*/  @!P0 BRA `(.L_x_102) ;  /* 0x0000000000d08947 */ /* 0x000fea0003800000 */
[----:B------:R-:W-:-:S13]  /*0140*/  FSETP.GE.AND P0, PT, |R4|, 7.8000001907348632812, PT ;  /* 0x40f9999a0400780b */ /* 0x000fda0003f06200 */
[----:B------:R-:W-:Y:S05]  /*0150*/  @!P0 BRA `(.L_x_103) ;  /* 0x0000000000948947 */ /* 0x000fea0003800000 */
[----:B------:R-:W-:Y:S01]  /*0160*/  FADD R9, |R4|, -RZ ;  /* 0x800000ff04097221 */ /* 0x000fe20000000200 */
[----:B------:R-:W-:Y:S01]  /*0170*/  HFMA2 R7, -RZ, RZ, 1.5048828125, 33.21875 ;  /* 0x3e055027ff077431 */ /* 0x000fe200000001ff */
[----:B------:R-:W-:-:S03]  /*0180*/  MOV R11, 0x7f800000 ;  /* 0x7f800000000b7802 */ /* 0x000fc60000000f00 */
[C---:B------:R-:W-:Y:S02]  /*0190*/  IADD3 R0, PT, PT, R9.reuse, -0x3f2aaaab, RZ ;  /* 0xc0d5555509007810 */ /* 0x040fe40007ffe0ff */
[----:B------:R-:W-:Y:S02]  /*01a0*/  ISETP.GT.U32.AND P0, PT, R9, 0x7f7fffff, PT ;  /* 0x7f7fffff0900780c */ /* 0x000fe40003f04070 */
[----:B------:R-:W-:-:S04]  /*01b0*/  LOP3.LUT R0, R0, 0xff800000, RZ, 0xc0, !PT ;  /* 0xff80000000007812 */ /* 0x000fc800078ec0ff */
[----:B------:R-:W-:Y:S02]  /*01c0*/  IADD3 R5, PT, PT, -R0, R9, RZ ;  /* 0x0000000900057210 */ /* 0x000fe40007ffe1ff */
[----:B------:R-:W-:Y:S02]  /*01d0*/  I2FP.F32.S32 R0, R0 ;  /* 0x0000000000007245 */ /* 0x000fe40000201400 */
[----:B------:R-:W-:Y:S01]  /*01e0*/  MOV R9, 0x3a4be755 ;  /* 0x3a4be75500097802 */ /* 0x000fe20000000f00 */
[----:B------:R-:W-:-:S04]  /*01f0*/  FADD R6, R5, -1 ;  /* 0xbf80000005067421 */ /* 0x000fc80000000000 */
[----:B------:R-:W-:-:S04]  /*0200*/  FFMA R5, R6, -R7, 0.14084610342979431152 ;  /* 0x3e1039f606057423 */ /* 0x000fc80000000807 */
[----:B------:R-:W-:-:S04]  /*0210*/  FFMA R5, R6, R5, -0.12148627638816833496 ;  /* 0xbdf8cdcc06057423 */ /* 0x000fc80000000005 */
[----:B------:R-:W-:-:S04]  /*0220*/  FFMA R5, R6, R5, 0.13980610668659210205 ;  /* 0x3e0f295506057423 */ /* 0x000fc80000000005 */
[----:B------:R-:W-:-:S04]  /*0230*/  FFMA R5, R6, R5, -0.16684235632419586182 ;  /* 0xbe2ad8b906057423 */ /* 0x000fc80000000005 */
[----:B------:R-:W-:-:S04]  /*0240*/  FFMA R5, R6, R5, 0.20012299716472625732 ;  /* 0x3e4ced0b06057423 */ /* 0x000fc80000000005 */
[C---:B------:R-:W-:Y:S02]  /*0250*/  FFMA R7, R6.reuse, R5, -0.24999669194221496582 ;  /* 0xbe7fff2206077423 */ /* 0x040fe40000000005 */
[----:B------:R-:W0:Y:S02]  /*0260*/  MUFU.RCP R5, |R4| ;  /* 0x4000000400057308 */ /* 0x000e240000001000 */
[----:B------:R-:W-:-:S04]  /*0270*/  FFMA R7, R6, R7, 0.33333182334899902344 ;  /* 0x3eaaaa7806077423 */ /* 0x000fc80000000007 */
[----:B------:R-:W-:-:S04]  /*0280*/  FFMA R7, R6, R7, -0.5 ;  /* 0xbf00000006077423 */ /* 0x000fc80000000007 */
[----:B------:R-:W-:-:S04]  /*0290*/  FMUL R7, R6, R7 ;  /* 0x0000000706077220 */ /* 0x000fc80000400000 */
[----:B------:R-:W-:Y:S01]  /*02a0*/  FFMA R7, R6, R7, R6 ;  /* 0x0000000706077223 */ /* 0x000fe20000000006 */
[----:B------:R-:W-:Y:S01]  /*02b0*/  FFMA R6, R0, 1.1920928955078125e-07, RZ ;  /* 0x3400000000067823 */ /* 0x000fe200000000ff */
[----:B0-----:R-:W-:-:S03]  /*02c0*/  FMUL R0, R5, R5 ;  /* 0x0000000505007220 */ /* 0x001fc60000400000 */
[----:B------:R-:W-:Y:S01]  /*02d0*/  FFMA R6, R6, 0.69314718246459960938, R7 ;  /* 0x3f31721806067823 */ /* 0x000fe20000000007 */
[----:B------:R-:W-:Y:S01]  /*02e0*/  @P0 FFMA R6, |R4|, R11, +INF ;  /* 0x7f80000004060423 */ /* 0x000fe2000000020b */
[----:B------:R-:W-:Y:S01]  /*02f0*/  FFMA R7, R0, R9, -0.0027776553761214017868 ;  /* 0xbb36095300077423 */ /* 0x000fe20000000009 */
[C---:B------:R-:W-:Y:S01]  /*0300*/  FADD R9, |R4|.reuse, -0.5 ;  /* 0xbf00000004097421 */ /* 0x040fe20000000200 */
[----:B------:R-:W-:Y:S01]  /*0310*/  FSETP.NEU.AND P0, PT, |R4|, +INF , PT ;  /* 0x7f8000000400780b */ /* 0x000fe20003f0d200 */
[----:B------:R-:W-:Y:S01]  /*0320*/  FMUL R6, R6, 0.5 ;  /* 0x3f00000006067820 */ /* 0x000fe20000400000 */
[----:B------:R-:W-:-:S03]  /*0330*/  FFMA R0, R0, R7, 0.083333276212215423584 ;  /* 0x3daaaaa300007423 */ /* 0x000fc60000000007 */
[----:B------:R-:W-:Y:S01]  /*0340*/  FMUL R9, R6, R9 ;  /* 0x0000000906097220 */ /* 0x000fe20000400000 */
[----:B------:R-:W-:-:S04]  /*0350*/  FFMA R0, R5, R0, 0.91893851757049560547 ;  /* 0x3f6b3f8e05007423 */ /* 0x000fc80000000000 */
[--C-:B------:R-:W-:Y:S01]  /*0360*/  FADD R0, R0, R9.reuse ;  /* 0x0000000900007221 */ /* 0x100fe20000000000 */
[----:B------:R-:W-:-:S04]  /*0370*/  FADD R9, -|R4|, R9 ;  /* 0x0000000904097221 */ /* 0x000fc80000000300 */
[----:B------:R-:W-:-:S05]  /*0380*/  FADD R0, R9, R0 ;  /* 0x0000000009007221 */ /* 0x000fca0000000000 */
[----:B------:R-:W-:Y:S01]  /*0390*/  FSEL R6, R0, +INF , P0 ;  /* 0x7f80000000067808 */ /* 0x000fe20000000000 */
[----:B------:R-:W-:Y:S06]  /*03a0*/  BRA `(.L_x_104) ;  /* 0x00000004003c7947 */ /* 0x000fec0003800000 */
.L_x_103:
[----:B------:R-:W-:Y:S01]  /*03b0*/  FADD R6, |R4|, -3 ;  /* 0xc040000004067421 */ /* 0x000fe20000000200 */
[----:B------:R-:W-:-:S03]  /*03c0*/  HFMA2 R7, -RZ, RZ, 4.23046875, 0.62255859375 ;  /* 0x443b38fbff077431 */ /* 0x000fc600000001ff */
[----:B------:R-:W-:-:S04]  /*03d0*/  FADD R5, R6, -259.2509765625 ;  /* 0xc381a02006057421 */ /* 0x000fc80000000000 */
[----:B------:R-:W-:-:S04]  /*03e0*/  FFMA R5, R6, R5, -10777.1796875 ;  /* 0xc62864b806057423 */ /* 0x000fc80000000005 */
[----:B------:R-:W-:-:S04]  /*03f0*/  FFMA R5, R6, R5, -92685.046875 ;  /* 0xc7b5068606057423 */ /* 0x000fc80000000005 */
[C---:B------:R-:W-:Y:S01]  /*0400*/  FFMA R0, R6.reuse, R5, -206353.578125 ;  /* 0xc849846506007423 */ /* 0x040fe20000000005 */
[----:B------:R-:W-:-:S04]  /*0410*/  FFMA R5, R6, -R7, -12349.7421875 ;  /* 0xc640f6f806057423 */ /* 0x000fc80000000807 */
[C---:B------:R-:W-:Y:S01]  /*0420*/  FFMA R5, R6.reuse, R5, -41061.375 ;  /* 0xc720656006057423 */ /* 0x040fe20000000005 */
[----:B------:R-:W0:Y:S03]  /*0430*/  MUFU.RCP R0, R0 ;  /* 0x0000000000007308 */ /* 0x000e260000001000 */
[----:B------:R-:W-:-:S04]  /*0440*/  FFMA R5, R6, R5, -48310.6640625 ;  /* 0xc73cb6aa06057423 */ /* 0x000fc80000000005 */
[----:B------:R-:W-:-:S04]  /*0450*/  FFMA R5, R6, R5, -143033.40625 ;  /* 0xc80bae5a06057423 */ /* 0x000fc80000000005 */
[----:B0-----:R-:W-:Y:S01]  /*0460*/  FFMA R6, R5, R0, R6 ;  /* 0x0000000005067223 */ /* 0x001fe20000000006 */
[----:B------:R-:W-:Y:S06]  /*0470*/  BRA `(.L_x_104) ;  /* 0x0000000400087947 */ /* 0x000fec0003800000 */
.L_x_102:
[----:B------:R-:W-:-:S13]  /*0480*/  FSETP.GE.AND P0, PT, |R4|, 1.5, PT ;  /* 0x3fc000000400780b */ /* 0x000fda0003f06200 */
[----:B------:R-:W-:Y:S05]  /*0490*/  @!P0 BRA `(.L_x_105) ;  /* 0x0000000000348947 */ /* 0x000fea0003800000 */
[----:B------:R-:W-:Y:S01]  /*04a0*/  MOV R5, 0x385007fa ;  /* 0x385007fa00057802 */ /* 0x000fe20000000f00 */
[----:B------:R-:W-:-:S04]  /*04b0*/  FADD R6, |R4|, -2 ;  /* 0xc000000004067421 */ /* 0x000fc80000000200 */
[----:B------:R-:W-:-:S04]  /*04c0*/  FFMA R5, R6, R5, -0.00022089484264142811298 ;  /* 0xb967a00206057423 */ /* 0x000fc80000000005 */
[----:B------:R-:W-:-:S04]  /*04d0*/  FFMA R5, R6, R5, 0.00054131424985826015472 ;  /* 0x3a0de6fc06057423 */ /* 0x000fc80000000005 */
[----:B------:R-:W-:-:S04]  /*04e0*/  FFMA R5, R6, R5, -0.0012045169714838266373 ;  /* 0xba9de0e206057423 */ /* 0x000fc80000000005 */
[----:B------:R-:W-:-:S04]  /*04f0*/  FFMA R5, R6, R5, 0.0028842517640441656113 ;  /* 0x3b3d05b706057423 */ /* 0x000fc80000000005 */
[----:B------:R-:W-:-:S04]  /*0500*/  FFMA R5, R6, R5, -0.0073827579617500305176 ;  /* 0xbbf1eb1006057423 */ /* 0x000fc80000000005 */
[----:B------:R-:W-:-:S04]  /*0510*/  FFMA R5, R6, R5, 0.020581319928169250488 ;  /* 0x3ca89a2806057423 */ /* 0x000fc80000000005 */
[----:B------:R-:W-:-:S04]  /*0520*/  FFMA R5, R6, R5, -0.06735248863697052002 ;  /* 0xbd89f01a06057423 */ /* 0x000fc80000000005 */
[----:B------:R-:W-:-:S04]  /*0530*/  FFMA R5, R6, R5, 0.32246702909469604492 ;  /* 0x3ea51a6606057423 */ /* 0x000fc80000000005 */
[----:B------:R-:W-:-:S04]  /*0540*/  FFMA R5, R6, R5, 0.42278432846069335938 ;  /* 0x3ed8773006057423 */ /* 0x000fc80000000005 */
[----:B------:R-:W-:Y:S01]  /*0550*/  FMUL R6, R6, R5 ;  /* 0x0000000506067220 */ /* 0x000fe20000400000 */
[----:B------:R-:W-:Y:S06]  /*0560*/  BRA `(.L_x_104) ;  /* 0x0000000000cc7947 */ /* 0x000fec0003800000 */
.L_x_105:
[----:B------:R-:W-:-:S13]  /*0570*/  FSETP.GE.AND P0, PT, |R4|, 0.69999998807907104492, PT ;  /* 0x3f3333330400780b */ /* 0x000fda0003f06200 */
[----:B------:R-:W-:Y:S05]  /*0580*/  @!P0 BRA `(.L_x_106) ;  /* 0x0000000000388947 */ /* 0x000fea0003800000 */
[----:B------:R-:W-:Y:S02]  /*0590*/  HFMA2 R5, -RZ, RZ, 1.3076171875, -7640 ;  /* 0x3d3bef76ff057431 */ /* 0x000fe400000001ff */
[----:B------:R-:W-:-:S04]  /*05a0*/  FADD R6, -|R4|, 1 ;  /* 0x3f80000004067421 */ /* 0x000fc80000000300 */
[----:B------:R-:W-:-:S04]  /*05b0*/  FFMA R5, R6, R5, 0.10373967140913009644 ;  /* 0x3dd4757706057423 */ /* 0x000fc80000000005 */
[----:B------:R-:W-:-:S04]  /*05c0*/  FFMA R5, R6, R5, 0.12280363589525222778 ;  /* 0x3dfb807906057423 */ /* 0x000fc80000000005 */
[----:B------:R-:W-:-:S04]  /*05d0*/  FFMA R5, R6, R5, 0.12752421200275421143 ;  /* 0x3e0295b506057423 */ /* 0x000fc80000000005 */
[----:B------:R-:W-:-:S04]  /*05e0*/  FFMA R5, R6, R5, 0.14321668446063995361 ;  /* 0x3e12a76506057423 */ /* 0x000fc80000000005 */
[----:B------:R-:W-:-:S04]  /*05f0*/  FFMA R5, R6, R5, 0.16934357583522796631 ;  /* 0x3e2d686706057423 */ /* 0x000fc80000000005 */
[----:B------:R-:W-:-:S04]  /*0600*/  FFMA R5, R6, R5, 0.2074079364538192749 ;  /* 0x3e5462bf06057423 */ /* 0x000fc80000000005 */
[----:B------:R-:W-:-:S04]  /*0610*/  FFMA R5, R6, R5, 0.27058750391006469727 ;  /* 0x3e8a8a7206057423 */ /* 0x000fc80000000005 */
[----:B------:R-:W-:-:S04]  /*0620*/  FFMA R5, R6, R5, 0.40068542957305908203 ;  /* 0x3ecd26a406057423 */ /* 0x000fc80000000005 */
[----:B------:R-:W-:-:S04]  /*0630*/  FFMA R5, R6, R5, 0.82246696949005126953 ;  /* 0x3f528d3206057423 */ /* 0x000fc80000000005 */
[----:B------:R-:W-:-:S04]  /*0640*/  FFMA R5, R6, R5, 0.57721567153930664062 ;  /* 0x3f13c46806057423 */ /* 0x000fc80000000005 */
[----:B------:R-:W-:Y:S01]  /*0650*/  FMUL R6, R6, R5 ;  /* 0x0000000506067220 */ /* 0x000fe20000400000 */
[----:B------:R-:W-:Y:S06]  /*0660*/  BRA `(.L_x_104) ;  /* 0x00000000008c7947 */ /* 0x000fec0003800000 */
.L_x_106:
[----:B------:R-:W-:Y:S01]  /*0670*/  MOV R5, 0x3b6b1c86 ;  /* 0x3b6b1c8600057802 */ /* 0x000fe20000000f00 */
[----:B------:R-:W-:-:S04]  /*0680*/  HFMA2 R7, -RZ, RZ, 1.5048828125, 33.21875 ;  /* 0x3e055027ff077431 */ /* 0x000fc800000001ff */
[----:B------:R-:W-:-:S04]  /*0690*/  FFMA R5, |R4|, R5, -0.0054712854325771331787 ;  /* 0xbbb3487804057423 */ /* 0x000fc80000000205 */
[----:B------:R-:W-:-:S04]  /*06a0*/  FFMA R5, |R4|, R5, -0.044627126306295394897 ;  /* 0xbd36caef04057423 */ /* 0x000fc80000000205 */
[----:B------:R-:W-:-:S04]  /*06b0*/  FFMA R5, |R4|, R5, 0.16731770336627960205 ;  /* 0x3e2b555504057423 */ /* 0x000fc80000000205 */
[----:B------:R-:W-:-:S04]  /*06c0*/  FFMA R5, |R4|, R5, -0.042135979980230331421 ;  /* 0xbd2c96c704057423 */ /* 0x000fc80000000205 */
[----:B------:R-:W-:-:S04]  /*06d0*/  FFMA R5, |R4|, R5, -0.6558672785758972168 ;  /* 0xbf27e6eb04057423 */ /* 0x000fc80000000205 */
[----:B------:R-:W-:-:S04]  /*06e0*/  FFMA R5, |R4|, R5, 0.57721537351608276367 ;  /* 0x3f13c46304057423 */ /* 0x000fc80000000205 */
[----:B------:R-:W-:-:S04]  /*06f0*/  FMUL R5, |R4|, R5 ;  /* 0x0000000504057220 */ /* 0x000fc80000400200 */
[----:B------:R-:W-:-:S05]  /*0700*/  FFMA R5, |R4|, R5, |R4| ;  /* 0x0000000504057223 */ /* 0x000fca0000000604 */
[----:B------:R-:W-:-:S13]  /*0710*/  FSETP.GEU.AND P0, PT, R5, 1.175494350822287508e-38, PT ;  /* 0x008000000500780b */ /* 0x000fda0003f0e000 */
[----:B------:R-:W-:-:S05]  /*0720*/  @!P0 FMUL R5, R5, 8388608 ;  /* 0x4b00000005058820 */ /* 0x000fca0000400000 */
[C---:B------:R-:W-:Y:S02]  /*0730*/  IADD3 R0, PT, PT, R5.reuse, -0x3f2aaaab, RZ ;  /* 0xc0d5555505007810 */ /* 0x040fe40007ffe0ff */
[----:B------:R-:W-:Y:S02]  /*0740*/  FSETP.NEU.AND P1, PT, R5, RZ, PT ;  /* 0x000000ff0500720b */ /* 0x000fe40003f2d000 */
[----:B------:R-:W-:-:S04]  /*0750*/  LOP3.LUT R6, R0, 0xff800000, RZ, 0xc0, !PT ;  /* 0xff80000000067812 */ /* 0x000fc800078ec0ff */
[----:B------:R-:W-:-:S05]  /*0760*/  IADD3 R0, PT, PT, R5, -R6, RZ ;  /* 0x8000000605007210 */ /* 0x000fca0007ffe0ff */
[----:B------:R-:W-:Y:S01]  /*0770*/  FADD R8, R0, -1 ;  /* 0xbf80000000087421 */ /* 0x000fe20000000000 */
[----:B------:R-:W-:Y:S02]  /*0780*/  FSEL R0, RZ, -23, P0 ;  /* 0xc1b80000ff007808 */ /* 0x000fe40000000000 */
[----:B------:R-:W-:Y:S01]  /*0790*/  ISETP.GT.U32.AND P0, PT, R5, 0x7f7fffff, PT ;  /* 0x7f7fffff0500780c */ /* 0x000fe20003f04070 */
[----:B------:R-:W-:-:S04]  /*07a0*/  FFMA R7, R8, -R7, 0.14084610342979431152 ;  /* 0x3e1039f608077423 */ /* 0x000fc80000000807 */
[----:B------:R-:W-:-:S04]  /*07b0*/  FFMA R7, R8, R7, -0.12148627638816833496 ;  /* 0xbdf8cdcc08077423 */ /* 0x000fc80000000007 */
[----:B------:R-:W-:-:S04]  /*07c0*/  FFMA R7, R8, R7, 0.13980610668659210205 ;  /* 0x3e0f295508077423 */ /* 0x000fc80000000007 */
[----:B------:R-:W-:-:S04]  /*07d0*/  FFMA R7, R8, R7, -0.16684235632419586182 ;  /* 0xbe2ad8b908077423 */ /* 0x000fc80000000007 */
[----:B------:R-:W-:-:S04]  /*07e0*/  FFMA R7, R8, R7, 0.20012299716472625732 ;  /* 0x3e4ced0b08077423 */ /* 0x000fc80000000007 */
[----:B------:R-:W-:-:S04]  /*07f0*/  FFMA R7, R8, R7, -0.24999669194221496582 ;  /* 0xbe7fff2208077423 */ /* 0x000fc80000000007 */
[----:B------:R-:W-:-:S04]  /*0800*/  FFMA R7, R8, R7, 0.33333182334899902344 ;  /* 0x3eaaaa7808077423 */ /* 0x000fc80000000007 */
[C---:B------:R-:W-:Y:S01]  /*0810*/  FFMA R9, R8.reuse, R7, -0.5 ;  /* 0xbf00000008097423 */ /* 0x040fe20000000007 */
[----:B------:R-:W-:Y:S02]  /*0820*/  I2FP.F32.S32 R7, R6 ;  /* 0x0000000600077245 */ /* 0x000fe40000201400 */
[----:B------:R-:W-:Y:S01]  /*0830*/  MOV R6, 0x7f800000 ;  /* 0x7f80000000067802 */ /* 0x000fe20000000f00 */
[C---:B------:R-:W-:Y:S02]  /*0840*/  FMUL R9, R8.reuse, R9 ;  /* 0x0000000908097220 */ /* 0x040fe40000400000 */
[----:B------:R-:W-:Y:S02]  /*0850*/  FFMA R0, R7, 1.1920928955078125e-07, R0 ;  /* 0x3400000007007823 */ /* 0x000fe40000000000 */
[----:B------:R-:W-:-:S04]  /*0860*/  FFMA R9, R8, R9, R8 ;  /* 0x0000000908097223 */ /* 0x000fc80000000008 */
[----:B------:R-:W-:Y:S01]  /*0870*/  FFMA R0, R0, 0.69314718246459960938, R9 ;  /* 0x3f31721800007823 */ /* 0x000fe20000000009 */
[----:B------:R-:W-:-:S05]  /*0880*/  @P0 FFMA R0, R5, R6, +INF ;  /* 0x7f80000005000423 */ /* 0x000fca0000000006 */
[----:B------:R-:W-:-:S07]  /*0890*/  FSEL R6, -R0, +INF , P1 ;  /* 0x7f80000000067808 */ /* 0x000fce0000800100 */
.L_x_104:
[----:B------:R-:W-:Y:S05]  /*08a0*/  BSYNC.RECONVERGENT B0 ;  /* 0x0000000000007941 */ /* 0x000fea0003800200 */
.L_x_101:
[----:B------:R-:W-:Y:S01]  /*08b0*/  FSETP.GE.AND P0, PT, R4, RZ, PT ;  /* 0x000000ff0400720b */ /* 0x000fe20003f06000 */
[----:B------:R-:W-:Y:S01]  /*08c0*/  BSSY.RECONVERGENT B0, `(.L_x_107) ;  /* 0x0000057000007945 */ /* 0x000fe20003800200 */
[----:B------:R-:W-:-:S11]  /*08d0*/  MOV R7, R6 ;  /* 0x0000000600077202 */ /* 0x000fd60000000f00 */
[----:B------:R-:W-:Y:S05]  /*08e0*/  @P0 BRA `(.L_x_108) ;  /* 0x0000000400500947 */ /* 0x000fea0003800000 */
[----:B------:R-:W0:Y:S01]  /*08f0*/  FRND.FLOOR R5, |R4| ;  /* 0x4000000400057307 */ /* 0x000e220000205000 */
[----:B------:R-:W-:Y:S02]  /*0900*/  MOV R7, 0x7f800000 ;  /* 0x7f80000000077802 */ /* 0x000fe40000000f00 */
[----:B0-----:R-:W-:-:S13]  /*0910*/  FSETP.NEU.AND P0, PT, |R4|, R5, PT ;  /* 0x000000050400720b */ /* 0x001fda0003f0d200 */
[----:B------:R-:W-:Y:S05]  /*0920*/  @!P0 BRA `(.L_x_108) ;  /* 0x0000000400408947 */ /* 0x000fea0003800000 */
[----:B------:R-:W-:Y:S02]  /*0930*/  FSETP.GEU.AND P0, PT, |R4|, 9.999999682655225389e-20, PT ;  /* 0x1fec1e4a0400780b */ /* 0x000fe40003f0e200 */
[----:B------:R-:W-:-:S11]  /*0940*/  MOV R5, 0x7f800000 ;  /* 0x7f80000000057802 */ /* 0x000fd60000000f00 */
[----:B------:R-:W-:Y:S05]  /*0950*/  @P0 BRA `(.L_x_109) ;  /* 0x00000000006c0947 */ /* 0x000fea0003800000 */
[C---:B------:R-:W-:Y:S01]  /*0960*/  FMUL R7, |R4|.reuse, 8388608 ;  /* 0x4b00000004077820 */ /* 0x040fe20000400200 */
[----:B------:R-:W-:Y:S01]  /*0970*/  FSETP.GEU.AND P0, PT, |R4|, 1.175494350822287508e-38, PT ;  /* 0x008000000400780b */ /* 0x000fe20003f0e200 */
[----:B------:R-:W-:-:S03]  /*0980*/  HFMA2 R9, -RZ, RZ, 1.5048828125, 33.21875 ;  /* 0x3e055027ff097431 */ /* 0x000fc600000001ff */
[----:B------:R-:W-:-:S04]  /*0990*/  FSEL R4, R7, |R4|, !P0 ;  /* 0x4000000407047208 */ /* 0x000fc80004000000 */
[C---:B------:R-:W-:Y:S02]  /*09a0*/  IADD3 R0, PT, PT, R4.reuse, -0x3f2aaaab, RZ ;  /* 0xc0d5555504007810 */ /* 0x040fe40007ffe0ff */
[----:B------:R-:W-:Y:S02]  /*09b0*/  FSETP.NEU.AND P1, PT, R4, RZ, PT ;  /* 0x000000ff0400720b */ /* 0x000fe40003f2d000 */
[----:B------:R-:W-:-:S04]  /*09c0*/  LOP3.LUT R7, R0, 0xff800000, RZ, 0xc0, !PT ;  /* 0xff80000000077812 */ /* 0x000fc800078ec0ff */
[-C--:B------:R-:W-:Y:S02]  /*09d0*/  IADD3 R0, PT, PT, R4, -R7.reuse, RZ ;  /* 0x8000000704007210 */ /* 0x080fe40007ffe0ff */
[----:B------:R-:W-:-:S03]  /*09e0*/  I2FP.F32.S32 R7, R7 ;  /* 0x0000000700077245 */ /* 0x000fc60000201400 */
[----:B------:R-:W-:Y:S01]  /*09f0*/  FADD R6, R0, -1 ;  /* 0xbf80000000067421 */ /* 0x000fe20000000000 */
[----:B------:R-:W-:Y:S02]  /*0a00*/  FSEL R0, RZ, -23, P0 ;  /* 0xc1b80000ff007808 */ /* 0x000fe40000000000 */
[----:B------:R-:W-:Y:S01]  /*0a10*/  ISETP.GT.U32.AND P0, PT, R4, 0x7f7fffff, PT ;  /* 0x7f7fffff0400780c */ /* 0x000fe20003f04070 */
[C---:B------:R-:W-:Y:S02]  /*0a20*/  FFMA R9, R6.reuse, -R9, 0.14084610342979431152 ;  /* 0x3e1039f606097423 */ /* 0x040fe40000000809 */
[----:B------:R-:W-:Y:S02]  /*0a30*/  FFMA R0, R7, 1.1920928955078125e-07, R0 ;  /* 0x3400000007007823 */ /* 0x000fe40000000000 */
        /* <DEDUP_REMOVED lines=10> */
[----:B------:R-:W-:-:S05]  /*0ae0*/  @P0 FFMA R0, R4, R5, +INF ;  /* 0x7f80000004000423 */ /* 0x000fca0000000005 */
[----:B------:R-:W-:Y:S01]  /*0af0*/  FSEL R7, -R0, +INF , P1 ;  /* 0x7f80000000077808 */ /* 0x000fe20000800100 */
[----:B------:R-:W-:Y:S06]  /*0b00*/  BRA `(.L_x_108) ;  /* 0x0000000000c87947 */ /* 0x000fec0003800000 */
.L_x_109:
[--C-:B------:R-:W-:Y:S01]  /*0b10*/  FADD R0, |R4|, |R4|.reuse ;  /* 0x4000000404007221 */ /* 0x100fe20000000200 */
[----:B------:R-:W-:Y:S01]  /*0b20*/  MOV R12, 0x37cbac00 ;  /* 0x37cbac00000c7802 */ /* 0x000fe20000000f00 */
[----:B------:R-:W-:Y:S01]  /*0b30*/  HFMA2 R11, -RZ, RZ, 1.291015625, -0.052581787109375 ;  /* 0x3d2aaabbff0b7431 */ /* 0x000fe200000001ff */
[----:B------:R-:W-:Y:S01]  /*0b40*/  MOV R13, 0x3effffff ;  /* 0x3effffff000d7802 */ /* 0x000fe20000000f00 */
[----:B------:R-:W0:Y:S08]  /*0b50*/  FRND R7, R0 ;  /* 0x0000000000077307 */ /* 0x000e300000201000 */
[----:B------:R-:W1:Y:S01]  /*0b60*/  F2I.NTZ R8, R0 ;  /* 0x0000000000087305 */ /* 0x000e620000203100 */
[----:B0-----:R-:W-:-:S04]  /*0b70*/  FFMA R7, R7, -0.5, |R4| ;  /* 0xbf00000007077823 */ /* 0x001fc80000000404 */
[----:B------:R-:W-:Y:S01]  /*0b80*/  FMUL R7, R7, 3.1415927410125732422 ;  /* 0x40490fdb07077820 */ /* 0x000fe20000400000 */
[----:B-1----:R-:W-:-:S03]  /*0b90*/  LOP3.LUT R10, R8, 0x1, RZ, 0xc0, !PT ;  /* 0x00000001080a7812 */ /* 0x002fc600078ec0ff */
[----:B------:R-:W-:Y:S01]  /*0ba0*/  FMUL R9, R7, R7 ;  /* 0x0000000707097220 */ /* 0x000fe20000400000 */
[----:B------:R-:W-:Y:S02]  /*0bb0*/  LOP3.LUT P1, RZ, R8, 0x2, RZ, 0xc0, !PT ;  /* 0x0000000208ff7812 */ /* 0x000fe4000782c0ff */
[----:B------:R-:W-:Y:S01]  /*0bc0*/  ISETP.NE.U32.AND P0, PT, R10, 0x1, PT ;  /* 0x000000010a00780c */ /* 0x000fe20003f05070 */
[----:B------:R-:W-:-:S03]  /*0bd0*/  FFMA R10, R9, R12, -0.0013887860113754868507 ;  /* 0xbab607ed090a7423 */ /* 0x000fc6000000000c */
[----:B------:R-:W-:Y:S02]  /*0be0*/  FSEL R12, R11, 0.0083327032625675201416, !P0 ;  /* 0x3c0885e40b0c7808 */ /* 0x000fe40004000000 */
[----:B------:R-:W-:Y:S02]  /*0bf0*/  FSEL R10, R10, -0.00019574658654164522886, !P0 ;  /* 0xb94d41530a0a7808 */ /* 0x000fe40004000000 */
[----:B------:R-:W-:Y:S02]  /*0c00*/  FSEL R0, R7, 1, P0 ;  /* 0x3f80000007007808 */ /* 0x000fe40000000000 */
[----:B------:R-:W-:Y:S01]  /*0c10*/  FSEL R11, -R13, -0.16666662693023681641, !P0 ;  /* 0xbe2aaaa80d0b7808 */ /* 0x000fe20004000100 */
[C---:B------:R-:W-:Y:S02]  /*0c20*/  FFMA R10, R9.reuse, R10, R12 ;  /* 0x0000000a090a7223 */ /* 0x040fe4000000000c */
[C---:B------:R-:W-:Y:S02]  /*0c30*/  FFMA R7, R9.reuse, R0, RZ ;  /* 0x0000000009077223 */ /* 0x040fe400000000ff */
[----:B------:R-:W-:Y:S01]  /*0c40*/  FFMA R10, R9, R10, R11 ;  /* 0x0000000a090a7223 */ /* 0x000fe2000000000b */
[----:B------:R-:W-:-:S03]  /*0c50*/  HFMA2 R9, -RZ, RZ, 1.5048828125, 33.21875 ;  /* 0x3e055027ff097431 */ /* 0x000fc600000001ff */
[----:B------:R-:W-:-:S04]  /*0c60*/  FFMA R7, R7, R10, R0 ;  /* 0x0000000a07077223 */ /* 0x000fc80000000000 */
[----:B------:R-:W-:-:S04]  /*0c70*/  @P1 FADD R7, RZ, -R7 ;  /* 0x80000007ff071221 */ /* 0x000fc80000000000 */
[----:B------:R-:W-:-:S05]  /*0c80*/  FMUL R4, |R4|, |R7| ;  /* 0x4000000704047220 */ /* 0x000fca0000400200 */
[----:B------:R-:W-:-:S13]  /*0c90*/  FSETP.GEU.AND P0, PT, R4, 1.175494350822287508e-38, PT ;  /* 0x008000000400780b */ /* 0x000fda0003f0e000 */
[----:B------:R-:W-:-:S05]  /*0ca0*/  @!P0 FMUL R4, R4, 8388608 ;  /* 0x4b00000004048820 */ /* 0x000fca0000400000 */
[----:B------:R-:W-:-:S04]  /*0cb0*/  IADD3 R0, PT, PT, R4, -0x3f2aaaab, RZ ;  /* 0xc0d5555504007810 */ /* 0x000fc80007ffe0ff */
        /* <DEDUP_REMOVED lines=18> */
[C---:B------:R-:W-:Y:S01]  /*0de0*/  @P0 FFMA R0, R4.reuse, R5, +INF ;  /* 0x7f80000004000423 */ /* 0x040fe20000000005 */
[----:B------:R-:W-:-:S03]  /*0df0*/  FSETP.NEU.AND P0, PT, R4, RZ, PT ;  /* 0x000000ff0400720b */ /* 0x000fc60003f0d000 */
[----:B------:R-:W-:-:S05]  /*0e00*/  FADD R0, -R0, 1.1447298526763916016 ;  /* 0x3f92868200007421 */ /* 0x000fca0000000100 */
[----:B------:R-:W-:-:S05]  /*0e10*/  FSEL R7, R0, +INF , P0 ;  /* 0x7f80000000077808 */ /* 0x000fca0000000000 */
[----:B------:R-:W-:-:S07]  /*0e20*/  FADD R7, R7, -R6 ;  /* 0x8000000607077221 */ /* 0x000fce0000000000 */
.L_x_108:
[----:B------:R-:W-:Y:S05]  /*0e30*/  BSYNC.RECONVERGENT B0 ;  /* 0x0000000000007941 */ /* 0x000fea0003800200 */
.L_x_107:
[----:B------:R-:W0:Y:S02]  /*0e40*/  LDCU.64 UR6, c[0x0][0x388] ;  /* 0x00007100ff0677ac */ /* 0x000e240008000a00 */
[----:B0-----:R-:W-:-:S04]  /*0e50*/  IADD3 R4, P0, PT, R3, UR6, RZ ;  /* 0x0000000603047c10 */ /* 0x001fc8000ff1e0ff */
[----:B------:R-:W-:-:S05]  /*0e60*/  IADD3.X R5, PT, PT, R2, UR7, RZ, P0, !PT ;  /* 0x0000000702057c10 */ /* 0x000fca00087fe4ff */
[----:B------:R-:W-:Y:S01]  /*0e70*/  STG.E desc[UR4][R4.64], R7 ;  /* 0x0000000704007986 */ /* 0x000fe2000c101904 */
[----:B------:R-:W-:Y:S05]  /*0e80*/  EXIT ;  /* 0x000000000000794d */ /* 0x000fea0003800000 */
.L_x_110:
        /* <DEDUP_REMOVED lines=15> */
.L_x_198:


//--------------------- .text.math_j1f            --------------------------
	.section	.text.math_j1f,"ax",@progbits
	.align	128
        .global         math_j1f
        .type           math_j1f,@function
        .size           math_j1f,(.L_x_199 - math_j1f)
        .other          math_j1f,@"STO_CUDA_ENTRY STV_DEFAULT"
math_j1f:
.text.math_j1f:
        /* <DEDUP_REMOVED lines=18> */
[----:B--2---:R-:W-:-:S13]  /*0120*/  FSETP.GTU.AND P0, PT, |R4|, 8, PT ;  /* 0x410000000400780b */ /* 0x004fda0003f0c200 */
        /* <DEDUP_REMOVED lines=22> */
.L_x_112:
[----:B------:R-:W-:Y:S01]  /*0290*/  FSETP.NEU.AND P0, PT, |R4|, +INF , PT ;  /* 0x7f8000000400780b */ /* 0x000fe20003f0d200 */
[----:B------:R-:W-:-:S12]  /*02a0*/  HFMA2 R5, -RZ, RZ, 0, 0 ;  /* 0x00000000ff057431 */ /* 0x000fd800000001ff */
[----:B------:R-:W-:Y:S05]  /*02b0*/  @!P0 BRA `(.L_x_113) ;  /* 0x0000000800688947 */ /* 0x000fea0003800000 */
[----:B------:R-:W0:Y:S01]  /*02c0*/  MUFU.RCP R5, |R4| ;  /* 0x4000000400057308 */ /* 0x000e220000001000 */
[----:B------:R-:W-:Y:S01]  /*02d0*/  IMAD.MOV.U32 R7, RZ, RZ, 0x3fca3ba2 ;  /* 0x3fca3ba2ff077424 */ /* 0x000fe200078e00ff */
        /* <DEDUP_REMOVED lines=9> */
[C---:B------:R-:W-:Y:S02]  /*0370*/  FFMA R5, R6.reuse, -R5, 0.74987655878067016602 ;  /* 0x3f3ff7e906057423 */ /* 0x040fe40000000805 */
[----:B------:R-:W0:Y:S02]  /*0380*/  F2I.NTZ R10, R7 ;  /* 0x00000007000a7305 */ /* 0x000e240000203100 */
        /* <DEDUP_REMOVED lines=12> */
[----:B------:R-:W-:Y:S02]  /*0450*/  IMAD.SHL.U32 R7, R0, 0x100, RZ ;  /* 0x0000010000077824 */ /* 0x000fe400078e00ff */
[----:B------:R-:W-:Y:S02]  /*0460*/  HFMA2 R18, -RZ, RZ, 0, 0 ;  /* 0x00000000ff127431 */ /* 0x000fe400000001ff */
[----:B------:R-:W-:Y:S01]  /*0470*/  IMAD.MOV.U32 R6, RZ, RZ, RZ ;  /* 0x000000ffff067224 */ /* 0x000fe200078e00ff */
[----:B------:R-:W0:Y:S01]  /*0480*/  LDCU.64 UR8, c[0x4][URZ] ;  /* 0x01000000ff0877ac */ /* 0x000e220008000a00 */
[----:B------:R-:W-:Y:S01]  /*0490*/  LOP3.LUT R7, R7, 0x80000000, RZ, 0xfc, !PT ;  /* 0x8000000007077812 */ /* 0x000fe200078efcff */
[----:B------:R-:W-:Y:S01]  /*04a0*/  UMOV UR5, URZ ;  /* 0x000000ff00057c82 */ /* 0x000fe20008000000 */
[----:B------:R-:W-:-:S05]  /*04b0*/  UMOV UR4, URZ ;  /* 0x000000ff00047c82 */ /* 0x000fca0008000000 */
.L_x_116:
        /* <DEDUP_REMOVED lines=20> */
[----:B------:R-:W-:Y:S01]  /*0600*/  @P3 MOV R15, R8 ;  /* 0x00000008000f3202 */ /* 0x000fe20000000f00 */
        /* <DEDUP_REMOVED lines=24> */
[----:B------:R-:W-:Y:S02]  /*0790*/  @P0 IMAD.MOV.U32 R8, RZ, RZ, R16 ;  /* 0x000000ffff080224 */ /* 0x000fe400078e0010 */
[----:B------:R-:W-:-:S02]  /*07a0*/  @P1 IMAD.MOV.U32 R9, RZ, RZ, R14 ;  /* 0x000000ffff091224 */ /* 0x000fc400078e000e */
[----:B------:R-:W-:Y:S02]  /*07b0*/  @P0 IMAD.MOV.U32 R9, RZ, RZ, R15 ;  /* 0x000000ffff090224 */ /* 0x000fe400078e000f */
        /* <DEDUP_REMOVED lines=18> */
.L_x_118:
[----:B------:R-:W-:Y:S05]  /*08e0*/  BSYNC.RECONVERGENT B2 ;  /* 0x0000000000027941 */ /* 0x000fea0003800200 */
.L_x_117:
        /* <DEDUP_REMOVED lines=18> */
.L_x_115:
[----:B------:R-:W-:Y:S05]  /*0a10*/  BSYNC.RECONVERGENT B1 ;  /* 0x0000000000017941 */ /* 0x000fea0003800200 */
.L_x_114:
[----:B------:R-:W-:Y:S01]  /*0a20*/  LOP3.LUT R10, R10, 0x3, RZ, 0xc0, !PT ;  /* 0x000000030a0a7812 */ /* 0x000fe200078ec0ff */
[C---:B------:R-:W-:Y:S01]  /*0a30*/  FMUL R9, |R4|.reuse, 16777216 ;  /* 0x4b80000004097820 */ /* 0x040fe20000400200 */
[----:B------:R-:W-:Y:S01]  /*0a40*/  MOV R7, 0x3fc90fdb ;  /* 0x3fc90fdb00077802 */ /* 0x000fe20000000f00 */
[----:B------:R-:W-:Y:S01]  /*0a50*/  HFMA2 R11, -RZ, RZ, 1.0078125, -8.98838043212890625e-05 ;  /* 0x3c0885e4ff0b7431 */ /* 0x000fe200000001ff */
[----:B------:R-:W-:Y:S01]  /*0a60*/  I2FP.F32.U32 R10, R10 ;  /* 0x0000000a000a7245 */ /* 0x000fe20000201000 */
[----:B------:R-:W-:Y:S01]  /*0a70*/  IMAD.MOV.U32 R12, RZ, RZ, 0x3e2aaaa8 ;  /* 0x3e2aaaa8ff0c7424 */ /* 0x000fe200078e00ff */
[----:B------:R-:W-:-:S03]  /*0a80*/  FSETP.GEU.AND P2, PT, |R4|, 1.175494350822287508e-38, PT ;  /* 0x008000000400780b */ /* 0x000fc60003f4e200 */
[----:B------:R-:W-:Y:S01]  /*0a90*/  FFMA R7, R10, R7, -2.3561944961547851562 ;  /* 0xc016cbe40a077423 */ /* 0x000fe20000000007 */
[----:B------:R-:W-:-:S03]  /*0aa0*/  FSEL R10, R9, |R4|, !P2 ;  /* 0x40000004090a7208 */ /* 0x000fc60005000000 */
[----:B------:R-:W-:Y:S01]  /*0ab0*/  FADD R7, R7, R8 ;  /* 0x0000000807077221 */ /* 0x000fe20000000000 */
[----:B------:R-:W-:Y:S02]  /*0ac0*/  IMAD.MOV.U32 R8, RZ, RZ, 0x37cbac00 ;  /* 0x37cbac00ff087424 */ /* 0x000fe400078e00ff */
[----:B------:R-:W0:Y:S01]  /*0ad0*/  MUFU.RSQ R10, R10 ;  /* 0x0000000a000a7308 */ /* 0x000e220000001400 */
[----:B------:R-:W-:-:S07]  /*0ae0*/  FMUL R0, R7, 0.63661974668502807617 ;  /* 0x3f22f98307007820 */ /* 0x000fce0000400000 */
[----:B------:R-:W1:Y:S01]  /*0af0*/  F2I.NTZ R0, R0 ;  /* 0x0000000000007305 */ /* 0x000e620000203100 */
[----:B0-----:R-:W-:-:S04]  /*0b00*/  @!P2 FMUL R10, R10, 4096 ;  /* 0x458000000a0aa820 */ /* 0x001fc80000400000 */
[----:B------:R-:W-:Y:S01]  /*0b10*/  FMUL R10, R10, 0.79788458347320556641 ;  /* 0x3f4c422a0a0a7820 */ /* 0x000fe20000400000 */
[----:B-1----:R-:W-:-:S03]  /*0b20*/  I2FP.F32.S32 R6, R0 ;  /* 0x0000000000067245 */ /* 0x002fc60000201400 */
[----:B------:R-:W-:Y:S02]  /*0b30*/  FMUL R5, R5, R10 ;  /* 0x0000000a05057220 */ /* 0x000fe40000400000 */
        /* <DEDUP_REMOVED lines=9> */
[----:B------:R-:W-:-:S02]  /*0bd0*/  FSEL R11, -R12, -0.4999999701976776123, !P0 ;  /* 0xbeffffff0c0b7808 */ /* 0x000fc40004000100 */
[----:B------:R-:W-:Y:S02]  /*0be0*/  FSEL R6, R6, -0.00019574658654164522886, P0 ;  /* 0xb94d415306067808 */ /* 0x000fe40000000000 */
[----:B------:R-:W-:-:S03]  /*0bf0*/  FSEL R0, R7, 1, !P0 ;  /* 0x3f80000007007808 */ /* 0x000fc60004000000 */
[----:B------:R-:W-:-:S04]  /*0c00*/  FFMA R6, R9, R6, R8 ;  /* 0x0000000609067223 */ /* 0x000fc80000000008 */
[C---:B------:R-:W-:Y:S01]  /*0c10*/  FFMA R6, R9.reuse, R6, R11 ;  /* 0x0000000609067223 */ /* 0x040fe2000000000b */
[----:B------:R-:W-:-:S04]  /*0c20*/  FFMA R9, R9, R0, RZ ;  /* 0x0000000009097223 */ /* 0x000fc800000000ff */
[----:B------:R-:W-:-:S04]  /*0c30*/  FFMA R0, R9, R6, R0 ;  /* 0x0000000609007223 */ /* 0x000fc80000000000 */
[----:B------:R-:W-:-:S04]  /*0c40*/  @P1 FADD R0, RZ, -R0 ;  /* 0x80000000ff001221 */ /* 0x000fc80000000000 */
[----:B------:R-:W-:-:S07]  /*0c50*/  FMUL R5, R0, R5 ;  /* 0x0000000500057220 */ /* 0x000fce0000400000 */
.L_x_113:
[----:B------:R-:W-:Y:S05]  /*0c60*/  BSYNC.RECONVERGENT B0 ;  /* 0x0000000000007941 */ /* 0x000fea0003800200 */
.L_x_111:
[----:B------:R-:W0:Y:S01]  /*0c70*/  LDCU.64 UR4, c[0x0][0x388] ;  /* 0x00007100ff0477ac */ /* 0x000e220008000a00 */
[----:B------:R-:W-:-:S04]  /*0c80*/  FSETP.GEU.AND P0, PT, R4, RZ, PT ;  /* 0x000000ff0400720b */ /* 0x000fc80003f0e000 */
[----:B------:R-:W-:Y:S02]  /*0c90*/  FSEL R5, -R5, R5, !P0 ;  /* 0x0000000505057208 */ /* 0x000fe40004000100 */
[----:B------:R-:W-:Y:S02]  /*0ca0*/  FSETP.GEU.AND P0, PT, |R4|, 1.000000003171076851e-30, PT ;  /* 0x0da242600400780b */ /* 0x000fe40003f0e200 */
[----:B------:R-:W-:-:S04]  /*0cb0*/  LOP3.LUT R4, R5, 0x80000000, R4, 0xb8, !PT ;  /* 0x8000000005047812 */ /* 0x000fc800078eb804 */
[----:B------:R-:W-:Y:S02]  /*0cc0*/  FSEL R5, R4, R5, !P0 ;  /* 0x0000000504057208 */ /* 0x000fe40004000000 */
[----:B0-----:R-:W-:-:S04]  /*0cd0*/  IADD3 R6, P1, PT, R3, UR4, RZ ;  /* 0x0000000403067c10 */ /* 0x001fc8000ff3e0ff */
[----:B------:R-:W-:-:S05]  /*0ce0*/  IADD3.X R7, PT, PT, R2, UR5, RZ, P1, !PT ;  /* 0x0000000502077c10 */ /* 0x000fca0008ffe4ff */
[----:B------:R-:W-:Y:S01]  /*0cf0*/  STG.E desc[UR6][R6.64], R5 ;  /* 0x0000000506007986 */ /* 0x000fe2000c101906 */
[----:B------:R-:W-:Y:S05]  /*0d00*/  EXIT ;  /* 0x000000000000794d */ /* 0x000fea0003800000 */
.L_x_119:
        /* <DEDUP_REMOVED lines=15> */
.L_x_199:


//--------------------- .text.math_j0f            --------------------------
	.section	.text.math_j0f,"ax",@progbits
	.align	128
        .global         math_j0f
        .type           math_j0f,@function
        .size           math_j0f,(.L_x_200 - math_j0f)
        .other          math_j0f,@"STO_CUDA_ENTRY STV_DEFAULT"
math_j0f:
.text.math_j0f:
        /* <DEDUP_REMOVED lines=44> */
.L_x_121:
        /* <DEDUP_REMOVED lines=14> */
[----:B------:R-:W-:Y:S01]  /*03a0*/  FSEL R7, R5, |R4|, !P0 ;  /* 0x4000000405077208 */ /* 0x000fe20004000000 */
[----:B------:R-:W-:Y:S01]  /*03b0*/  IMAD.MOV.U32 R5, RZ, RZ, 0x4056fe93 ;  /* 0x4056fe93ff057424 */ /* 0x000fe200078e00ff */
[----:B------:R-:W0:Y:S03]  /*03c0*/  F2I.NTZ R12, R9 ;  /* 0x00000009000c7305 */ /* 0x000e260000203100 */
[----:B------:R-:W-:-:S04]  /*03d0*/  FFMA R5, R6, R5, -0.51452267169952392578 ;  /* 0xbf03b7c206057423 */ /* 0x000fc80000000005 */
[C---:B------:R-:W-:Y:S01]  /*03e0*/  FFMA R5, R6.reuse, R5, 0.10337056964635848999 ;  /* 0x3dd3b3f306057423 */ /* 0x040fe20000000005 */
[----:B------:R-:W1:Y:S03]  /*03f0*/  MUFU.RSQ R8, R7 ;  /* 0x0000000700087308 */ /* 0x000e660000001400 */
[----:B------:R-:W-:Y:S01]  /*0400*/  FFMA R5, R6, R5, -0.062499724328517913818 ;  /* 0xbd7fffb606057423 */ /* 0x000fe20000000005 */
[----:B0-----:R-:W-:-:S03]  /*0410*/  I2FP.F32.S32 R11, R12 ;  /* 0x0000000c000b7245 */ /* 0x001fc60000201400 */
[----:B------:R-:W-:Y:S02]  /*0420*/  FFMA R4, R6, R5, 1 ;  /* 0x3f80000006047423 */ /* 0x000fe40000000005 */
        /* <DEDUP_REMOVED lines=19> */
.L_x_125:
        /* <DEDUP_REMOVED lines=66> */
.L_x_127:
[----:B------:R-:W-:Y:S05]  /*0980*/  BSYNC.RECONVERGENT B2 ;  /* 0x0000000000027941 */ /* 0x000fea0003800200 */
.L_x_126:
        /* <DEDUP_REMOVED lines=18> */
.L_x_124:
[----:B------:R-:W-:Y:S05]  /*0ab0*/  BSYNC.RECONVERGENT B1 ;  /* 0x0000000000017941 */ /* 0x000fea0003800200 */
.L_x_123:
[----:B------:R-:W-:Y:S01]  /*0ac0*/  LOP3.LUT R12, R12, 0x3, RZ, 0xc0, !PT ;  /* 0x000000030c0c7812 */ /* 0x000fe200078ec0ff */
[----:B------:R-:W-:Y:S01]  /*0ad0*/  HFMA2 R9, -RZ, RZ, 1.0078125, -8.98838043212890625e-05 ;  /* 0x3c0885e4ff097431 */ /* 0x000fe200000001ff */
[----:B------:R-:W-:Y:S01]  /*0ae0*/  MOV R5, 0x3fc90fdb ;  /* 0x3fc90fdb00057802 */ /* 0x000fe20000000f00 */
[----:B------:R-:W-:Y:S01]  /*0af0*/  IMAD.MOV.U32 R8, RZ, RZ, 0x37cbac00 ;  /* 0x37cbac00ff087424 */ /* 0x000fe200078e00ff */
[----:B------:R-:W-:-:S05]  /*0b00*/  I2FP.F32.U32 R12, R12 ;  /* 0x0000000c000c7245 */ /* 0x000fca0000201000 */
[----:B------:R-:W-:-:S04]  /*0b10*/  FFMA R5, R12, R5, -0.78539818525314331055 ;  /* 0xbf490fdb0c057423 */ /* 0x000fc80000000005 */
[----:B------:R-:W-:Y:S01]  /*0b20*/  FADD R5, R5, R10 ;  /* 0x0000000a05057221 */ /* 0x000fe20000000000 */
[----:B------:R-:W-:-:S03]  /*0b30*/  IMAD.MOV.U32 R10, RZ, RZ, 0x3e2aaaa8 ;  /* 0x3e2aaaa8ff0a7424 */ /* 0x000fc600078e00ff */
        /* <DEDUP_REMOVED lines=21> */
.L_x_122:
[----:B------:R-:W-:Y:S05]  /*0c90*/  BSYNC.RECONVERGENT B0 ;  /* 0x0000000000007941 */ /* 0x000fea0003800200 */
.L_x_120:
[----:B------:R-:W0:Y:S02]  /*0ca0*/  LDCU.64 UR4, c[0x0][0x388] ;  /* 0x00007100ff0477ac */ /* 0x000e240008000a00 */
[----:B0-----:R-:W-:-:S04]  /*0cb0*/  IADD3 R4, P0, PT, R3, UR4, RZ ;  /* 0x0000000403047c10 */ /* 0x001fc8000ff1e0ff */
[----:B------:R-:W-:-:S05]  /*0cc0*/  IADD3.X R5, PT, PT, R2, UR5, RZ, P0, !PT ;  /* 0x0000000502057c10 */ /* 0x000fca00087fe4ff */
[----:B------:R-:W-:Y:S01]  /*0cd0*/  STG.E desc[UR6][R4.64], R7 ;  /* 0x0000000704007986 */ /* 0x000fe2000c101906 */
[----:B------:R-:W-:Y:S05]  /*0ce0*/  EXIT ;  /* 0x000000000000794d */ /* 0x000fea0003800000 */
.L_x_128:
        /* <DEDUP_REMOVED lines=9> */
.L_x_200:


//--------------------- .text.math_floorf         --------------------------
	.section	.text.math_floorf,"ax",@progbits
	.align	128
        .global         math_floorf
        .type           math_floorf,@function
        .size           math_floorf,(.L_x_201 - math_floorf)
        .other          math_floorf,@"STO_CUDA_ENTRY STV_DEFAULT"
math_floorf:
.text.math_floorf:
        /* <DEDUP_REMOVED lines=20> */
[----:B--2---:R-:W0:Y:S04]  /*0140*/  FRND.FLOOR R7, R2 ;  /* 0x0000000200077307 */ /* 0x004e280000205000 */
[----:B0-----:R-:W-:Y:S01]  /*0150*/  STG.E desc[UR4][R4.64], R7 ;  /* 0x0000000704007986 */ /* 0x001fe2000c101904 */
[----:B------:R-:W-:Y:S05]  /*0160*/  EXIT ;  /* 0x000000000000794d */ /* 0x000fea0003800000 */
.L_x_129:
        /* <DEDUP_REMOVED lines=9> */
.L_x_201:


//--------------------- .text.math_fabsf          --------------------------
	.section	.text.math_fabsf,"ax",@progbits
	.align	128
        .global         math_fabsf
        .type           math_fabsf,@function
        .size           math_fabsf,(.L_x_202 - math_fabsf)
        .other          math_fabsf,@"STO_CUDA_ENTRY STV_DEFAULT"
math_fabsf:
.text.math_fabsf:
        /* <DEDUP_REMOVED lines=20> */
[----:B--2---:R-:W-:-:S05]  /*0140*/  FADD R7, |R2|, -RZ ;  /* 0x800000ff02077221 */ /* 0x004fca0000000200 */
[----:B------:R-:W-:Y:S01]  /*0150*/  STG.E desc[UR4][R4.64], R7 ;  /* 0x0000000704007986 */ /* 0x000fe2000c101904 */
[----:B------:R-:W-:Y:S05]  /*0160*/  EXIT ;  /* 0x000000000000794d */ /* 0x000fea0003800000 */
.L_x_130:
        /* <DEDUP_REMOVED lines=9> */
.L_x_202:


//--------------------- .text.math_expm1f         --------------------------
	.section	.text.math_expm1f,"ax",@progbits
	.align	128
        .global         math_expm1f
        .type           math_expm1f,@function
        .size           math_expm1f,(.L_x_203 - math_expm1f)
        .other          math_expm1f,@"STO_CUDA_ENTRY STV_DEFAULT"
math_expm1f:
.text.math_expm1f:
        /* <DEDUP_REMOVED lines=17> */
[----:B-1----:R1:W2:Y:S02]  /*0110*/  LDG.E R0, desc[UR4][R2.64] ;  /* 0x0000000402007981 */ /* 0x0022a4000c1e1900 */
[----:B-1----:R-:W-:Y:S02]  /*0120*/  IMAD.MOV.U32 R3, RZ, RZ, 0x3ab5ebe6 ;  /* 0x3ab5ebe6ff037424 */ /* 0x002fe400078e00ff */
[C---:B--2---:R-:W-:Y:S01]  /*0130*/  FMUL R4, R0.reuse, 1.4426950216293334961 ;  /* 0x3fb8aa3b00047820 */ /* 0x044fe20000400000 */
[----:B------:R-:W-:-:S05]  /*0140*/  FSETP.GEU.AND P0, PT, |R0|, 0.40999999642372131348, PT ;  /* 0x3ed1eb850000780b */ /* 0x000fca0003f0e200 */
[----:B------:R-:W1:Y:S02]  /*0150*/  FRND R4, R4 ;  /* 0x0000000400047307 */ /* 0x000e640000201000 */
[----:B-1----:R-:W-:-:S04]  /*0160*/  FSEL R5, R4, RZ, P0 ;  /* 0x000000ff04057208 */ /* 0x002fc80000000000 */
[C---:B------:R-:W-:Y:S01]  /*0170*/  FSETP.NEU.AND P1, PT, R5.reuse, 128, PT ;  /* 0x430000000500780b */ /* 0x040fe20003f2d000 */
[----:B------:R-:W-:-:S03]  /*0180*/  FFMA R6, R5, -0.693145751953125, R0 ;  /* 0xbf31720005067823 */ /* 0x000fc60000000000 */
[C---:B------:R-:W-:Y:S01]  /*0190*/  FSEL R7, R5.reuse, 127, P1 ;  /* 0x42fe000005077808 */ /* 0x040fe20000800000 */
[----:B------:R-:W-:-:S03]  /*01a0*/  FFMA R6, R5, -1.428606765330187045e-06, R6 ;  /* 0xb5bfbe8e05067823 */ /* 0x000fc60000000006 */
[C---:B------:R-:W-:Y:S01]  /*01b0*/  FSETP.GEU.AND P0, PT, R7.reuse, -126, PT ;  /* 0xc2fc00000700780b */ /* 0x040fe20003f0e000 */
[C---:B------:R-:W-:Y:S01]  /*01c0*/  FMUL R8, R7.reuse, 0.5 ;  /* 0x3f00000007087820 */ /* 0x040fe20000400000 */
[----:B------:R-:W-:Y:S01]  /*01d0*/  FFMA R3, R6, R3, 0.0083824126049876213074 ;  /* 0x3c09566306037423 */ /* 0x000fe20000000003 */
[----:B------:R-:W-:-:S03]  /*01e0*/  FSETP.GT.AND P2, PT, R7, 128, PT ;  /* 0x430000000700780b */ /* 0x000fc60003f44000 */
[----:B------:R-:W-:Y:S01]  /*01f0*/  FSEL R8, R8, R7, !P0 ;  /* 0x0000000708087208 */ /* 0x000fe20004000000 */
[----:B------:R-:W-:-:S03]  /*0200*/  FFMA R3, R6, R3, 0.041667830199003219604 ;  /* 0x3d2aabe306037423 */ /* 0x000fc60000000003 */
[----:B------:R-:W1:Y:S01]  /*0210*/  MUFU.EX2 R2, R8 ;  /* 0x0000000800027308 */ /* 0x000e620000000800 */
[----:B------:R-:W-:-:S04]  /*0220*/  FFMA R3, R6, R3, 0.16666397452354431152 ;  /* 0x3e2aa9f606037423 */ /* 0x000fc80000000003 */
[----:B------:R-:W-:-:S04]  /*0230*/  FFMA R3, R6, R3, 0.49999994039535522461 ;  /* 0x3efffffe06037423 */ /* 0x000fc80000000003 */
[----:B------:R-:W-:-:S04]  /*0240*/  FMUL R3, R6, R3 ;  /* 0x0000000306037220 */ /* 0x000fc80000400000 */
[----:B------:R-:W-:Y:S01]  /*0250*/  FFMA R3, R6, R3, R6 ;  /* 0x0000000306037223 */ /* 0x000fe20000000006 */
[----:B-1----:R-:W-:Y:S01]  /*0260*/  @!P0 FMUL R2, R2, R2 ;  /* 0x0000000202028220 */ /* 0x002fe20000400000 */
[----:B------:R-:W-:-:S03]  /*0270*/  FSETP.NEU.AND P0, PT, R0, RZ, PT ;  /* 0x000000ff0000720b */ /* 0x000fc60003f0d000 */
[----:B------:R-:W-:-:S04]  /*0280*/  FADD R4, R2, -1 ;  /* 0xbf80000002047421 */ /* 0x000fc80000000000 */
[----:B------:R-:W-:-:S04]  /*0290*/  FFMA R2, R3, R2, R4 ;  /* 0x0000000203027223 */ /* 0x000fc80000000004 */
[----:B------:R-:W-:Y:S01]  /*02a0*/  @!P1 FADD R2, R2, R2 ;  /* 0x0000000202029221 */ /* 0x000fe20000000000 */
[----:B------:R-:W-:-:S04]  /*02b0*/  FSETP.GEU.AND P1, PT, R7, -25, PT ;  /* 0xc1c800000700780b */ /* 0x000fc80003f2e000 */
[----:B------:R-:W-:Y:S02]  /*02c0*/  FSEL R3, R2, +INF , !P2 ;  /* 0x7f80000002037808 */ /* 0x000fe40005000000 */
[----:B0-----:R-:W-:Y:S02]  /*02d0*/  IADD3 R2, P2, PT, R9, UR6, RZ ;  /* 0x0000000609027c10 */ /* 0x001fe4000ff5e0ff */
[----:B------:R-:W-:Y:S01]  /*02e0*/  FSEL R5, R3, -1, P1 ;  /* 0xbf80000003057808 */ /* 0x000fe20000800000 */
[----:B------:R-:W-:Y:S01]  /*02f0*/  @!P0 FADD R5, R0, R0 ;  /* 0x0000000000058221 */ /* 0x000fe20000000000 */
[----:B------:R-:W-:-:S05]  /*0300*/  IADD3.X R3, PT, PT, R10, UR7, RZ, P2, !PT ;  /* 0x000000070a037c10 */ /* 0x000fca00097fe4ff */
[----:B------:R-:W-:Y:S01]  /*0310*/  STG.E desc[UR4][R2.64], R5 ;  /* 0x0000000502007986 */ /* 0x000fe2000c101904 */
[----:B------:R-:W-:Y:S05]  /*0320*/  EXIT ;  /* 0x000000000000794d */ /* 0x000fea0003800000 */
.L_x_131:
        /* <DEDUP_REMOVED lines=13> */
.L_x_203:


//--------------------- .text.math_expf           --------------------------
	.section	.text.math_expf,"ax",@progbits
	.align	128
        .global         math_expf
        .type           math_expf,@function
        .size           math_expf,(.L_x_204 - math_expf)
        .other          math_expf,@"STO_CUDA_ENTRY STV_DEFAULT"
math_expf:
.text.math_expf:
        /* <DEDUP_REMOVED lines=16> */
[----:B------:R-:W-:Y:S02]  /*0100*/  HFMA2 R7, -RZ, RZ, 3.7421875, 0 ;  /* 0x437c0000ff077431 */ /* 0x000fe400000001ff */
[----:B------:R-:W-:Y:S01]  /*0110*/  IMAD.MOV.U32 R5, RZ, RZ, 0x3bbb989d ;  /* 0x3bbb989dff057424 */ /* 0x000fe200078e00ff */
[----:B------:R-:W0:Y:S01]  /*0120*/  LDCU.64 UR6, c[0x0][0x388] ;  /* 0x00007100ff0677ac */ /* 0x000e220008000a00 */
[----:B-1----:R-:W2:Y:S01]  /*0130*/  LDG.E R2, desc[UR4][R2.64] ;  /* 0x0000000402027981 */ /* 0x002ea2000c1e1900 */
[----:B0-----:R-:W-:Y:S01]  /*0140*/  IADD3 R4, P0, PT, R4, UR6, RZ ;  /* 0x0000000604047c10 */ /* 0x001fe2000ff1e0ff */
[----:B--2---:R-:W-:-:S04]  /*0150*/  FFMA.SAT R0, R2, R5, 0.5 ;  /* 0x3f00000002007423 */ /* 0x004fc80000002005 */
[----:B------:R-:W-:-:S04]  /*0160*/  FFMA.RM R0, R0, R7, 12582913 ;  /* 0x4b40000100007423 */ /* 0x000fc80000004007 */
[C---:B------:R-:W-:Y:S01]  /*0170*/  FADD R5, R0.reuse, -12583039 ;  /* 0xcb40007f00057421 */ /* 0x040fe20000000000 */
[----:B------:R-:W-:-:S03]  /*0180*/  SHF.L.U32 R0, R0, 0x17, RZ ;  /* 0x0000001700007819 */ /* 0x000fc600000006ff */
[----:B------:R-:W-:-:S04]  /*0190*/  FFMA R5, R2, 1.4426950216293334961, -R5 ;  /* 0x3fb8aa3b02057823 */ /* 0x000fc80000000805 */
[----:B------:R-:W-:Y:S01]  /*01a0*/  FFMA R6, R2, 1.925963033500011079e-08, R5 ;  /* 0x32a5706002067823 */ /* 0x000fe20000000005 */
[----:B------:R-:W-:-:S03]  /*01b0*/  IADD3.X R5, PT, PT, R8, UR7, RZ, P0, !PT ;  /* 0x0000000708057c10 */ /* 0x000fc600087fe4ff */
[----:B------:R-:W0:Y:S02]  /*01c0*/  MUFU.EX2 R7, R6 ;  /* 0x0000000600077308 */ /* 0x000e240000000800 */
[----:B0-----:R-:W-:-:S05]  /*01d0*/  FMUL R7, R0, R7 ;  /* 0x0000000700077220 */ /* 0x001fca0000400000 */
[----:B------:R-:W-:Y:S01]  /*01e0*/  STG.E desc[UR4][R4.64], R7 ;  /* 0x0000000704007986 */ /* 0x000fe2000c101904 */
[----:B------:R-:W-:Y:S05]  /*01f0*/  EXIT ;  /* 0x000000000000794d */ /* 0x000fea0003800000 */
.L_x_132:
        /* <DEDUP_REMOVED lines=16> */
.L_x_204:


//--------------------- .text.math_exp2f          --------------------------
	.section	.text.math_exp2f,"ax",@progbits
	.align	128
        .global         math_exp2f
        .type           math_exp2f,@function
        .size           math_exp2f,(.L_x_205 - math_exp2f)
        .other          math_exp2f,@"STO_CUDA_ENTRY STV_DEFAULT"
math_exp2f:
.text.math_exp2f:
        /* <DEDUP_REMOVED lines=20> */
[----:B--2---:R-:W-:-:S13]  /*0140*/  FSETP.GEU.AND P0, PT, R0, -126, PT ;  /* 0xc2fc00000000780b */ /* 0x004fda0003f0e000 */
[----:B------:R-:W-:-:S04]  /*0150*/  @!P0 FMUL R0, R0, 0.5 ;  /* 0x3f00000000008820 */ /* 0x000fc80000400000 */
[----:B------:R-:W0:Y:S02]  /*0160*/  MUFU.EX2 R7, R0 ;  /* 0x0000000000077308 */ /* 0x000e240000000800 */
[----:B0-----:R-:W-:-:S05]  /*0170*/  @!P0 FMUL R7, R7, R7 ;  /* 0x0000000707078220 */ /* 0x001fca0000400000 */
[----:B------:R-:W-:Y:S01]  /*0180*/  STG.E desc[UR4][R4.64], R7 ;  /* 0x0000000704007986 */ /* 0x000fe2000c101904 */
[----:B------:R-:W-:Y:S05]  /*0190*/  EXIT ;  /* 0x000000000000794d */ /* 0x000fea0003800000 */
.L_x_133:
        /* <DEDUP_REMOVED lines=14> */
.L_x_205:


//--------------------- .text.math_exp10f         --------------------------
	.section	.text.math_exp10f,"ax",@progbits
	.align	128
        .global         math_exp10f
        .type           math_exp10f,@function
        .size           math_exp10f,(.L_x_206 - math_exp10f)
        .other          math_exp10f,@"STO_CUDA_ENTRY STV_DEFAULT"
math_exp10f:
.text.math_exp10f:
        /* <DEDUP_REMOVED lines=25> */
[----:B------:R-:W-:-:S04]  /*0190*/  FFMA R5, R2, 3.3219280242919921875, -R5 ;  /* 0x40549a7802057823 */ /* 0x000fc80000000805 */
[----:B------:R-:W-:Y:S01]  /*01a0*/  FFMA R6, R2, 7.0595369550119357882e-08, R5 ;  /* 0x33979a3702067823 */ /* 0x000fe20000000005 */
[----:B------:R-:W-:-:S03]  /*01b0*/  IADD3.X R5, PT, PT, R8, UR7, RZ, P0, !PT ;  /* 0x0000000708057c10 */ /* 0x000fc600087fe4ff */
[----:B------:R-:W0:Y:S02]  /*01c0*/  MUFU.EX2 R7, R6 ;  /* 0x0000000600077308 */ /* 0x000e240000000800 */
[----:B0-----:R-:W-:-:S05]  /*01d0*/  FMUL R7, R0, R7 ;  /* 0x0000000700077220 */ /* 0x001fca0000400000 */
[----:B------:R-:W-:Y:S01]  /*01e0*/  STG.E desc[UR4][R4.64], R7 ;  /* 0x0000000704007986 */ /* 0x000fe2000c101904 */
[----:B------:R-:W-:Y:S05]  /*01f0*/  EXIT ;  /* 0x000000000000794d */ /* 0x000fea0003800000 */
.L_x_134:
        /* <DEDUP_REMOVED lines=16> */
.L_x_206:


//--------------------- .text.math_erfinvf        --------------------------
	.section	.text.math_erfinvf,"ax",@progbits
	.align	128
        .global         math_erfinvf
        .type           math_erfinvf,@function
        .size           math_erfinvf,(.L_x_207 - math_erfinvf)
        .other          math_erfinvf,@"STO_CUDA_ENTRY STV_DEFAULT"
math_erfinvf:
.text.math_erfinvf:
        /* <DEDUP_REMOVED lines=17> */
[----:B------:R-:W-:Y:S01]  /*0110*/  HFMA2 R6, -RZ, RZ, 0.1177978515625, 952 ;  /* 0x2f8a6370ff067431 */ /* 0x000fe200000001ff */
[----:B------:R-:W-:Y:S01]  /*0120*/  BSSY.RECONVERGENT B0, `(.L_x_135) ;  /* 0x000001b000007945 */ /* 0x000fe20003800200 */
[----:B--2---:R-:W-:-:S06]  /*0130*/  FFMA R3, R4, -R4, 1 ;  /* 0x3f80000004037423 */ /* 0x004fcc0000000804 */
[----:B------:R-:W0:Y:S02]  /*0140*/  MUFU.LG2 R3, R3 ;  /* 0x0000000300037308 */ /* 0x000e240000000c00 */
[C---:B0-----:R-:W-:Y:S01]  /*0150*/  FFMA R6, R3.reuse, R6, 9.4274286155382469587e-09 ;  /* 0x3221f64503067423 */ /* 0x041fe20000000006 */
[----:B------:R-:W-:-:S03]  /*0160*/  FSETP.GEU.AND P0, PT, R3, -8.1999998092651367188, PT ;  /* 0xc10333330300780b */ /* 0x000fc60003f0e000 */
        /* <DEDUP_REMOVED lines=8> */
[----:B------:R-:W-:Y:S01]  /*01f0*/  FMUL R7, R4, R5 ;  /* 0x0000000504077220 */ /* 0x000fe20000400000 */
[----:B------:R-:W-:Y:S06]  /*0200*/  @P0 BRA `(.L_x_136) ;  /* 0x0000000000300947 */ /* 0x000fec0003800000 */
[----:B------:R-:W0:Y:S01]  /*0210*/  MUFU.RSQ R6, -R3 ;  /* 0x8000000300067308 */ /* 0x000e220000001400 */
[----:B------:R-:W-:Y:S02]  /*0220*/  MOV R5, 0x3f1704a1 ;  /* 0x3f1704a100057802 */ /* 0x000fe40000000f00 */
[----:B------:R-:W-:-:S03]  /*0230*/  FSETP.NEU.AND P0, PT, R3, -INF , PT ;  /* 0xff8000000300780b */ /* 0x000fc60003f0d000 */
[----:B0-----:R-:W-:Y:S01]  /*0240*/  FFMA R5, R6, -R5, -0.66300421953201293945 ;  /* 0xbf29baa506057423 */ /* 0x001fe20000000805 */
[----:B------:R-:W-:-:S03]  /*0250*/  FMUL R8, R3, -R6 ;  /* 0x8000000603087220 */ /* 0x000fc60000400000 */
[----:B------:R-:W-:-:S04]  /*0260*/  FFMA R5, R6, R5, 1.5970110893249511719 ;  /* 0x3fcc6adc06057423 */ /* 0x000fc80000000005 */
[----:B------:R-:W-:-:S04]  /*0270*/  FFMA R5, R6, R5, -0.67521554231643676758 ;  /* 0xbf2cdaed06057423 */ /* 0x000fc80000000005 */
[----:B------:R-:W-:-:S04]  /*0280*/  FFMA R5, R6, R5, -0.095224790275096893311 ;  /* 0xbdc3053706057423 */ /* 0x000fc80000000005 */
[----:B------:R-:W-:-:S04]  /*0290*/  FFMA R5, R6, R5, 0.83535343408584594727 ;  /* 0x3f55d9b906057423 */ /* 0x000fc80000000005 */
[----:B------:R-:W-:-:S05]  /*02a0*/  FMUL R5, R5, R8 ;  /* 0x0000000805057220 */ /* 0x000fca0000400000 */
[----:B------:R-:W-:-:S04]  /*02b0*/  FSEL R5, R5, +INF , P0 ;  /* 0x7f80000005057808 */ /* 0x000fc80000000000 */
[----:B------:R-:W-:-:S07]  /*02c0*/  LOP3.LUT R7, R5, 0x80000000, R4, 0xb8, !PT ;  /* 0x8000000005077812 */ /* 0x000fce00078eb804 */
.L_x_136:
[----:B------:R-:W-:Y:S05]  /*02d0*/  BSYNC.RECONVERGENT B0 ;  /* 0x0000000000007941 */ /* 0x000fea0003800200 */
.L_x_135:
[----:B------:R-:W0:Y:S02]  /*02e0*/  LDCU.64 UR6, c[0x0][0x388] ;  /* 0x00007100ff0677ac */ /* 0x000e240008000a00 */
[----:B0-----:R-:W-:-:S04]  /*02f0*/  IADD3 R4, P0, PT, R0, UR6, RZ ;  /* 0x0000000600047c10 */ /* 0x001fc8000ff1e0ff */
[----:B------:R-:W-:-:S05]  /*0300*/  IADD3.X R5, PT, PT, R2, UR7, RZ, P0, !PT ;  /* 0x0000000702057c10 */ /* 0x000fca00087fe4ff */
[----:B------:R-:W-:Y:S01]  /*0310*/  STG.E desc[UR4][R4.64], R7 ;  /* 0x0000000704007986 */ /* 0x000fe2000c101904 */
[----:B------:R-:W-:Y:S05]  /*0320*/  EXIT ;  /* 0x000000000000794d */ /* 0x000fea0003800000 */
.L_x_137:
        /* <DEDUP_REMOVED lines=13> */
.L_x_207:


//--------------------- .text.math_erff           --------------------------
	.section	.text.math_erff,"ax",@progbits
	.align	128
        .global         math_erff
        .type           math_erff,@function
        .size           math_erff,(.L_x_208 - math_erff)
        .other          math_erff,@"STO_CUDA_ENTRY STV_DEFAULT"
math_erff:
.text.math_erff:
        /* <DEDUP_REMOVED lines=18> */
[----:B-1----:R1:W2:Y:S01]  /*0120*/  LDG.E R3, desc[UR4][R4.64] ;  /* 0x0000000404037981 */ /* 0x0022a2000c1e1900 */
[----:B------:R-:W-:Y:S02]  /*0130*/  IMAD.MOV.U32 R9, RZ, RZ, 0x3aae005b ;  /* 0x3aae005bff097424 */ /* 0x000fe400078e00ff */
[----:B------:R-:W-:Y:S02]  /*0140*/  IMAD.MOV.U32 R8, RZ, RZ, 0x3c09919f ;  /* 0x3c09919fff087424 */ /* 0x000fe400078e00ff */
[----:B------:R-:W-:-:S02]  /*0150*/  IMAD.MOV.U32 R10, RZ, RZ, 0x3d24d99a ;  /* 0x3d24d99aff0a7424 */ /* 0x000fc400078e00ff */
[----:B-1----:R-:W-:Y:S02]  /*0160*/  IMAD.MOV.U32 R5, RZ, RZ, 0x3e235519 ;  /* 0x3e235519ff057424 */ /* 0x002fe400078e00ff */
[C---:B--2---:R-:W-:Y:S01]  /*0170*/  FMUL R6, R3.reuse, R3 ;  /* 0x0000000303067220 */ /* 0x044fe20000400000 */
[----:B------:R-:W-:-:S04]  /*0180*/  FSETP.GE.AND P0, PT, |R3|, 1.0029599666595458984, PT ;  /* 0x3f8060fe0300780b */ /* 0x000fc80003f06200 */
[----:B------:R-:W-:Y:S02]  /*0190*/  FSEL R6, |R3|, R6, P0 ;  /* 0x0000000603067208 */ /* 0x000fe40000000200 */
[----:B------:R-:W-:Y:S02]  /*01a0*/  FSEL R7, R7, 8.4834944573231041431e-05, P0 ;  /* 0x38b1e96a07077808 */ /* 0x000fe40000000000 */
[----:B------:R-:W-:Y:S02]  /*01b0*/  FSEL R9, -R9, -0.00082130916416645050049, P0 ;  /* 0xba574d2009097808 */ /* 0x000fe40000000100 */
[----:B------:R-:W-:Y:S02]  /*01c0*/  FSEL R8, R8, 0.0052134888246655464172, P0 ;  /* 0x3baad5ea08087808 */ /* 0x000fe40000000000 */
[----:B------:R-:W-:Y:S01]  /*01d0*/  FSEL R4, -R10, -0.026868773624300956726, P0 ;  /* 0xbcdc1be70a047808 */ /* 0x000fe20000000100 */
[----:B------:R-:W-:Y:S01]  /*01e0*/  FFMA R7, R6, R7, R9 ;  /* 0x0000000706077223 */ /* 0x000fe20000000009 */
[----:B------:R-:W-:-:S03]  /*01f0*/  IMAD.MOV.U32 R9, RZ, RZ, 0x3f69b4f9 ;  /* 0x3f69b4f9ff097424 */ /* 0x000fc600078e00ff */
[C---:B------:R-:W-:Y:S01]  /*0200*/  FFMA R7, R6.reuse, R7, R8 ;  /* 0x0000000706077223 */ /* 0x040fe20000000008 */
[----:B------:R-:W-:Y:S01]  /*0210*/  FSEL R8, R5, 0.11284004896879196167, P0 ;  /* 0x3de718af05087808 */ /* 0x000fe20000000000 */
[----:B------:R-:W-:Y:S02]  /*0220*/  IMAD.MOV.U32 R5, RZ, RZ, 0x3f210a14 ;  /* 0x3f210a14ff057424 */ /* 0x000fe400078e00ff */
[----:B------:R-:W-:Y:S01]  /*0230*/  FFMA R7, R6, R7, R4 ;  /* 0x0000000706077223 */ /* 0x000fe20000000004 */
[----:B------:R-:W-:-:S03]  /*0240*/  FSEL R4, R9, -0.37612664699554443359, P0 ;  /* 0xbec093ac09047808 */ /* 0x000fc60000000000 */
[----:B------:R-:W-:Y:S01]  /*0250*/  FFMA R7, R6, R7, R8 ;  /* 0x0000000706077223 */ /* 0x000fe20000000008 */
[----:B------:R-:W-:-:S03]  /*0260*/  FSEL R8, R5, 0.12837915122509002686, P0 ;  /* 0x3e0375d305087808 */ /* 0x000fc60000000000 */
[C---:B------:R-:W-:Y:S01]  /*0270*/  FFMA R7, R6.reuse, R7, R4 ;  /* 0x0000000706077223 */ /* 0x040fe20000000004 */
[----:B------:R-:W-:-:S03]  /*0280*/  FSEL R4, -R6, R3, P0 ;  /* 0x0000000306047208 */ /* 0x000fc60000000100 */
[----:B------:R-:W-:-:S04]  /*0290*/  FFMA R7, R6, R7, R8 ;  /* 0x0000000706077223 */ /* 0x000fc80000000008 */
[----:B------:R-:W-:Y:S01]  /*02a0*/  FFMA R7, R7, R4, R4 ;  /* 0x0000000407077223 */ /* 0x000fe20000000004 */
[----:B0-----:R-:W-:-:S03]  /*02b0*/  IADD3 R4, P1, PT, R2, UR6, RZ ;  /* 0x0000000602047c10 */ /* 0x001fc6000ff3e0ff */
[----:B------:R-:W0:Y:S02]  /*02c0*/  @P0 MUFU.EX2 R5, R7 ;  /* 0x0000000700050308 */ /* 0x000e240000000800 */
[----:B0-----:R-:W-:Y:S01]  /*02d0*/  @P0 FADD R2, -R5, 1 ;  /* 0x3f80000005020421 */ /* 0x001fe20000000100 */
[----:B------:R-:W-:-:S04]  /*02e0*/  IADD3.X R5, PT, PT, R0, UR7, RZ, P1, !PT ;  /* 0x0000000700057c10 */ /* 0x000fc80008ffe4ff */
[----:B------:R-:W-:-:S05]  /*02f0*/  @P0 LOP3.LUT R7, R2, 0x80000000, R3, 0xb8, !PT ;  /* 0x8000000002070812 */ /* 0x000fca00078eb803 */
[----:B------:R-:W-:Y:S01]  /*0300*/  STG.E desc[UR4][R4.64], R7 ;  /* 0x0000000704007986 */ /* 0x000fe2000c101904 */
[----:B------:R-:W-:Y:S05]  /*0310*/  EXIT ;  /* 0x000000000000794d */ /* 0x000fea0003800000 */
.L_x_138:
        /* <DEDUP_REMOVED lines=14> */
.L_x_208:


//--------------------- .text.math_erfcxf         --------------------------
	.section	.text.math_erfcxf,"ax",@progbits
	.align	128
        .global         math_erfcxf
        .type           math_erfcxf,@function
        .size           math_erfcxf,(.L_x_209 - math_erfcxf)
        .other          math_erfcxf,@"STO_CUDA_ENTRY STV_DEFAULT"
math_erfcxf:
.text.math_erfcxf:
        /* <DEDUP_REMOVED lines=18> */
[----:B--2---:R-:W-:-:S13]  /*0120*/  FSETP.GEU.AND P0, PT, |R3|, 10.05500030517578125, PT ;  /* 0x4120e1480300780b */ /* 0x004fda0003f0e200 */
[----:B------:R-:W-:Y:S05]  /*0130*/  @P0 BRA `(.L_x_140) ;  /* 0x0000000000700947 */ /* 0x000fea0003800000 */
[C---:B------:R-:W-:Y:S01]  /*0140*/  FADD R5, |R3|.reuse, 4 ;  /* 0x4080000003057421 */ /* 0x040fe20000000200 */
[----:B------:R-:W-:Y:S01]  /*0150*/  FADD R4, |R3|, -4 ;  /* 0xc080000003047421 */ /* 0x000fe20000000200 */
[----:B------:R-:W-:-:S04]  /*0160*/  HFMA2 R7, -RZ, RZ, 0.80126953125, -0.00891876220703125 ;  /* 0x3a69a091ff077431 */ /* 0x000fc800000001ff */
[----:B------:R-:W0:Y:S02]  /*0170*/  MUFU.RCP R5, R5 ;  /* 0x0000000500057308 */ /* 0x000e240000001000 */
[----:B0-----:R-:W-:-:S04]  /*0180*/  FMUL R4, R4, R5 ;  /* 0x0000000504047220 */ /* 0x001fc80000400000 */
[----:B------:R-:W-:-:S04]  /*0190*/  FADD R6, R4, 1 ;  /* 0x3f80000004067421 */ /* 0x000fc80000000000 */
[----:B------:R-:W-:-:S04]  /*01a0*/  FFMA R6, R6, -4, |R3| ;  /* 0xc080000006067823 */ /* 0x000fc80000000403 */
[----:B------:R-:W-:-:S04]  /*01b0*/  FFMA R6, |R3|, -R4, R6 ;  /* 0x8000000403067223 */ /* 0x000fc80000000206 */
[----:B------:R-:W-:Y:S01]  /*01c0*/  FFMA R6, R5, R6, R4 ;  /* 0x0000000605067223 */ /* 0x000fe20000000004 */
[----:B------:R-:W-:-:S03]  /*01d0*/  MOV R4, 0x40000000 ;  /* 0x4000000000047802 */ /* 0x000fc60000000f00 */
[C---:B------:R-:W-:Y:S02]  /*01e0*/  FFMA R7, R6.reuse, R7, 0.0070457882247865200043 ;  /* 0x3be6e05b06077423 */ /* 0x040fe40000000007 */
[----:B------:R-:W-:Y:S02]  /*01f0*/  FFMA R4, |R3|, R4, 1 ;  /* 0x3f80000003047423 */ /* 0x000fe40000000204 */
[C---:B------:R-:W-:Y:S02]  /*0200*/  FFMA R7, R6.reuse, R7, -0.015866896137595176697 ;  /* 0xbc81fb4b06077423 */ /* 0x040fe40000000007 */
[----:B------:R-:W0:Y:S02]  /*0210*/  MUFU.RCP R5, R4 ;  /* 0x0000000400057308 */ /* 0x000e240000001000 */
[----:B------:R-:W-:-:S04]  /*0220*/  FFMA R7, R6, R7, 0.036429625004529953003 ;  /* 0x3d15373b06077423 */ /* 0x000fc80000000007 */
[----:B------:R-:W-:-:S04]  /*0230*/  FFMA R7, R6, R7, -0.066643431782722473145 ;  /* 0xbd887c5a06077423 */ /* 0x000fc80000000007 */
[----:B------:R-:W-:-:S04]  /*0240*/  FFMA R7, R6, R7, 0.093814529478549957275 ;  /* 0x3dc021d506077423 */ /* 0x000fc80000000007 */
[----:B------:R-:W-:-:S04]  /*0250*/  FFMA R7, R6, R7, -0.10099056363105773926 ;  /* 0xbdced42406077423 */ /* 0x000fc80000000007 */
[----:B------:R-:W-:-:S04]  /*0260*/  FFMA R7, R6, R7, 0.06809400022029876709 ;  /* 0x3d8b74de06077423 */ /* 0x000fc80000000007 */
[----:B------:R-:W-:-:S04]  /*0270*/  FFMA R7, R6, R7, 0.015377387404441833496 ;  /* 0x3c7bf17006077423 */ /* 0x000fc80000000007 */
[----:B------:R-:W-:-:S04]  /*0280*/  FFMA R7, R6, R7, -0.1396210789680480957 ;  /* 0xbe0ef8d406077423 */ /* 0x000fc80000000007 */
[----:B------:R-:W-:-:S04]  /*0290*/  FFMA R6, R6, R7, 1.232995152473449707 ;  /* 0x3f9dd2c906067423 */ /* 0x000fc80000000007 */
[----:B0-----:R-:W-:-:S04]  /*02a0*/  FMUL R8, R6, R5 ;  /* 0x0000000506087220 */ /* 0x001fc80000400000 */
[----:B------:R-:W-:-:S04]  /*02b0*/  FMUL R7, R8, -2 ;  /* 0xc000000008077820 */ /* 0x000fc80000400000 */
[----:B------:R-:W-:-:S04]  /*02c0*/  FFMA R7, |R3|, R7, R6 ;  /* 0x0000000703077223 */ /* 0x000fc80000000206 */
[----:B------:R-:W-:-:S04]  /*02d0*/  FADD R7, -R8, R7 ;  /* 0x0000000708077221 */ /* 0x000fc80000000100 */
[----:B------:R-:W-:Y:S01]  /*02e0*/  FFMA R5, R5, R7, R8 ;  /* 0x0000000705057223 */ /* 0x000fe20000000008 */
[----:B------:R-:W-:Y:S06]  /*02f0*/  BRA `(.L_x_141) ;  /* 0x00000000003c7947 */ /* 0x000fec0003800000 */
.L_x_140:
[----:B------:R-:W-:Y:S01]  /*0300*/  FMUL R4, |R3|, 0.25 ;  /* 0x3e80000003047820 */ /* 0x000fe20000400200 */
[----:B------:R-:W-:Y:S01]  /*0310*/  HFMA2 R5, -RZ, RZ, 13, 0 ;  /* 0x4a800000ff057431 */ /* 0x000fe200000001ff */
[----:B------:R-:W-:-:S03]  /*0320*/  MOV R7, 0x40d20000 ;  /* 0x40d2000000077802 */ /* 0x000fc60000000f00 */
[----:B------:R-:W-:-:S04]  /*0330*/  FSETP.GEU.AND P0, PT, |R4|, 1.175494350822287508e-38, PT ;  /* 0x008000000400780b */ /* 0x000fc80003f0e200 */
[----:B------:R-:W-:-:S09]  /*0340*/  FSEL R5, R5, 0.25, !P0 ;  /* 0x3e80000005057808 */ /* 0x000fd20004000000 */
[----:B------:R-:W-:-:S06]  /*0350*/  @!P0 FMUL R4, R4, 16777216 ;  /* 0x4b80000004048820 */ /* 0x000fcc0000400000 */
[----:B------:R-:W0:Y:S02]  /*0360*/  MUFU.RCP R4, R4 ;  /* 0x0000000400047308 */ /* 0x000e240000001000 */
[----:B0-----:R-:W-:-:S04]  /*0370*/  FMUL R5, R4, R5 ;  /* 0x0000000504057220 */ /* 0x001fc80000400000 */
[C---:B------:R-:W-:Y:S01]  /*0380*/  FMUL R6, R5.reuse, R5 ;  /* 0x0000000505067220 */ /* 0x040fe20000400000 */
[----:B------:R-:W-:-:S03]  /*0390*/  FMUL R8, R5, 0.56418961286544799805 ;  /* 0x3f106ebb05087820 */ /* 0x000fc60000400000 */
[----:B------:R-:W-:-:S04]  /*03a0*/  FFMA R7, R6, R7, -1.875 ;  /* 0xbff0000006077423 */ /* 0x000fc80000000007 */
[----:B------:R-:W-:-:S04]  /*03b0*/  FFMA R7, R6, R7, 0.75 ;  /* 0x3f40000006077423 */ /* 0x000fc80000000007 */
[----:B------:R-:W-:-:S04]  /*03c0*/  FFMA R7, R6, R7, -0.5 ;  /* 0xbf00000006077423 */ /* 0x000fc80000000007 */
[----:B------:R-:W-:-:S04]  /*03d0*/  FFMA R7, R6, R7, 1 ;  /* 0x3f80000006077423 */ /* 0x000fc80000000007 */
[----:B------:R-:W-:-:S07]  /*03e0*/  FMUL R5, R7, R8 ;  /* 0x0000000807057220 */ /* 0x000fce0000400000 */
.L_x_141:
[----:B------:R-:W-:Y:S05]  /*03f0*/  BSYNC.RECONVERGENT B0 ;  /* 0x0000000000007941 */ /* 0x000fea0003800200 */
.L_x_139:
[----:B------:R-:W-:Y:S01]  /*0400*/  FSETP.GEU.AND P0, PT, R3, RZ, PT ;  /* 0x000000ff0300720b */ /* 0x000fe20003f0e000 */
[----:B------:R-:W-:-:S12]  /*0410*/  BSSY.RECONVERGENT B0, `(.L_x_142) ;  /* 0x0000013000007945 */ /* 0x000fd80003800200 */
[----:B------:R-:W-:Y:S05]  /*0420*/  @P0 BRA `(.L_x_143) ;  /* 0x0000000000440947 */ /* 0x000fea0003800000 */
[----:B------:R-:W-:Y:S02]  /*0430*/  HFMA2 R7, -RZ, RZ, 0.96630859375, -0.0022525787353515625 ;  /* 0x3bbb989dff077431 */ /* 0x000fe400000001ff */
[----:B------:R-:W-:Y:S01]  /*0440*/  FMUL.RZ R4, |R3|, |R3| ;  /* 0x4000000303047220 */ /* 0x000fe2000040c200 */
[----:B------:R-:W-:-:S03]  /*0450*/  MOV R9, 0x437c0000 ;  /* 0x437c000000097802 */ /* 0x000fc60000000f00 */
[----:B------:R-:W-:Y:S01]  /*0460*/  FFMA R3, |R3|, |R3|, -R4 ;  /* 0x4000000303037223 */ /* 0x000fe20000000a04 */
[----:B------:R-:W-:-:S04]  /*0470*/  FFMA.SAT R6, R4, R7, 0.5 ;  /* 0x3f00000004067423 */ /* 0x000fc80000002007 */
[----:B------:R-:W-:-:S04]  /*0480*/  FFMA.RM R6, R6, R9, 12582913 ;  /* 0x4b40000106067423 */ /* 0x000fc80000004009 */
[C---:B------:R-:W-:Y:S01]  /*0490*/  FADD R7, R6.reuse, -12583039 ;  /* 0xcb40007f06077421 */ /* 0x040fe20000000000 */
[----:B------:R-:W-:-:S03]  /*04a0*/  SHF.L.U32 R6, R6, 0x17, RZ ;  /* 0x0000001706067819 */ /* 0x000fc600000006ff */
[----:B------:R-:W-:-:S04]  /*04b0*/  FFMA R7, R4, 1.4426950216293334961, -R7 ;  /* 0x3fb8aa3b04077823 */ /* 0x000fc80000000807 */
[----:B------:R-:W-:-:S06]  /*04c0*/  FFMA R7, R4, 1.925963033500011079e-08, R7 ;  /* 0x32a5706004077823 */ /* 0x000fcc0000000007 */
[----:B------:R-:W0:Y:S02]  /*04d0*/  MUFU.EX2 R7, R7 ;  /* 0x0000000700077308 */ /* 0x000e240000000800 */
[----:B0-----:R-:W-:-:S04]  /*04e0*/  FMUL R9, R6, R7 ;  /* 0x0000000706097220 */ /* 0x001fc80000400000 */
[----:B------:R-:W-:-:S04]  /*04f0*/  FFMA R6, R6, R7, R9 ;  /* 0x0000000706067223 */ /* 0x000fc80000000009 */
[----:B------:R-:W-:Y:S01]  /*0500*/  FFMA R4, R3, R6, R6 ;  /* 0x0000000603047223 */ /* 0x000fe20000000006 */
[----:B------:R-:W-:-:S03]  /*0510*/  FSETP.NEU.AND P0, PT, R6, +INF , PT ;  /* 0x7f8000000600780b */ /* 0x000fc60003f0d000 */
[----:B------:R-:W-:-:S05]  /*0520*/  FADD R4, -R5, R4 ;  /* 0x0000000405047221 */ /* 0x000fca0000000100 */
[----:B------:R-:W-:-:S07]  /*0530*/  FSEL R5, R4, +INF , P0 ;  /* 0x7f80000004057808 */ /* 0x000fce0000000000 */
.L_x_143:
[----:B------:R-:W-:Y:S05]  /*0540*/  BSYNC.RECONVERGENT B0 ;  /* 0x0000000000007941 */ /* 0x000fea0003800200 */
.L_x_142:
[----:B------:R-:W0:Y:S02]  /*0550*/  LDCU.64 UR6, c[0x0][0x388] ;  /* 0x00007100ff0677ac */ /* 0x000e240008000a00 */
[----:B0-----:R-:W-:-:S04]  /*0560*/  IADD3 R2, P0, PT, R2, UR6, RZ ;  /* 0x0000000602027c10 */ /* 0x001fc8000ff1e0ff */
[----:B------:R-:W-:-:S05]  /*0570*/  IADD3.X R3, PT, PT, R0, UR7, RZ, P0, !PT ;  /* 0x0000000700037c10 */ /* 0x000fca00087fe4ff */
[----:B------:R-:W-:Y:S01]  /*0580*/  STG.E desc[UR4][R2.64], R5 ;  /* 0x0000000502007986 */ /* 0x000fe2000c101904 */
[----:B------:R-:W-:Y:S05]  /*0590*/  EXIT ;  /* 0x000000000000794d */ /* 0x000fea0003800000 */
.L_x_144:
        /* <DEDUP_REMOVED lines=14> */
.L_x_209:


//--------------------- .text.math_erfcinvf       --------------------------
	.section	.text.math_erfcinvf,"ax",@progbits
	.align	128
        .global         math_erfcinvf
        .type           math_erfcinvf,@function
        .size           math_erfcinvf,(.L_x_210 - math_erfcinvf)
        .other          math_erfcinvf,@"STO_CUDA_ENTRY STV_DEFAULT"
math_erfcinvf:
.text.math_erfcinvf:
        /* <DEDUP_REMOVED lines=18> */
[C---:B--2---:R-:W-:Y:S01]  /*0120*/  FSETP.GTU.AND P0, PT, R4.reuse, 1.996600031852722168, PT ;  /* 0x3fff90970400780b */ /* 0x044fe20003f0c000 */
[----:B------:R-:W-:-:S03]  /*0130*/  FADD R3, -R4, 2 ;  /* 0x4000000004037421 */ /* 0x000fc60000000100 */
        /* <DEDUP_REMOVED lines=16> */
.L_x_146:
        /* <DEDUP_REMOVED lines=21> */
.L_x_147:
[----:B------:R-:W-:Y:S05]  /*0390*/  BSYNC.RECONVERGENT B0 ;  /* 0x0000000000007941 */ /* 0x000fea0003800200 */
.L_x_145:
[----:B------:R-:W0:Y:S02]  /*03a0*/  LDCU.64 UR6, c[0x0][0x388] ;  /* 0x00007100ff0677ac */ /* 0x000e240008000a00 */
[----:B0-----:R-:W-:-:S04]  /*03b0*/  IADD3 R2, P0, PT, R2, UR6, RZ ;  /* 0x0000000602027c10 */ /* 0x001fc8000ff1e0ff */
[----:B------:R-:W-:-:S05]  /*03c0*/  IADD3.X R3, PT, PT, R0, UR7, RZ, P0, !PT ;  /* 0x0000000700037c10 */ /* 0x000fca00087fe4ff */
[----:B------:R-:W-:Y:S01]  /*03d0*/  STG.E desc[UR4][R2.64], R5 ;  /* 0x0000000502007986 */ /* 0x000fe2000c101904 */
[----:B------:R-:W-:Y:S05]  /*03e0*/  EXIT ;  /* 0x000000000000794d */ /* 0x000fea0003800000 */
.L_x_148:
        /* <DEDUP_REMOVED lines=9> */
.L_x_210:


//--------------------- .text.math_erfcf          --------------------------
	.section	.text.math_erfcf,"ax",@progbits
	.align	128
        .global         math_erfcf
        .type           math_erfcf,@function
        .size           math_erfcf,(.L_x_211 - math_erfcf)
        .other          math_erfcf,@"STO_CUDA_ENTRY STV_DEFAULT"
math_erfcf:
.text.math_erfcf:
        /* <DEDUP_REMOVED lines=16> */
[----:B------:R-:W-:Y:S01]  /*0100*/  HFMA2 R11, -RZ, RZ, 0.80126953125, -0.00891876220703125 ;  /* 0x3a69a091ff0b7431 */ /* 0x000fe200000001ff */
[----:B------:R-:W0:Y:S03]  /*0110*/  LDCU.64 UR6, c[0x0][0x388] ;  /* 0x00007100ff0677ac */ /* 0x000e260008000a00 */
[----:B-1----:R1:W2:Y:S02]  /*0120*/  LDG.E R3, desc[UR4][R6.64] ;  /* 0x0000000406037981 */ /* 0x0022a4000c1e1900 */
[----:B-1----:R-:W-:Y:S02]  /*0130*/  MOV R6, 0x42fc0000 ;  /* 0x42fc000000067802 */ /* 0x002fe40000000f00 */
[----:B0-----:R-:W-:Y:S01]  /*0140*/  IADD3 R2, P2, PT, R2, UR6, RZ ;  /* 0x0000000602027c10 */ /* 0x001fe2000ff5e0ff */
[C---:B--2---:R-:W-:Y:S01]  /*0150*/  FADD R5, |R3|.reuse, 4 ;  /* 0x4080000003057421 */ /* 0x044fe20000000200 */
[C---:B------:R-:W-:Y:S01]  /*0160*/  FADD R4, |R3|.reuse, -4 ;  /* 0xc080000003047421 */ /* 0x040fe20000000200 */
[----:B------:R-:W-:-:S04]  /*0170*/  FSETP.GEU.AND P1, PT, R3, RZ, PT ;  /* 0x000000ff0300720b */ /* 0x000fc80003f2e000 */
[----:B------:R-:W0:Y:S02]  /*0180*/  MUFU.RCP R5, R5 ;  /* 0x0000000500057308 */ /* 0x000e240000001000 */
[----:B0-----:R-:W-:Y:S01]  /*0190*/  FMUL R8, R4, R5 ;  /* 0x0000000504087220 */ /* 0x001fe20000400000 */
[----:B------:R-:W-:-:S03]  /*01a0*/  FMUL R4, R3, -R3 ;  /* 0x8000000303047220 */ /* 0x000fc60000400000 */
[----:B------:R-:W-:Y:S01]  /*01b0*/  FADD R10, R8, 1 ;  /* 0x3f800000080a7421 */ /* 0x000fe20000000000 */
[----:B------:R-:W-:-:S03]  /*01c0*/  FMUL R9, R4, 1.4426950216293334961 ;  /* 0x3fb8aa3b04097820 */ /* 0x000fc60000400000 */
[----:B------:R-:W-:-:S03]  /*01d0*/  FFMA R10, R10, -4, |R3| ;  /* 0xc08000000a0a7823 */ /* 0x000fc60000000403 */
[----:B------:R-:W0:Y:S01]  /*01e0*/  FRND.TRUNC R9, R9 ;  /* 0x0000000900097307 */ /* 0x000e22000020d000 */
[----:B------:R-:W-:-:S04]  /*01f0*/  FFMA R10, |R3|, -R8, R10 ;  /* 0x80000008030a7223 */ /* 0x000fc8000000020a */
[----:B------:R-:W-:Y:S01]  /*0200*/  FFMA R10, R5, R10, R8 ;  /* 0x0000000a050a7223 */ /* 0x000fe20000000008 */
[----:B------:R-:W-:-:S03]  /*0210*/  HFMA2 R8, -RZ, RZ, 2, 0 ;  /* 0x40000000ff087431 */ /* 0x000fc600000001ff */
[----:B------:R-:W-:-:S04]  /*0220*/  FFMA R5, R10, R11, 0.0070457882247865200043 ;  /* 0x3be6e05b0a057423 */ /* 0x000fc8000000000b */
[----:B------:R-:W-:Y:S01]  /*0230*/  FFMA R5, R10, R5, -0.015866896137595176697 ;  /* 0xbc81fb4b0a057423 */ /* 0x000fe20000000005 */
[----:B0-----:R-:W-:-:S03]  /*0240*/  FSETP.GT.AND P0, PT, |R9|, 126, PT ;  /* 0x42fc00000900780b */ /* 0x001fc60003f04200 */
[----:B------:R-:W-:Y:S01]  /*0250*/  FFMA R5, R10, R5, 0.036429625004529953003 ;  /* 0x3d15373b0a057423 */ /* 0x000fe20000000005 */
[----:B------:R-:W-:-:S03]  /*0260*/  LOP3.LUT R6, R6, 0x80000000, R9, 0xb8, !PT ;  /* 0x8000000006067812 */ /* 0x000fc600078eb809 */
[----:B------:R-:W-:Y:S01]  /*0270*/  FFMA R5, R10, R5, -0.066643431782722473145 ;  /* 0xbd887c5a0a057423 */ /* 0x000fe20000000005 */
[----:B------:R-:W-:Y:S01]  /*0280*/  FSEL R11, R6, R9, P0 ;  /* 0x00000009060b7208 */ /* 0x000fe20000000000 */
[C---:B------:R-:W-:Y:S01]  /*0290*/  FFMA R6, |R3|.reuse, R8, 1 ;  /* 0x3f80000003067423 */ /* 0x040fe20000000208 */
[----:B------:R-:W-:Y:S01]  /*02a0*/  FSETP.GT.AND P0, PT, |R3|, 10.05500030517578125, PT ;  /* 0x4120e1480300780b */ /* 0x000fe20003f04200 */
[C---:B------:R-:W-:Y:S02]  /*02b0*/  FFMA R5, R10.reuse, R5, 0.093814529478549957275 ;  /* 0x3dc021d50a057423 */ /* 0x040fe40000000005 */
[--C-:B------:R-:W-:Y:S01]  /*02c0*/  FFMA R8, R11, -0.69314718246459960938, R4.reuse ;  /* 0xbf3172180b087823 */ /* 0x100fe20000000004 */
[----:B------:R-:W0:Y:S01]  /*02d0*/  MUFU.RCP R7, R6 ;  /* 0x0000000600077308 */ /* 0x000e220000001000 */
[C---:B------:R-:W-:Y:S01]  /*02e0*/  FFMA R5, R10.reuse, R5, -0.10099056363105773926 ;  /* 0xbdced4240a057423 */ /* 0x040fe20000000005 */
[----:B------:R-:W-:Y:S01]  /*02f0*/  FFMA R4, -|R3|, |R3|, -R4 ;  /* 0x4000000303047223 */ /* 0x000fe20000000b04 */
[C---:B------:R-:W-:Y:S01]  /*0300*/  FFMA R8, R11.reuse, 1.9046542121259335545e-09, R8 ;  /* 0x3102e3080b087823 */ /* 0x040fe20000000008 */
[----:B------:R-:W-:Y:S01]  /*0310*/  FADD R11, R11, 12583039 ;  /* 0x4b40007f0b0b7421 */ /* 0x000fe20000000000 */
[----:B------:R-:W-:-:S02]  /*0320*/  FFMA R5, R10, R5, 0.06809400022029876709 ;  /* 0x3d8b74de0a057423 */ /* 0x000fc40000000005 */
[----:B------:R-:W-:Y:S02]  /*0330*/  FMUL R9, R8, 1.4426950216293334961 ;  /* 0x3fb8aa3b08097820 */ /* 0x000fe40000400000 */
[C---:B------:R-:W-:Y:S01]  /*0340*/  FFMA R5, R10.reuse, R5, 0.015377387404441833496 ;  /* 0x3c7bf1700a057423 */ /* 0x040fe20000000005 */
[----:B------:R-:W-:Y:S01]  /*0350*/  SHF.L.U32 R11, R11, 0x17, RZ ;  /* 0x000000170b0b7819 */ /* 0x000fe200000006ff */
[----:B------:R-:W1:Y:S02]  /*0360*/  MUFU.EX2 R12, R9 ;  /* 0x00000009000c7308 */ /* 0x000e640000000800 */
[----:B------:R-:W-:-:S04]  /*0370*/  FFMA R5, R10, R5, -0.1396210789680480957 ;  /* 0xbe0ef8d40a057423 */ /* 0x000fc80000000005 */
[----:B------:R-:W-:-:S04]  /*0380*/  FFMA R10, R10, R5, 1.232995152473449707 ;  /* 0x3f9dd2c90a0a7423 */ /* 0x000fc80000000005 */
[----:B0-----:R-:W-:-:S04]  /*0390*/  FMUL R8, R10, R7 ;  /* 0x000000070a087220 */ /* 0x001fc80000400000 */
[----:B------:R-:W-:Y:S01]  /*03a0*/  FMUL R5, R8, -2 ;  /* 0xc000000008057820 */ /* 0x000fe20000400000 */
[----:B-1----:R-:W-:-:S03]  /*03b0*/  FMUL R11, R11, R12 ;  /* 0x0000000c0b0b7220 */ /* 0x002fc60000400000 */
[----:B------:R-:W-:Y:S01]  /*03c0*/  FFMA R5, |R3|, R5, R10 ;  /* 0x0000000503057223 */ /* 0x000fe2000000020a */
[----:B------:R-:W-:Y:S01]  /*03d0*/  IADD3.X R3, PT, PT, R0, UR7, RZ, P2, !PT ;  /* 0x0000000700037c10 */ /* 0x000fe200097fe4ff */
[----:B------:R-:W-:Y:S02]  /*03e0*/  FFMA R4, R11, R4, R11 ;  /* 0x000000040b047223 */ /* 0x000fe4000000000b */
[----:B------:R-:W-:-:S04]  /*03f0*/  FADD R5, -R8, R5 ;  /* 0x0000000508057221 */ /* 0x000fc80000000100 */
[----:B------:R-:W-:-:S04]  /*0400*/  FFMA R5, R7, R5, R8 ;  /* 0x0000000507057223 */ /* 0x000fc80000000008 */
[----:B------:R-:W-:-:S05]  /*0410*/  FMUL R4, R5, R4 ;  /* 0x0000000405047220 */ /* 0x000fca0000400000 */
[----:B------:R-:W-:-:S05]  /*0420*/  FSEL R5, R4, RZ, !P0 ;  /* 0x000000ff04057208 */ /* 0x000fca0004000000 */
[----:B------:R-:W-:-:S05]  /*0430*/  @!P1 FADD R5, -R5, 2 ;  /* 0x4000000005059421 */ /* 0x000fca0000000100 */
[----:B------:R-:W-:Y:S01]  /*0440*/  STG.E desc[UR4][R2.64], R5 ;  /* 0x0000000502007986 */ /* 0x000fe2000c101904 */
[----:B------:R-:W-:Y:S05]  /*0450*/  EXIT ;  /* 0x000000000000794d */ /* 0x000fea0003800000 */
.L_x_149:
        /* <DEDUP_REMOVED lines=10> */
.L_x_211:


//--------------------- .text.math_cyl_bessel_i1f --------------------------
	.section	.text.math_cyl_bessel_i1f,"ax",@progbits
	.align	128
        .global         math_cyl_bessel_i1f
        .type           math_cyl_bessel_i1f,@function
        .size           math_cyl_bessel_i1f,(.L_x_212 - math_cyl_bessel_i1f)
        .other          math_cyl_bessel_i1f,@"STO_CUDA_ENTRY STV_DEFAULT"
math_cyl_bessel_i1f:
.text.math_cyl_bessel_i1f:
        /* <DEDUP_REMOVED lines=18> */
[----:B--2---:R-:W-:-:S04]  /*0120*/  FSETP.NE.AND P0, PT, |R3|, +INF , PT ;  /* 0x7f8000000300780b */ /* 0x004fc80003f05200 */
[----:B------:R-:W-:-:S13]  /*0130*/  FSETP.LTU.OR P0, PT, |R3|, 8.0850000381469726562, !P0 ;  /* 0x41015c290300780b */ /* 0x000fda0004709600 */
[----:B------:R-:W-:Y:S05]  /*0140*/  @P0 BRA `(.L_x_151) ;  /* 0x0000000000b40947 */ /* 0x000fea0003800000 */
[----:B------:R-:W-:Y:S01]  /*0150*/  FMUL R4, |R3|, 0.5 ;  /* 0x3f00000003047820 */ /* 0x000fe20000400200 */
[----:B------:R-:W-:Y:S01]  /*0160*/  HFMA2 R10, -RZ, RZ, 0.83837890625, -4044 ;  /* 0x3ab5ebe6ff0a7431 */ /* 0x000fe200000001ff */
[----:B------:R-:W-:Y:S02]  /*0170*/  MOV R12, 0x3f00bcd4 ;  /* 0x3f00bcd4000c7802 */ /* 0x000fe40000000f00 */
[C---:B------:R-:W-:Y:S01]  /*0180*/  FMUL R5, R4.reuse, 1.4426950216293334961 ;  /* 0x3fb8aa3b04057820 */ /* 0x040fe20000400000 */
[----:B------:R-:W-:-:S05]  /*0190*/  FSETP.GEU.AND P0, PT, |R4|, 0.40999999642372131348, PT ;  /* 0x3ed1eb850400780b */ /* 0x000fca0003f0e200 */
[----:B------:R-:W0:Y:S02]  /*01a0*/  FRND R5, R5 ;  /* 0x0000000500057307 */ /* 0x000e240000201000 */
[----:B0-----:R-:W-:-:S06]  /*01b0*/  FSEL R7, R5, RZ, P0 ;  /* 0x000000ff05077208 */ /* 0x001fcc0000000000 */
[----:B------:R-:W0:Y:S01]  /*01c0*/  MUFU.RCP R5, |R3| ;  /* 0x4000000300057308 */ /* 0x000e220000001000 */
[C---:B------:R-:W-:Y:S01]  /*01d0*/  FSETP.NEU.AND P1, PT, R7.reuse, 128, PT ;  /* 0x430000000700780b */ /* 0x040fe20003f2d000 */
[----:B------:R-:W-:-:S03]  /*01e0*/  FFMA R6, R7, -0.693145751953125, R4 ;  /* 0xbf31720007067823 */ /* 0x000fc60000000004 */
[C---:B------:R-:W-:Y:S01]  /*01f0*/  FSEL R8, R7.reuse, 127, P1 ;  /* 0x42fe000007087808 */ /* 0x040fe20000800000 */
[----:B------:R-:W-:-:S03]  /*0200*/  FFMA R7, R7, -1.428606765330187045e-06, R6 ;  /* 0xb5bfbe8e07077823 */ /* 0x000fc60000000006 */
[C---:B------:R-:W-:Y:S01]  /*0210*/  FSETP.GEU.AND P0, PT, R8.reuse, -126, PT ;  /* 0xc2fc00000800780b */ /* 0x040fe20003f0e000 */
[C---:B------:R-:W-:Y:S01]  /*0220*/  FMUL R9, R8.reuse, 0.5 ;  /* 0x3f00000008097820 */ /* 0x040fe20000400000 */
[----:B------:R-:W-:Y:S01]  /*0230*/  FFMA R6, R7, R10, 0.0083824126049876213074 ;  /* 0x3c09566307067423 */ /* 0x000fe2000000000a */
[----:B------:R-:W-:-:S03]  /*0240*/  FSETP.GEU.AND P2, PT, R8, -25, PT ;  /* 0xc1c800000800780b */ /* 0x000fc60003f4e000 */
[----:B------:R-:W-:Y:S01]  /*0250*/  FSEL R9, R9, R8, !P0 ;  /* 0x0000000809097208 */ /* 0x000fe20004000000 */
[----:B------:R-:W-:-:S03]  /*0260*/  FFMA R6, R7, R6, 0.041667830199003219604 ;  /* 0x3d2aabe307067423 */ /* 0x000fc60000000006 */
[----:B------:R-:W1:Y:S01]  /*0270*/  MUFU.EX2 R11, R9 ;  /* 0x00000009000b7308 */ /* 0x000e620000000800 */
[----:B------:R-:W-:-:S04]  /*0280*/  FFMA R6, R7, R6, 0.16666397452354431152 ;  /* 0x3e2aa9f607067423 */ /* 0x000fc80000000006 */
[----:B------:R-:W-:-:S04]  /*0290*/  FFMA R6, R7, R6, 0.49999994039535522461 ;  /* 0x3efffffe07067423 */ /* 0x000fc80000000006 */
[----:B------:R-:W-:Y:S01]  /*02a0*/  FMUL R10, R7, R6 ;  /* 0x00000006070a7220 */ /* 0x000fe20000400000 */
[----:B0-----:R-:W-:-:S03]  /*02b0*/  FFMA R6, R5, -R12, 0.028471555560827255249 ;  /* 0x3ce93d2e05067423 */ /* 0x001fc6000000080c */
[----:B------:R-:W-:Y:S01]  /*02c0*/  FFMA R10, R7, R10, R7 ;  /* 0x0000000a070a7223 */ /* 0x000fe20000000007 */
[----:B------:R-:W-:Y:S01]  /*02d0*/  FFMA R6, R5, R6, -0.048736710101366043091 ;  /* 0xbd47a02505067423 */ /* 0x000fe20000000006 */
[----:B------:R-:W0:Y:S01]  /*02e0*/  MUFU.RSQ R7, |R3| ;  /* 0x4000000300077308 */ /* 0x000e220000001400 */
[----:B-1----:R-:W-:Y:S01]  /*02f0*/  @!P0 FMUL R11, R11, R11 ;  /* 0x0000000b0b0b8220 */ /* 0x002fe20000400000 */
[----:B------:R-:W-:Y:S01]  /*0300*/  FSETP.NEU.AND P0, PT, R4, RZ, PT ;  /* 0x000000ff0400720b */ /* 0x000fe20003f0d000 */
[----:B------:R-:W-:Y:S02]  /*0310*/  FFMA R6, R5, R6, -0.046415958553552627563 ;  /* 0xbd3e1ea905067423 */ /* 0x000fe40000000006 */
[----:B------:R-:W-:Y:S02]  /*0320*/  FADD R9, R11, -1 ;  /* 0xbf8000000b097421 */ /* 0x000fe40000000000 */
[----:B------:R-:W-:Y:S02]  /*0330*/  FFMA R6, R5, R6, -0.14960972964763641357 ;  /* 0xbe19334b05067423 */ /* 0x000fe40000000006 */
[----:B------:R-:W-:-:S02]  /*0340*/  FFMA R9, R10, R11, R9 ;  /* 0x0000000b0a097223 */ /* 0x000fc40000000009 */
[----:B------:R-:W-:Y:S02]  /*0350*/  FFMA R6, R5, R6, 0.3989423215389251709 ;  /* 0x3ecc422b05067423 */ /* 0x000fe40000000006 */
[----:B------:R-:W-:Y:S01]  /*0360*/  @!P1 FADD R9, R9, R9 ;  /* 0x0000000909099221 */ /* 0x000fe20000000000 */
[----:B------:R-:W-:Y:S01]  /*0370*/  FSETP.GT.AND P1, PT, R8, 128, PT ;  /* 0x430000000800780b */ /* 0x000fe20003f24000 */
[----:B0-----:R-:W-:-:S03]  /*0380*/  FMUL R6, R6, R7 ;  /* 0x0000000706067220 */ /* 0x001fc60000400000 */
[----:B------:R-:W-:-:S04]  /*0390*/  FSEL R9, R9, +INF , !P1 ;  /* 0x7f80000009097808 */ /* 0x000fc80004800000 */
[----:B------:R-:W-:Y:S01]  /*03a0*/  FSEL R9, R9, -1, P2 ;  /* 0xbf80000009097808 */ /* 0x000fe20001000000 */
[----:B------:R-:W-:-:S04]  /*03b0*/  @!P0 FADD R9, R4, R4 ;  /* 0x0000000404098221 */ /* 0x000fc80000000000 */
[----:B------:R-:W-:Y:S01]  /*03c0*/  FMUL R4, R6, R9 ;  /* 0x0000000906047220 */ /* 0x000fe20000400000 */
[----:B------:R-:W-:-:S04]  /*03d0*/  FADD R9, R9, 2 ;  /* 0x4000000009097421 */ /* 0x000fc80000000000 */
[----:B------:R-:W-:-:S04]  /*03e0*/  FMUL R9, R4, R9 ;  /* 0x0000000904097220 */ /* 0x000fc80000400000 */
[----:B------:R-:W-:-:S05]  /*03f0*/  FADD R6, R6, R9 ;  /* 0x0000000906067221 */ /* 0x000fca0000000000 */
[----:B------:R-:W-:Y:S01]  /*0400*/  LOP3.LUT R5, R6, 0x80000000, R3, 0xb8, !PT ;  /* 0x8000000006057812 */ /* 0x000fe200078eb803 */
[----:B------:R-:W-:Y:S06]  /*0410*/  BRA `(.L_x_152) ;  /* 0x0000000000347947 */ /* 0x000fec0003800000 */
.L_x_151:
[----:B------:R-:W-:Y:S02]  /*0420*/  HFMA2 R5, -RZ, RZ, 0.01230621337890625, 64416 ;  /* 0x224d7bddff057431 */ /* 0x000fe400000001ff */
[C---:B------:R-:W-:Y:S01]  /*0430*/  FMUL R4, R3.reuse, R3 ;  /* 0x0000000303047220 */ /* 0x040fe20000400000 */
[----:B------:R-:W-:-:S03]  /*0440*/  FMUL R6, R3, 0.5 ;  /* 0x3f00000003067820 */ /* 0x000fc60000400000 */
[----:B------:R-:W-:-:S04]  /*0450*/  FFMA R5, R4, R5, 3.422470769396686709e-16 ;  /* 0x25c54ac104057423 */ /* 0x000fc80000000005 */
[----:B------:R-:W-:-:S04]  /*0460*/  FFMA R5, R4, R5, 1.625800188920223377e-13 ;  /* 0x2a370c8004057423 */ /* 0x000fc80000000005 */
[----:B------:R-:W-:-:S04]  /*0470*/  FFMA R5, R4, R5, 3.3142173033740007781e-11 ;  /* 0x2e11c2c504057423 */ /* 0x000fc80000000005 */
[----:B------:R-:W-:-:S04]  /*0480*/  FFMA R5, R4, R5, 5.6632734057870948163e-09 ;  /* 0x31c296ae04057423 */ /* 0x000fc80000000005 */
[----:B------:R-:W-:-:S04]  /*0490*/  FFMA R5, R4, R5, 6.7800272063323063776e-07 ;  /* 0x3535fffe04057423 */ /* 0x000fc80000000005 */
[----:B------:R-:W-:-:S04]  /*04a0*/  FFMA R5, R4, R5, 5.4254738643066957593e-05 ;  /* 0x38638f9504057423 */ /* 0x000fc80000000005 */
[----:B------:R-:W-:-:S04]  /*04b0*/  FFMA R5, R4, R5, 0.0026041620876640081406 ;  /* 0x3b2aaa9704057423 */ /* 0x000fc80000000005 */
[----:B------:R-:W-:-:S04]  /*04c0*/  FFMA R5, R4, R5, 0.062500007450580596924 ;  /* 0x3d80000104057423 */ /* 0x000fc80000000005 */
[----:B------:R-:W-:-:S04]  /*04d0*/  FMUL R4, R4, R5 ;  /* 0x0000000504047220 */ /* 0x000fc80000400000 */
[----:B------:R-:W-:-:S07]  /*04e0*/  FFMA R5, R3, R4, R6 ;  /* 0x0000000403057223 */ /* 0x000fce0000000006 */
.L_x_152:
[----:B------:R-:W-:Y:S05]  /*04f0*/  BSYNC.RECONVERGENT B0 ;  /* 0x0000000000007941 */ /* 0x000fea0003800200 */
.L_x_150:
[----:B------:R-:W0:Y:S02]  /*0500*/  LDCU.64 UR6, c[0x0][0x388] ;  /* 0x00007100ff0677ac */ /* 0x000e240008000a00 */
[----:B0-----:R-:W-:-:S04]  /*0510*/  IADD3 R2, P0, PT, R2, UR6, RZ ;  /* 0x0000000602027c10 */ /* 0x001fc8000ff1e0ff */
[----:B------:R-:W-:-:S05]  /*0520*/  IADD3.X R3, PT, PT, R0, UR7, RZ, P0, !PT ;  /* 0x0000000700037c10 */ /* 0x000fca00087fe4ff */
[----:B------:R-:W-:Y:S01]  /*0530*/  STG.E desc[UR4][R2.64], R5 ;  /* 0x0000000502007986 */ /* 0x000fe2000c101904 */
[----:B------:R-:W-:Y:S05]  /*0540*/  EXIT ;  /* 0x000000000000794d */ /* 0x000fea0003800000 */
.L_x_153:
        /* <DEDUP_REMOVED lines=11> */
.L_x_212:


//--------------------- .text.math_cyl_bessel_i0f --------------------------
	.section	.text.math_cyl_bessel_i0f,"ax",@progbits
	.align	128
        .global         math_cyl_bessel_i0f
        .type           math_cyl_bessel_i0f,@function
        .size           math_cyl_bessel_i0f,(.L_x_213 - math_cyl_bessel_i0f)
        .other          math_cyl_bessel_i0f,@"STO_CUDA_ENTRY STV_DEFAULT"
math_cyl_bessel_i0f:
.text.math_cyl_bessel_i0f:
        /* <DEDUP_REMOVED lines=19> */
[----:B------:R-:W-:-:S13]  /*0130*/  FSETP.LTU.OR P0, PT, |R4|, 9, !P0 ;  /* 0x411000000400780b */ /* 0x000fda0004709600 */
        /* <DEDUP_REMOVED lines=8> */
[----:B------:R-:W-:Y:S01]  /*01c0*/  MUFU.RCP R5, |R4| ;  /* 0x4000000400057308 */ /* 0x000fe20000001000 */
[----:B------:R-:W-:-:S04]  /*01d0*/  FSETP.NEU.AND P1, PT, R6, 128, PT ;  /* 0x430000000600780b */ /* 0x000fc80003f2d000 */
[----:B------:R-:W-:-:S04]  /*01e0*/  FSEL R8, R6, 127, P1 ;  /* 0x42fe000006087808 */ /* 0x000fc80000800000 */
[C---:B------:R-:W-:Y:S01]  /*01f0*/  FSETP.GEU.AND P0, PT, R8.reuse, -126, PT ;  /* 0xc2fc00000800780b */ /* 0x040fe20003f0e000 */
[C---:B------:R-:W-:Y:S01]  /*0200*/  FMUL R7, R8.reuse, 0.5 ;  /* 0x3f00000008077820 */ /* 0x040fe20000400000 */
[----:B------:R-:W-:-:S04]  /*0210*/  FSETP.GEU.AND P2, PT, R8, -25, PT ;  /* 0xc1c800000800780b */ /* 0x000fc80003f4e000 */
[----:B------:R-:W-:Y:S01]  /*0220*/  FSEL R9, R7, R8, !P0 ;  /* 0x0000000807097208 */ /* 0x000fe20004000000 */
[----:B------:R-:W-:-:S03]  /*0230*/  FFMA R7, R6, -0.693145751953125, R3 ;  /* 0xbf31720006077823 */ /* 0x000fc60000000003 */
[----:B------:R-:W0:Y:S01]  /*0240*/  MUFU.EX2 R11, R9 ;  /* 0x00000009000b7308 */ /* 0x000e220000000800 */
[----:B------:R-:W-:-:S04]  /*0250*/  FFMA R7, R6, -1.428606765330187045e-06, R7 ;  /* 0xb5bfbe8e06077823 */ /* 0x000fc80000000007 */
[----:B------:R-:W-:-:S04]  /*0260*/  FFMA R6, R7, R10, 0.0083824126049876213074 ;  /* 0x3c09566307067423 */ /* 0x000fc8000000000a */
[----:B------:R-:W-:-:S04]  /*0270*/  FFMA R6, R7, R6, 0.041667830199003219604 ;  /* 0x3d2aabe307067423 */ /* 0x000fc80000000006 */
[----:B------:R-:W-:-:S04]  /*0280*/  FFMA R6, R7, R6, 0.16666397452354431152 ;  /* 0x3e2aa9f607067423 */ /* 0x000fc80000000006 */
[----:B------:R-:W-:Y:S01]  /*0290*/  FFMA R6, R7, R6, 0.49999994039535522461 ;  /* 0x3efffffe07067423 */ /* 0x000fe20000000006 */
[----:B0-----:R-:W-:Y:S01]  /*02a0*/  @!P0 FMUL R11, R11, R11 ;  /* 0x0000000b0b0b8220 */ /* 0x001fe20000400000 */
[----:B------:R-:W-:Y:S02]  /*02b0*/  FSETP.NEU.AND P0, PT, R3, RZ, PT ;  /* 0x000000ff0300720b */ /* 0x000fe40003f0d000 */
[----:B------:R-:W-:Y:S01]  /*02c0*/  FMUL R10, R7, R6 ;  /* 0x00000006070a7220 */ /* 0x000fe20000400000 */
[----:B------:R-:W-:Y:S01]  /*02d0*/  FFMA R6, R5, R12, -0.0054563344456255435944 ;  /* 0xbbb2cb0d05067423 */ /* 0x000fe2000000000c */
[----:B------:R-:W-:Y:S02]  /*02e0*/  FADD R9, R11, -1 ;  /* 0xbf8000000b097421 */ /* 0x000fe40000000000 */
[----:B------:R-:W-:Y:S01]  /*02f0*/  FFMA R10, R7, R10, R7 ;  /* 0x0000000a070a7223 */ /* 0x000fe20000000007 */
[C---:B------:R-:W-:Y:S01]  /*0300*/  FFMA R6, R5.reuse, R6, 0.033347155898809432983 ;  /* 0x3d08970705067423 */ /* 0x040fe20000000006 */
[----:B------:R-:W0:Y:S02]  /*0310*/  MUFU.RSQ R7, |R4| ;  /* 0x4000000400077308 */ /* 0x000e240000001400 */
[----:B------:R-:W-:Y:S01]  /*0320*/  FFMA R9, R10, R11, R9 ;  /* 0x0000000b0a097223 */ /* 0x000fe20000000009 */
[----:B------:R-:W-:-:S03]  /*0330*/  FFMA R6, R5, R6, 0.027889195829629898071 ;  /* 0x3ce477e205067423 */ /* 0x000fc60000000006 */
[----:B------:R-:W-:Y:S01]  /*0340*/  @!P1 FADD R9, R9, R9 ;  /* 0x0000000909099221 */ /* 0x000fe20000000000 */
[----:B------:R-:W-:Y:S01]  /*0350*/  FSETP.GT.AND P1, PT, R8, 128, PT ;  /* 0x430000000800780b */ /* 0x000fe20003f24000 */
[----:B------:R-:W-:-:S03]  /*0360*/  FFMA R6, R5, R6, 0.049870628863573074341 ;  /* 0x3d4c452505067423 */ /* 0x000fc60000000006 */
[----:B------:R-:W-:Y:S01]  /*0370*/  FSEL R9, R9, +INF , !P1 ;  /* 0x7f80000009097808 */ /* 0x000fe20004800000 */
[----:B------:R-:W-:-:S03]  /*0380*/  FFMA R6, R5, R6, 0.39894226193428039551 ;  /* 0x3ecc422905067423 */ /* 0x000fc60000000006 */
[----:B------:R-:W-:Y:S01]  /*0390*/  FSEL R9, R9, -1, P2 ;  /* 0xbf80000009097808 */ /* 0x000fe20001000000 */
[----:B------:R-:W-:Y:S01]  /*03a0*/  @!P0 FADD R9, R3, R3 ;  /* 0x0000000303098221 */ /* 0x000fe20000000000 */
[----:B0-----:R-:W-:-:S03]  /*03b0*/  FMUL R6, R6, R7 ;  /* 0x0000000706067220 */ /* 0x001fc60000400000 */
[----:B------:R-:W-:Y:S01]  /*03c0*/  FADD R4, R9, 2 ;  /* 0x4000000009047421 */ /* 0x000fe20000000000 */
[----:B------:R-:W-:-:S04]  /*03d0*/  FMUL R3, R6, R9 ;  /* 0x0000000906037220 */ /* 0x000fc80000400000 */
[----:B------:R-:W-:-:S04]  /*03e0*/  FMUL R3, R3, R4 ;  /* 0x0000000403037220 */ /* 0x000fc80000400000 */
[----:B------:R-:W-:Y:S01]  /*03f0*/  FADD R5, R6, R3 ;  /* 0x0000000306057221 */ /* 0x000fe20000000000 */
[----:B------:R-:W-:Y:S06]  /*0400*/  BRA `(.L_x_156) ;  /* 0x0000000000307947 */ /* 0x000fec0003800000 */
.L_x_155:
[----:B------:R-:W-:Y:S02]  /*0410*/  HFMA2 R3, -RZ, RZ, 0.00823211669921875, 0.039093017578125 ;  /* 0x20372901ff037431 */ /* 0x000fe400000001ff */
[----:B------:R-:W-:-:S04]  /*0420*/  FMUL R4, R4, R4 ;  /* 0x0000000404047220 */ /* 0x000fc80000400000 */
[----:B------:R-:W-:-:S04]  /*0430*/  FFMA R3, R4, R3, 1.4492505425672014166e-17 ;  /* 0x2385ab7604037423 */ /* 0x000fc80000000003 */
[----:B------:R-:W-:-:S04]  /*0440*/  FFMA R3, R4, R3, 1.0687646582086159086e-14 ;  /* 0x2840881204037423 */ /* 0x000fc80000000003 */
[----:B------:R-:W-:-:S04]  /*0450*/  FFMA R3, R4, R3, 2.3349575311443215853e-12 ;  /* 0x2c244edb04037423 */ /* 0x000fc80000000003 */
[----:B------:R-:W-:-:S04]  /*0460*/  FFMA R3, R4, R3, 4.7306625283738412691e-10 ;  /* 0x3002091404037423 */ /* 0x000fc80000000003 */
[----:B------:R-:W-:-:S04]  /*0470*/  FFMA R3, R4, R3, 6.7778003653984342236e-08 ;  /* 0x33918d5a04037423 */ /* 0x000fc80000000003 */
[----:B------:R-:W-:-:S04]  /*0480*/  FFMA R3, R4, R3, 6.782078344258479774e-06 ;  /* 0x36e3919c04037423 */ /* 0x000fc80000000003 */
[----:B------:R-:W-:-:S04]  /*0490*/  FFMA R3, R4, R3, 0.00043402583105489611626 ;  /* 0x39e38df604037423 */ /* 0x000fc80000000003 */
[----:B------:R-:W-:-:S04]  /*04a0*/  FFMA R3, R4, R3, 0.015625003725290298462 ;  /* 0x3c80000204037423 */ /* 0x000fc80000000003 */
[----:B------:R-:W-:-:S04]  /*04b0*/  FFMA R3, R4, R3, 0.25 ;  /* 0x3e80000004037423 */ /* 0x000fc80000000003 */
[----:B------:R-:W-:-:S07]  /*04c0*/  FFMA R5, R4, R3, 1 ;  /* 0x3f80000004057423 */ /* 0x000fce0000000003 */
.L_x_156:
[----:B------:R-:W-:Y:S05]  /*04d0*/  BSYNC.RECONVERGENT B0 ;  /* 0x0000000000007941 */ /* 0x000fea0003800200 */
.L_x_154:
[----:B------:R-:W0:Y:S02]  /*04e0*/  LDCU.64 UR6, c[0x0][0x388] ;  /* 0x00007100ff0677ac */ /* 0x000e240008000a00 */
[----:B0-----:R-:W-:-:S04]  /*04f0*/  IADD3 R2, P0, PT, R2, UR6, RZ ;  /* 0x0000000602027c10 */ /* 0x001fc8000ff1e0ff */
[----:B------:R-:W-:-:S05]  /*0500*/  IADD3.X R3, PT, PT, R0, UR7, RZ, P0, !PT ;  /* 0x0000000700037c10 */ /* 0x000fca00087fe4ff */
[----:B------:R-:W-:Y:S01]  /*0510*/  STG.E desc[UR4][R2.64], R5 ;  /* 0x0000000502007986 */ /* 0x000fe2000c101904 */
[----:B------:R-:W-:Y:S05]  /*0520*/  EXIT ;  /* 0x000000000000794d */ /* 0x000fea0003800000 */
.L_x_157:
        /* <DEDUP_REMOVED lines=13> */
.L_x_213:


//--------------------- .text.math_cospif         --------------------------
	.section	.text.math_cospif,"ax",@progbits
	.align	128
        .global         math_cospif
        .type           math_cospif,@function
        .size           math_cospif,(.L_x_214 - math_cospif)
        .other          math_cospif,@"STO_CUDA_ENTRY STV_DEFAULT"
math_cospif:
.text.math_cospif:
        /* <DEDUP_REMOVED lines=16> */
[----:B------:R-:W-:Y:S01]  /*0100*/  HFMA2 R10, -RZ, RZ, 1.7724609375, -0.07476806640625 ;  /* 0x3f17acc9ff0a7431 */ /* 0x000fe200000001ff */
[----:B------:R-:W-:Y:S01]  /*0110*/  MOV R8, 0x3e684e12 ;  /* 0x3e684e1200087802 */ /* 0x000fe20000000f00 */
[----:B------:R-:W0:Y:S02]  /*0120*/  LDCU.64 UR6, c[0x0][0x388] ;  /* 0x00007100ff0677ac */ /* 0x000e240008000a00 */
[----:B-1----:R-:W2:Y:S02]  /*0130*/  LDG.E R0, desc[UR4][R2.64] ;  /* 0x0000000402007981 */ /* 0x002ea4000c1e1900 */
[----:B--2---:R-:W-:-:S13]  /*0140*/  FSETP.GT.AND P0, PT, |R0|, 16777216, PT ;  /* 0x4b8000000000780b */ /* 0x004fda0003f04200 */
[----:B------:R-:W-:-:S04]  /*0150*/  @P0 FMUL R0, RZ, R0 ;  /* 0x00000000ff000220 */ /* 0x000fc80000400000 */
[----:B------:R-:W-:-:S04]  /*0160*/  FADD R4, R0, R0 ;  /* 0x0000000000047221 */ /* 0x000fc80000000000 */
[----:B------:R-:W1:Y:S08]  /*0170*/  FRND R5, R4 ;  /* 0x0000000400057307 */ /* 0x000e700000201000 */
[----:B------:R-:W2:Y:S01]  /*0180*/  F2I.NTZ R6, R4 ;  /* 0x0000000400067305 */ /* 0x000ea20000203100 */
[----:B-1----:R-:W-:-:S04]  /*0190*/  FFMA R0, R5, -0.5, R0 ;  /* 0xbf00000005007823 */ /* 0x002fc80000000000 */
[----:B------:R-:W-:Y:S01]  /*01a0*/  FMUL R5, R0, R0 ;  /* 0x0000000000057220 */ /* 0x000fe20000400000 */
[----:B--2---:R-:W-:-:S03]  /*01b0*/  LOP3.LUT R2, R6, 0x1, RZ, 0xc0, !PT ;  /* 0x0000000106027812 */ /* 0x004fc600078ec0ff */
[C---:B------:R-:W-:Y:S01]  /*01c0*/  FFMA R8, R5.reuse, R8, -1.334560394287109375 ;  /* 0xbfaad2e005087423 */ /* 0x040fe20000000008 */
[----:B------:R-:W-:Y:S01]  /*01d0*/  IADD3 R6, PT, PT, R6, 0x1, RZ ;  /* 0x0000000106067810 */ /* 0x000fe20007ffe0ff */
[----:B------:R-:W-:Y:S01]  /*01e0*/  FFMA R3, R0, R5, RZ ;  /* 0x0000000500037223 */ /* 0x000fe200000000ff */
[----:B------:R-:W-:Y:S01]  /*01f0*/  ISETP.NE.U32.AND P0, PT, R2, 0x1, PT ;  /* 0x000000010200780c */ /* 0x000fe20003f05070 */
[C---:B------:R-:W-:Y:S01]  /*0200*/  FFMA R2, R5.reuse, -R10, 2.550144195556640625 ;  /* 0x4023359005027423 */ /* 0x040fe2000000080a */
[C---:B------:R-:W-:Y:S01]  /*0210*/  FFMA R8, R5.reuse, R8, 4.0586924552917480469 ;  /* 0x4081e0cf05087423 */ /* 0x040fe20000000008 */
[----:B------:R-:W-:Y:S02]  /*0220*/  LOP3.LUT P1, RZ, R6, 0x2, RZ, 0xc0, !PT ;  /* 0x0000000206ff7812 */ /* 0x000fe4000782c0ff */
[C---:B------:R-:W-:Y:S01]  /*0230*/  FFMA R2, R5.reuse, R2, -5.1677198410034179688 ;  /* 0xc0a55df605027423 */ /* 0x040fe20000000002 */
[----:B------:R-:W-:-:S03]  /*0240*/  FFMA R8, R5, R8, -4.9348020553588867188 ;  /* 0xc09de9e605087423 */ /* 0x000fc60000000008 */
[----:B------:R-:W-:Y:S01]  /*0250*/  FFMA R3, R2, R3, RZ ;  /* 0x0000000302037223 */ /* 0x000fe200000000ff */
[----:B------:R-:W-:Y:S01]  /*0260*/  FFMA R5, R5, R8, 1 ;  /* 0x3f80000005057423 */ /* 0x000fe20000000008 */
[----:B0-----:R-:W-:Y:S02]  /*0270*/  IADD3 R2, P2, PT, R7, UR6, RZ ;  /* 0x0000000607027c10 */ /* 0x001fe4000ff5e0ff */
[----:B------:R-:W-:Y:S02]  /*0280*/  @!P0 FFMA R5, R0, 3.1415927410125732422, R3 ;  /* 0x40490fdb00058823 */ /* 0x000fe40000000003 */
[----:B------:R-:W-:Y:S02]  /*0290*/  IADD3.X R3, PT, PT, R9, UR7, RZ, P2, !PT ;  /* 0x0000000709037c10 */ /* 0x000fe400097fe4ff */
[----:B------:R-:W-:-:S05]  /*02a0*/  @P1 FADD R5, RZ, -R5 ;  /* 0x80000005ff051221 */ /* 0x000fca0000000000 */
[----:B------:R-:W-:Y:S01]  /*02b0*/  STG.E desc[UR4][R2.64], R5 ;  /* 0x0000000502007986 */ /* 0x000fe2000c101904 */
[----:B------:R-:W-:Y:S05]  /*02c0*/  EXIT ;  /* 0x000000000000794d */ /* 0x000fea0003800000 */
.L_x_158:
        /* <DEDUP_REMOVED lines=11> */
.L_x_214:


//--------------------- .text.math_coshf          --------------------------
	.section	.text.math_coshf,"ax",@progbits
	.align	128
        .global         math_coshf
        .type           math_coshf,@function
        .size           math_coshf,(.L_x_215 - math_coshf)
        .other          math_coshf,@"STO_CUDA_ENTRY STV_DEFAULT"
math_coshf:
.text.math_coshf:
        /* <DEDUP_REMOVED lines=16> */
[----:B------:R-:W-:Y:S01]  /*0100*/  HFMA2 R5, -RZ, RZ, 3.4921875, 0 ;  /* 0x42fc0000ff057431 */ /* 0x000fe200000001ff */
[----:B------:R-:W0:Y:S03]  /*0110*/  LDCU.64 UR6, c[0x0][0x388] ;  /* 0x00007100ff0677ac */ /* 0x000e260008000a00 */
[----:B-1----:R-:W2:Y:S02]  /*0120*/  LDG.E R2, desc[UR4][R2.64] ;  /* 0x0000000402027981 */ /* 0x002ea4000c1e1900 */
[----:B--2---:R-:W-:-:S06]  /*0130*/  FMUL R0, |R2|, 1.4426950216293334961 ;  /* 0x3fb8aa3b02007820 */ /* 0x004fcc0000400200 */
[----:B------:R-:W1:Y:S02]  /*0140*/  FRND.TRUNC R0, R0 ;  /* 0x0000000000007307 */ /* 0x000e64000020d000 */
[----:B-1----:R-:W-:Y:S02]  /*0150*/  FSETP.GT.AND P0, PT, |R0|, 126, PT ;  /* 0x42fc00000000780b */ /* 0x002fe40003f04200 */
[----:B------:R-:W-:-:S04]  /*0160*/  LOP3.LUT R5, R5, 0x80000000, R0, 0xb8, !PT ;  /* 0x8000000005057812 */ /* 0x000fc800078eb800 */
[----:B------:R-:W-:-:S05]  /*0170*/  FSEL R5, R5, R0, P0 ;  /* 0x0000000005057208 */ /* 0x000fca0000000000 */
[----:B------:R-:W-:Y:S01]  /*0180*/  FFMA R4, R5, -0.69314718246459960938, |R2| ;  /* 0xbf31721805047823 */ /* 0x000fe20000000402 */
[----:B0-----:R-:W-:-:S03]  /*0190*/  IADD3 R2, P0, PT, R6, UR6, RZ ;  /* 0x0000000606027c10 */ /* 0x001fc6000ff1e0ff */
[C---:B------:R-:W-:Y:S01]  /*01a0*/  FFMA R4, R5.reuse, 1.9046542121259335545e-09, R4 ;  /* 0x3102e30805047823 */ /* 0x040fe20000000004 */
[----:B------:R-:W-:Y:S01]  /*01b0*/  FADD R5, R5, 12583037 ;  /* 0x4b40007d05057421 */ /* 0x000fe20000000000 */
[----:B------:R-:W-:Y:S02]  /*01c0*/  IADD3.X R3, PT, PT, R7, UR7, RZ, P0, !PT ;  /* 0x0000000707037c10 */ /* 0x000fe400087fe4ff */
[----:B------:R-:W-:Y:S01]  /*01d0*/  FMUL R4, R4, 1.4426950216293334961 ;  /* 0x3fb8aa3b04047820 */ /* 0x000fe20000400000 */
[----:B------:R-:W-:-:S05]  /*01e0*/  IMAD.SHL.U32 R5, R5, 0x800000, RZ ;  /* 0x0080000005057824 */ /* 0x000fca00078e00ff */
[----:B------:R-:W0:Y:S02]  /*01f0*/  MUFU.EX2 R4, R4 ;  /* 0x0000000400047308 */ /* 0x000e240000000800 */
[----:B0-----:R-:W-:-:S06]  /*0200*/  FMUL R5, R5, R4 ;  /* 0x0000000405057220 */ /* 0x001fcc0000400000 */
[----:B------:R-:W0:Y:S02]  /*0210*/  MUFU.RCP R0, R5 ;  /* 0x0000000500007308 */ /* 0x000e240000001000 */
[----:B0-----:R-:W-:-:S04]  /*0220*/  FMUL.FTZ R0, R0, 0.125 ;  /* 0x3e00000000007820 */ /* 0x001fc80000410000 */
[----:B------:R-:W-:-:S05]  /*0230*/  FFMA R7, R5, 2, R0 ;  /* 0x4000000005077823 */ /* 0x000fca0000000000 */
[----:B------:R-:W-:Y:S01]  /*0240*/  STG.E desc[UR4][R2.64], R7 ;  /* 0x0000000702007986 */ /* 0x000fe2000c101904 */
[----:B------:R-:W-:Y:S05]  /*0250*/  EXIT ;  /* 0x000000000000794d */ /* 0x000fea0003800000 */
.L_x_159:
        /* <DEDUP_REMOVED lines=10> */
.L_x_215:


//--------------------- .text.math_cosf           --------------------------
	.section	.text.math_cosf,"ax",@progbits
	.align	128
        .global         math_cosf
        .type           math_cosf,@function
        .size           math_cosf,(.L_x_216 - math_cosf)
        .other          math_cosf,@"STO_CUDA_ENTRY STV_DEFAULT"
math_cosf:
.text.math_cosf:
        /* <DEDUP_REMOVED lines=37> */
.L_x_162:
        /* <DEDUP_REMOVED lines=64> */
[----:B------:R-:W-:-:S05]  /*0650*/  @P0 IMAD.MOV.U32 R6, RZ, RZ, R4 ;  /* 0x000000ffff060224 */ /* 0x000fca00078e0004 */
[----:B------:R-:W-:-:S07]  /*0660*/  SHF.L.W.U32.HI R7, R6, R5, R7 ;  /* 0x0000000506077219 */ /* 0x000fce0000010e07 */
.L_x_164:
[----:B------:R-:W-:Y:S05]  /*0670*/  BSYNC.RECONVERGENT B1 ;  /* 0x0000000000017941 */ /* 0x000fea0003800200 */
.L_x_163:
        /* <DEDUP_REMOVED lines=18> */
.L_x_161:
[----:B------:R-:W-:Y:S05]  /*07a0*/  BSYNC.RECONVERGENT B0 ;  /* 0x0000000000007941 */ /* 0x000fea0003800200 */
.L_x_160:
[----:B------:R-:W-:Y:S01]  /*07b0*/  LOP3.LUT R4, R9, 0x1, RZ, 0xc0, !PT ;  /* 0x0000000109047812 */ /* 0x000fe200078ec0ff */
[----:B------:R-:W-:Y:S02]  /*07c0*/  IMAD.MOV.U32 R0, RZ, RZ, 0x37cbac00 ;  /* 0x37cbac00ff007424 */ /* 0x000fe400078e00ff */
[----:B------:R-:W-:Y:S01]  /*07d0*/  FMUL R5, R7, R7 ;  /* 0x0000000707057220 */ /* 0x000fe20000400000 */
[----:B------:R-:W0:Y:S01]  /*07e0*/  LDCU.64 UR4, c[0x0][0x388] ;  /* 0x00007100ff0477ac */ /* 0x000e220008000a00 */
[----:B------:R-:W-:Y:S01]  /*07f0*/  ISETP.NE.U32.AND P0, PT, R4, 0x1, PT ;  /* 0x000000010400780c */ /* 0x000fe20003f05070 */
[----:B------:R-:W-:Y:S02]  /*0800*/  IMAD.MOV.U32 R4, RZ, RZ, 0x3c0885e4 ;  /* 0x3c0885e4ff047424 */ /* 0x000fe400078e00ff */
[----:B------:R-:W-:Y:S01]  /*0810*/  FFMA R0, R5, R0, -0.0013887860113754868507 ;  /* 0xbab607ed05007423 */ /* 0x000fe20000000000 */
[----:B------:R-:W-:Y:S02]  /*0820*/  VIADD R9, R9, 0x1 ;  /* 0x0000000109097836 */ /* 0x000fe40000000000 */
[----:B------:R-:W-:Y:S01]  /*0830*/  IMAD.MOV.U32 R6, RZ, RZ, 0x3e2aaaa8 ;  /* 0x3e2aaaa8ff067424 */ /* 0x000fe200078e00ff */
[----:B------:R-:W-:-:S02]  /*0840*/  FSEL R4, R4, 0.041666727513074874878, !P0 ;  /* 0x3d2aaabb04047808 */ /* 0x000fc40004000000 */
[----:B------:R-:W-:Y:S02]  /*0850*/  FSEL R0, R0, -0.00019574658654164522886, P0 ;  /* 0xb94d415300007808 */ /* 0x000fe40000000000 */
[----:B------:R-:W-:Y:S02]  /*0860*/  LOP3.LUT P1, RZ, R9, 0x2, RZ, 0xc0, !PT ;  /* 0x0000000209ff7812 */ /* 0x000fe4000782c0ff */
[----:B------:R-:W-:Y:S01]  /*0870*/  FSEL R9, -R6, -0.4999999701976776123, !P0 ;  /* 0xbeffffff06097808 */ /* 0x000fe20004000100 */
[----:B------:R-:W-:Y:S01]  /*0880*/  FFMA R4, R5, R0, R4 ;  /* 0x0000000005047223 */ /* 0x000fe20000000004 */
[----:B------:R-:W-:-:S03]  /*0890*/  FSEL R0, R7, 1, !P0 ;  /* 0x3f80000007007808 */ /* 0x000fc60004000000 */
        /* <DEDUP_REMOVED lines=8> */
.L_x_165:
        /* <DEDUP_REMOVED lines=14> */
.L_x_216:


//--------------------- .text.math_ceilf          --------------------------
	.section	.text.math_ceilf,"ax",@progbits
	.align	128
        .global         math_ceilf
        .type           math_ceilf,@function
        .size           math_ceilf,(.L_x_217 - math_ceilf)
        .other          math_ceilf,@"STO_CUDA_ENTRY STV_DEFAULT"
math_ceilf:
.text.math_ceilf:
        /* <DEDUP_REMOVED lines=20> */
[----:B--2---:R-:W0:Y:S04]  /*0140*/  FRND.CEIL R7, R2 ;  /* 0x0000000200077307 */ /* 0x004e280000209000 */
[----:B0-----:R-:W-:Y:S01]  /*0150*/  STG.E desc[UR4][R4.64], R7 ;  /* 0x0000000704007986 */ /* 0x001fe2000c101904 */
[----:B------:R-:W-:Y:S05]  /*0160*/  EXIT ;  /* 0x000000000000794d */ /* 0x000fea0003800000 */
.L_x_166:
        /* <DEDUP_REMOVED lines=9> */
.L_x_217:


//--------------------- .text.math_cbrtf          --------------------------
	.section	.text.math_cbrtf,"ax",@progbits
	.align	128
        .global         math_cbrtf
        .type           math_cbrtf,@function
        .size           math_cbrtf,(.L_x_218 - math_cbrtf)
        .other          math_cbrtf,@"STO_CUDA_ENTRY STV_DEFAULT"
math_cbrtf:
.text.math_cbrtf:
        /* <DEDUP_REMOVED lines=16> */
[----:B------:R-:W0:Y:S05]  /*0100*/  LDCU.64 UR6, c[0x0][0x388] ;  /* 0x00007100ff0677ac */ /* 0x000e2a0008000a00 */
        /* <DEDUP_REMOVED lines=9> */
[----:B------:R-:W-:-:S06]  /*01a0*/  FMUL R4, R4, -0.6666666865348815918 ;  /* 0xbf2aaaab04047820 */ /* 0x000fcc0000400000 */
[----:B------:R-:W1:Y:S02]  /*01b0*/  MUFU.EX2 R4, R4 ;  /* 0x0000000400047308 */ /* 0x000e640000000800 */
[----:B-1----:R-:W-:-:S04]  /*01c0*/  FMUL R5, |R3|, R4 ;  /* 0x0000000403057220 */ /* 0x002fc80000400200 */
[----:B------:R-:W-:-:S04]  /*01d0*/  FMUL R2, R4, -R5 ;  /* 0x8000000504027220 */ /* 0x000fc80000400000 */
[----:B------:R-:W-:-:S04]  /*01e0*/  FFMA R2, R5, R2, 1 ;  /* 0x3f80000005027423 */ /* 0x000fc80000000002 */
[----:B------:R-:W-:Y:S01]  /*01f0*/  FMUL R6, R2, 0.3333333432674407959 ;  /* 0x3eaaaaab02067820 */ /* 0x000fe20000400000 */
[----:B0-----:R-:W-:-:S03]  /*0200*/  IADD3 R2, P2, PT, R8, UR6, RZ ;  /* 0x0000000608027c10 */ /* 0x001fc6000ff5e0ff */
[----:B------:R-:W-:Y:S01]  /*0210*/  FFMA R6, R5, R6, R5 ;  /* 0x0000000605067223 */ /* 0x000fe20000000005 */
[----:B------:R-:W-:-:S04]  /*0220*/  IADD3.X R3, PT, PT, R9, UR7, RZ, P2, !PT ;  /* 0x0000000709037c10 */ /* 0x000fc800097fe4ff */
[----:B------:R-:W-:-:S05]  /*0230*/  @P1 FSEL R7, -R6, R6, !P0 ;  /* 0x0000000606071208 */ /* 0x000fca0004000100 */
[----:B------:R-:W-:Y:S01]  /*0240*/  STG.E desc[UR4][R2.64], R7 ;  /* 0x0000000702007986 */ /* 0x000fe2000c101904 */
[----:B------:R-:W-:Y:S05]  /*0250*/  EXIT ;  /* 0x000000000000794d */ /* 0x000fea0003800000 */
.L_x_167:
        /* <DEDUP_REMOVED lines=10> */
.L_x_218:


//--------------------- .text.math_atanhf         --------------------------
	.section	.text.math_atanhf,"ax",@progbits
	.align	128
        .global         math_atanhf
        .type           math_atanhf,@function
        .size           math_atanhf,(.L_x_219 - math_atanhf)
        .other          math_atanhf,@"STO_CUDA_ENTRY STV_DEFAULT"
math_atanhf:
.text.math_atanhf:
        /* <DEDUP_REMOVED lines=16> */
[----:B------:R-:W-:Y:S01]  /*0100*/  IMAD.MOV.U32 R10, RZ, RZ, 0x3e800000 ;  /* 0x3e800000ff0a7424 */ /* 0x000fe200078e00ff */
[----:B------:R-:W0:Y:S03]  /*0110*/  LDCU.64 UR6, c[0x0][0x388] ;  /* 0x00007100ff0677ac */ /* 0x000e260008000a00 */
[----:B-1----:R-:W2:Y:S01]  /*0120*/  LDG.E R3, desc[UR4][R4.64] ;  /* 0x0000000404037981 */ /* 0x002ea2000c1e1900 */
[----:B------:R-:W-:Y:S01]  /*0130*/  IMAD.MOV.U32 R9, RZ, RZ, 0x3d39bf78 ;  /* 0x3d39bf78ff097424 */ /* 0x000fe200078e00ff */
[----:B0-----:R-:W-:Y:S01]  /*0140*/  IADD3 R2, P2, PT, R2, UR6, RZ ;  /* 0x0000000602027c10 */ /* 0x001fe2000ff5e0ff */
[C---:B--2---:R-:W-:Y:S01]  /*0150*/  FADD R6, -|R3|.reuse, 1 ;  /* 0x3f80000003067421 */ /* 0x044fe20000000300 */
[----:B------:R-:W-:-:S05]  /*0160*/  FSETP.GT.AND P0, PT, |R3|, 8.50705917302346158658e+37, PT ;  /* 0x7e8000000300780b */ /* 0x000fca0003f04200 */
[----:B------:R-:W0:Y:S02]  /*0170*/  MUFU.RCP R6, R6 ;  /* 0x0000000600067308 */ /* 0x000e240000001000 */
[----:B0-----:R-:W-:Y:S01]  /*0180*/  FADD R8, R6, R6 ;  /* 0x0000000606087221 */ /* 0x001fe20000000000 */
[----:B------:R-:W-:-:S03]  /*0190*/  HFMA2 R6, -RZ, RZ, 1.75, 0 ;  /* 0x3f000000ff067431 */ /* 0x000fc600000001ff */
[----:B------:R-:W-:-:S05]  /*01a0*/  FMUL R8, |R3|, R8 ;  /* 0x0000000803087220 */ /* 0x000fca0000400200 */
[----:B------:R-:W-:-:S04]  /*01b0*/  FSEL R8, R8, -2, !P0 ;  /* 0xc000000008087808 */ /* 0x000fc80004000000 */
[C---:B------:R-:W-:Y:S01]  /*01c0*/  ISETP.GE.U32.AND P0, PT, R8.reuse, 0x7f800000, PT ;  /* 0x7f8000000800780c */ /* 0x040fe20003f06070 */
[----:B------:R-:W-:-:S03]  /*01d0*/  FADD.RZ R7, R8, 1 ;  /* 0x3f80000008077421 */ /* 0x000fc6000000c000 */
[----:B------:R-:W-:Y:S02]  /*01e0*/  ISETP.GT.AND P1, PT, R8, -0x40800000, P0 ;  /* 0xbf8000000800780c */ /* 0x000fe40000724270 */
[----:B------:R-:W-:-:S04]  /*01f0*/  IADD3 R7, PT, PT, R7, -0x3f400000, RZ ;  /* 0xc0c0000007077810 */ /* 0x000fc80007ffe0ff */
[----:B------:R-:W-:-:S04]  /*0200*/  LOP3.LUT R7, R7, 0xff800000, RZ, 0xc0, !PT ;  /* 0xff80000007077812 */ /* 0x000fc800078ec0ff */
[----:B------:R-:W-:Y:S02]  /*0210*/  IADD3 R5, PT, PT, -R7, 0x40800000, RZ ;  /* 0x4080000007057810 */ /* 0x000fe40007ffe1ff */
[-C--:B------:R-:W-:Y:S02]  /*0220*/  IADD3 R4, PT, PT, R8, -R7.reuse, RZ ;  /* 0x8000000708047210 */ /* 0x080fe40007ffe0ff */
[----:B------:R-:W-:Y:S01]  /*0230*/  I2FP.F32.S32 R7, R7 ;  /* 0x0000000700077245 */ /* 0x000fe20000201400 */
[----:B------:R-:W-:-:S04]  /*0240*/  FFMA R5, R5, R10, -1 ;  /* 0xbf80000005057423 */ /* 0x000fc8000000000a */
[----:B------:R-:W-:Y:S01]  /*0250*/  FADD R4, R4, R5 ;  /* 0x0000000504047221 */ /* 0x000fe20000000000 */
[----:B------:R-:W-:-:S03]  /*0260*/  FMUL R7, R7, 1.1920928955078125e-07 ;  /* 0x3400000007077820 */ /* 0x000fc60000400000 */
        /* <DEDUP_REMOVED lines=10> */
[----:B------:R-:W-:-:S03]  /*0310*/  @P0 MOV R5, 0x7f800000 ;  /* 0x7f80000000050802 */ /* 0x000fc60000000f00 */
[----:B------:R-:W-:Y:S02]  /*0320*/  FFMA R4, R7, 0.69314718246459960938, R4 ;  /* 0x3f31721807047823 */ /* 0x000fe40000000004 */
[C---:B------:R-:W-:Y:S01]  /*0330*/  @P1 FFMA R4, R8.reuse, R5, +INF ;  /* 0x7f80000008041423 */ /* 0x040fe20000000005 */
[----:B------:R-:W-:Y:S02]  /*0340*/  @P0 FSETP.NEU.AND P1, PT, R8, RZ, PT ;  /* 0x000000ff0800020b */ /* 0x000fe40003f2d000 */
[----:B------:R-:W-:Y:S02]  /*0350*/  LOP3.LUT R5, R6, 0x80000000, R3, 0xb8, !PT ;  /* 0x8000000006057812 */ /* 0x000fe400078eb803 */
[----:B------:R-:W-:Y:S02]  /*0360*/  @P0 FSEL R4, R4, -RZ, P1 ;  /* 0x800000ff04040208 */ /* 0x000fe40000800000 */
[----:B------:R-:W-:-:S03]  /*0370*/  IADD3.X R3, PT, PT, R0, UR7, RZ, P2, !PT ;  /* 0x0000000700037c10 */ /* 0x000fc600097fe4ff */
[----:B------:R-:W-:-:S05]  /*0380*/  FMUL R5, R5, R4 ;  /* 0x0000000405057220 */ /* 0x000fca0000400000 */
[----:B------:R-:W-:Y:S01]  /*0390*/  STG.E desc[UR4][R2.64], R5 ;  /* 0x0000000502007986 */ /* 0x000fe2000c101904 */
[----:B------:R-:W-:Y:S05]  /*03a0*/  EXIT ;  /* 0x000000000000794d */ /* 0x000fea0003800000 */
.L_x_168:
        /* <DEDUP_REMOVED lines=13> */
.L_x_219:


//--------------------- .text.math_atanf          --------------------------
	.section	.text.math_atanf,"ax",@progbits
	.align	128
        .global         math_atanf
        .type           math_atanf,@function
        .size           math_atanf,(.L_x_220 - math_atanf)
        .other          math_atanf,@"STO_CUDA_ENTRY STV_DEFAULT"
math_atanf:
.text.math_atanf:
        /* <DEDUP_REMOVED lines=16> */
[----:B------:R-:W-:Y:S01]  /*0100*/  HFMA2 R5, -RZ, RZ, 0.890625, -0.00056934356689453125 ;  /* 0x3b2090aaff057431 */ /* 0x000fe200000001ff */
[----:B------:R-:W0:Y:S04]  /*0110*/  LDCU.64 UR6, c[0x0][0x388] ;  /* 0x00007100ff0677ac */ /* 0x000e280008000a00 */
[----:B-1----:R0:W2:Y:S01]  /*0120*/  LDG.E R3, desc[UR4][R2.64] ;  /* 0x0000000402037981 */ /* 0x0020a2000c1e1900 */
[----:B------:R-:W-:Y:S01]  /*0130*/  IMAD.MOV.U32 R9, RZ, RZ, 0x3f6ee581 ;  /* 0x3f6ee581ff097424 */ /* 0x000fe200078e00ff */
[----:B0-----:R-:W-:Y:S01]  /*0140*/  IADD3 R2, P1, PT, R6, UR6, RZ ;  /* 0x0000000606027c10 */ /* 0x001fe2000ff3e0ff */
[----:B--2---:R-:W0:Y:S01]  /*0150*/  MUFU.RCP R0, |R3| ;  /* 0x4000000300007308 */ /* 0x004e220000001000 */
[----:B------:R-:W-:-:S04]  /*0160*/  FSETP.GT.AND P0, PT, |R3|, 1, PT ;  /* 0x3f8000000300780b */ /* 0x000fc80003f04200 */
[----:B0-----:R-:W-:-:S05]  /*0170*/  FSEL R0, R0, |R3|, P0 ;  /* 0x4000000300007208 */ /* 0x001fca0000000000 */
[----:B------:R-:W-:-:S04]  /*0180*/  FMUL R4, R0, R0 ;  /* 0x0000000000047220 */ /* 0x000fc80000400000 */
[----:B------:R-:W-:-:S04]  /*0190*/  FFMA R5, R4, R5, -0.014396979473531246185 ;  /* 0xbc6be14f04057423 */ /* 0x000fc80000000005 */
[----:B------:R-:W-:-:S04]  /*01a0*/  FFMA R5, R4, R5, 0.039849750697612762451 ;  /* 0x3d23397e04057423 */ /* 0x000fc80000000005 */
[----:B------:R-:W-:-:S04]  /*01b0*/  FFMA R5, R4, R5, -0.072529748082160949707 ;  /* 0xbd948a7a04057423 */ /* 0x000fc80000000005 */
[----:B------:R-:W-:-:S04]  /*01c0*/  FFMA R5, R4, R5, 0.10518480092287063599 ;  /* 0x3dd76b2104057423 */ /* 0x000fc80000000005 */
[----:B------:R-:W-:-:S04]  /*01d0*/  FFMA R5, R4, R5, -0.14171802997589111328 ;  /* 0xbe111e8804057423 */ /* 0x000fc80000000005 */
[----:B------:R-:W-:-:S04]  /*01e0*/  FFMA R5, R4, R5, 0.19988775253295898438 ;  /* 0x3e4caf6004057423 */ /* 0x000fc80000000005 */
[----:B------:R-:W-:-:S04]  /*01f0*/  FFMA R5, R4, R5, -0.33332940936088562012 ;  /* 0xbeaaaa2704057423 */ /* 0x000fc80000000005 */
[----:B------:R-:W-:-:S04]  /*0200*/  FMUL R5, R4, R5 ;  /* 0x0000000504057220 */ /* 0x000fc80000400000 */
[----:B------:R-:W-:-:S04]  /*0210*/  FFMA R0, R0, R5, R0 ;  /* 0x0000000500007223 */ /* 0x000fc80000000000 */
[----:B------:R-:W-:Y:S01]  /*0220*/  @P0 FFMA R0, R9, 1.6832555532455444336, -R0 ;  /* 0x3fd774eb09000823 */ /* 0x000fe20000000800 */
[----:B------:R-:W-:-:S04]  /*0230*/  FSETP.NAN.AND P0, PT, |R3|, |R3|, PT ;  /* 0x400000030300720b */ /* 0x000fc80003f08200 */
[----:B------:R-:W-:Y:S02]  /*0240*/  LOP3.LUT R5, R0, 0x80000000, R3, 0xb8, !PT ;  /* 0x8000000000057812 */ /* 0x000fe400078eb803 */
[----:B------:R-:W-:Y:S02]  /*0250*/  IADD3.X R3, PT, PT, R7, UR7, RZ, P1, !PT ;  /* 0x0000000707037c10 */ /* 0x000fe40008ffe4ff */
[----:B------:R-:W-:-:S05]  /*0260*/  FSEL R5, R5, R0, !P0 ;  /* 0x0000000005057208 */ /* 0x000fca0004000000 */
[----:B------:R-:W-:Y:S01]  /*0270*/  STG.E desc[UR4][R2.64], R5 ;  /* 0x0000000502007986 */ /* 0x000fe2000c101904 */
[----:B------:R-:W-:Y:S05]  /*0280*/  EXIT ;  /* 0x000000000000794d */ /* 0x000fea0003800000 */
.L_x_169:
        /* <DEDUP_REMOVED lines=15> */
.L_x_220:


//--------------------- .text.math_asinhf         --------------------------
	.section	.text.math_asinhf,"ax",@progbits
	.align	128
        .global         math_asinhf
        .type           math_asinhf,@function
        .size           math_asinhf,(.L_x_221 - math_asinhf)
        .other          math_asinhf,@"STO_CUDA_ENTRY STV_DEFAULT"
math_asinhf:
.text.math_asinhf:
        /* <DEDUP_REMOVED lines=18> */
[----:B-1----:R-:W2:Y:S02]  /*0120*/  LDG.E R3, desc[UR4][R4.64] ;  /* 0x0000000404037981 */ /* 0x002ea4000c1e1900 */
[C---:B--2---:R-:W-:Y:S01]  /*0130*/  FFMA R6, R3.reuse, R3, 1 ;  /* 0x3f80000003067423 */ /* 0x044fe20000000003 */
[----:B------:R-:W-:-:S03]  /*0140*/  FSETP.GT.AND P0, PT, |R3|, 8388608, PT ;  /* 0x4b0000000300780b */ /* 0x000fc60003f04200 */
[----:B------:R-:W1:Y:S02]  /*0150*/  MUFU.RSQ R7, R6 ;  /* 0x0000000600077308 */ /* 0x000e640000001400 */
[----:B-1----:R-:W-:-:S06]  /*0160*/  FFMA R7, R6, R7, 1 ;  /* 0x3f80000006077423 */ /* 0x002fcc0000000007 */
[----:B------:R1:W2:Y:S02]  /*0170*/  MUFU.RCP R8, R7 ;  /* 0x0000000700087308 */ /* 0x0002a40000001000 */
[----:B-1----:R-:W-:Y:S02]  /*0180*/  IMAD.MOV.U32 R7, RZ, RZ, 0x3d39bf78 ;  /* 0x3d39bf78ff077424 */ /* 0x002fe400078e00ff */
[----:B--2---:R-:W-:-:S04]  /*0190*/  FMUL R8, |R3|, R8 ;  /* 0x0000000803087220 */ /* 0x004fc80000400200 */
[----:B------:R-:W-:-:S05]  /*01a0*/  FFMA R8, |R3|, R8, |R3| ;  /* 0x0000000803087223 */ /* 0x000fca0000000603 */
[----:B------:R-:W-:-:S04]  /*01b0*/  FSEL R8, |R3|, R8, P0 ;  /* 0x0000000803087208 */ /* 0x000fc80000000200 */
        /* <DEDUP_REMOVED lines=24> */
[----:B------:R-:W-:-:S04]  /*0340*/  @P1 FSETP.NEU.AND P2, PT, R8, RZ, PT ;  /* 0x000000ff0800120b */ /* 0x000fc80003f4d000 */
[----:B------:R-:W-:Y:S02]  /*0350*/  @P1 FSEL R4, R4, -RZ, P2 ;  /* 0x800000ff04041208 */ /* 0x000fe40001000000 */
[----:B0-----:R-:W-:Y:S02]  /*0360*/  IADD3 R2, P1, PT, R2, UR6, RZ ;  /* 0x0000000602027c10 */ /* 0x001fe4000ff3e0ff */
[----:B------:R-:W-:-:S05]  /*0370*/  MOV R5, R4 ;  /* 0x0000000400057202 */ /* 0x000fca0000000f00 */
[----:B------:R-:W-:Y:S01]  /*0380*/  @P0 FADD R5, R5, 0.69314718246459960938 ;  /* 0x3f31721805050421 */ /* 0x000fe20000000000 */
[----:B------:R-:W-:-:S04]  /*0390*/  FSETP.NAN.AND P0, PT, |R3|, |R3|, PT ;  /* 0x400000030300720b */ /* 0x000fc80003f08200 */
[----:B------:R-:W-:Y:S02]  /*03a0*/  LOP3.LUT R4, R5, 0x80000000, R3, 0xb8, !PT ;  /* 0x8000000005047812 */ /* 0x000fe400078eb803 */
[----:B------:R-:W-:Y:S02]  /*03b0*/  IADD3.X R3, PT, PT, R0, UR7, RZ, P1, !PT ;  /* 0x0000000700037c10 */ /* 0x000fe40008ffe4ff */
[----:B------:R-:W-:-:S05]  /*03c0*/  FSEL R5, R4, R5, !P0 ;  /* 0x0000000504057208 */ /* 0x000fca0004000000 */
[----:B------:R-:W-:Y:S01]  /*03d0*/  STG.E desc[UR4][R2.64], R5 ;  /* 0x0000000502007986 */ /* 0x000fe2000c101904 */
[----:B------:R-:W-:Y:S05]  /*03e0*/  EXIT ;  /* 0x000000000000794d */ /* 0x000fea0003800000 */
.L_x_170:
        /* <DEDUP_REMOVED lines=9> */
.L_x_221:


//--------------------- .text.math_asinf          --------------------------
	.section	.text.math_asinf,"ax",@progbits
	.align	128
        .global         math_asinf
        .type           math_asinf,@function
        .size           math_asinf,(.L_x_222 - math_asinf)
        .other          math_asinf,@"STO_CUDA_ENTRY STV_DEFAULT"
math_asinf:
.text.math_asinf:
        /* <DEDUP_REMOVED lines=17> */
[----:B------:R-:W0:Y:S04]  /*0110*/  LDCU.64 UR6, c[0x0][0x388] ;  /* 0x00007100ff0677ac */ /* 0x000e280008000a00 */
[----:B-1----:R-:W2:Y:S02]  /*0120*/  LDG.E R3, desc[UR4][R2.64] ;  /* 0x0000000402037981 */ /* 0x002ea4000c1e1900 */
[C---:B--2---:R-:W-:Y:S01]  /*0130*/  FFMA R0, |R3|.reuse, -R0, 0.5 ;  /* 0x3f00000003007423 */ /* 0x044fe20000000a00 */
[C---:B------:R-:W-:Y:S02]  /*0140*/  FSETP.NEU.AND P1, PT, |R3|.reuse, 1, PT ;  /* 0x3f8000000300780b */ /* 0x040fe40003f2d200 */
[----:B------:R-:W-:Y:S01]  /*0150*/  FSETP.GT.AND P0, PT, |R3|, 0.56000000238418579102, PT ;  /* 0x3f0f5c290300780b */ /* 0x000fe20003f04200 */
[----:B------:R-:W1:Y:S02]  /*0160*/  MUFU.RSQ R5, R0 ;  /* 0x0000000000057308 */ /* 0x000e640000001400 */
[----:B-1----:R-:W-:Y:S01]  /*0170*/  FMUL R4, R0, R5 ;  /* 0x0000000500047220 */ /* 0x002fe20000400000 */
[----:B------:R-:W-:-:S04]  /*0180*/  FMUL R5, R5, -0.5 ;  /* 0xbf00000005057820 */ /* 0x000fc80000400000 */
[----:B------:R-:W-:-:S04]  /*0190*/  FFMA R5, R4, R5, 0.5 ;  /* 0x3f00000004057423 */ /* 0x000fc80000000005 */
[----:B------:R-:W-:-:S05]  /*01a0*/  FFMA R5, R4, R5, R4 ;  /* 0x0000000504057223 */ /* 0x000fca0000000004 */
[----:B------:R-:W-:Y:S01]  /*01b0*/  FSEL R4, R5, RZ, P1 ;  /* 0x000000ff05047208 */ /* 0x000fe20000800000 */
[----:B------:R-:W-:-:S03]  /*01c0*/  HFMA2 R5, -RZ, RZ, 1.3251953125, -55.71875 ;  /* 0x3d4dd2f7ff057431 */ /* 0x000fc600000001ff */
[----:B------:R-:W-:-:S05]  /*01d0*/  FSEL R4, R4, |R3|, P0 ;  /* 0x4000000304047208 */ /* 0x000fca0000000000 */
[----:B------:R-:W-:-:S04]  /*01e0*/  FMUL R2, R4, R4 ;  /* 0x0000000404027220 */ /* 0x000fc80000400000 */
[----:B------:R-:W-:-:S04]  /*01f0*/  FFMA R5, R2, R5, 0.018773360177874565125 ;  /* 0x3c99ca9702057423 */ /* 0x000fc80000000005 */
[----:B------:R-:W-:-:S04]  /*0200*/  FFMA R5, R2, R5, 0.046769052743911743164 ;  /* 0x3d3f90e802057423 */ /* 0x000fc80000000005 */
[----:B------:R-:W-:-:S04]  /*0210*/  FFMA R5, R2, R5, 0.074823014438152313232 ;  /* 0x3d993ccf02057423 */ /* 0x000fc80000000005 */
[----:B------:R-:W-:-:S04]  /*0220*/  FFMA R5, R2, R5, 0.16667181253433227539 ;  /* 0x3e2aac0402057423 */ /* 0x000fc80000000005 */
[----:B------:R-:W-:Y:S01]  /*0230*/  FMUL R5, R2, R5 ;  /* 0x0000000502057220 */ /* 0x000fe20000400000 */
[----:B0-----:R-:W-:-:S03]  /*0240*/  IADD3 R2, P1, PT, R6, UR6, RZ ;  /* 0x0000000606027c10 */ /* 0x001fc6000ff3e0ff */
[----:B------:R-:W-:Y:S01]  /*0250*/  FFMA R4, R4, R5, R4 ;  /* 0x0000000504047223 */ /* 0x000fe20000000004 */
[----:B------:R-:W-:-:S03]  /*0260*/  MOV R5, 0x3fd774eb ;  /* 0x3fd774eb00057802 */ /* 0x000fc60000000f00 */
[----:B------:R-:W-:-:S04]  /*0270*/  FMUL R0, R4, -2 ;  /* 0xc000000004007820 */ /* 0x000fc80000400000 */
[----:B------:R-:W-:-:S05]  /*0280*/  @P0 FFMA R4, R5, 0.93318945169448852539, R0 ;  /* 0x3f6ee58105040823 */ /* 0x000fca0000000000 */
[CC--:B------:R-:W-:Y:S02]  /*0290*/  FSETP.NAN.AND P0, PT, R4.reuse, R4.reuse, PT ;  /* 0x000000040400720b */ /* 0x0c0fe40003f08000 */
[----:B------:R-:W-:Y:S02]  /*02a0*/  LOP3.LUT R5, R4, 0x80000000, R3, 0xb8, !PT ;  /* 0x8000000004057812 */ /* 0x000fe400078eb803 */
[----:B------:R-:W-:Y:S02]  /*02b0*/  IADD3.X R3, PT, PT, R7, UR7, RZ, P1, !PT ;  /* 0x0000000707037c10 */ /* 0x000fe40008ffe4ff */
[----:B------:R-:W-:-:S05]  /*02c0*/  FSEL R5, R5, R4, !P0 ;  /* 0x0000000405057208 */ /* 0x000fca0004000000 */
[----:B------:R-:W-:Y:S01]  /*02d0*/  STG.E desc[UR4][R2.64], R5 ;  /* 0x0000000502007986 */ /* 0x000fe2000c101904 */
[----:B------:R-:W-:Y:S05]  /*02e0*/  EXIT ;  /* 0x000000000000794d */ /* 0x000fea0003800000 */
.L_x_171:
        /* <DEDUP_REMOVED lines=9> */
.L_x_222:


//--------------------- .text.math_acoshf         --------------------------
	.section	.text.math_acoshf,"ax",@progbits
	.align	128
        .global         math_acoshf
        .type           math_acoshf,@function
        .size           math_acoshf,(.L_x_223 - math_acoshf)
        .other          math_acoshf,@"STO_CUDA_ENTRY STV_DEFAULT"
math_acoshf:
.text.math_acoshf:
        /* <DEDUP_REMOVED lines=16> */
[----:B------:R-:W0:Y:S04]  /*0100*/  LDCU.64 UR6, c[0x0][0x388] ;  /* 0x00007100ff0677ac */ /* 0x000e280008000a00 */
[----:B-1----:R-:W2:Y:S02]  /*0110*/  LDG.E R4, desc[UR4][R4.64] ;  /* 0x0000000404047981 */ /* 0x002ea4000c1e1900 */
[----:B--2---:R-:W-:-:S04]  /*0120*/  FFMA R6, R4, R4, -1 ;  /* 0xbf80000004067423 */ /* 0x004fc80000000004 */
[----:B------:R-:W1:Y:S01]  /*0130*/  MUFU.RSQ R3, R6 ;  /* 0x0000000600037308 */ /* 0x000e620000001400 */
[C---:B------:R-:W-:Y:S01]  /*0140*/  FSETP.NEU.AND P1, PT, R6.reuse, RZ, PT ;  /* 0x000000ff0600720b */ /* 0x040fe20003f2d000 */
[----:B-1----:R-:W-:Y:S01]  /*0150*/  FMUL R7, R6, R3 ;  /* 0x0000000306077220 */ /* 0x002fe20000400000 */
[----:B------:R-:W-:Y:S01]  /*0160*/  FMUL R8, R3, 0.5 ;  /* 0x3f00000003087820 */ /* 0x000fe20000400000 */
[----:B------:R-:W-:Y:S02]  /*0170*/  FADD R3, R4, -1 ;  /* 0xbf80000004037421 */ /* 0x000fe40000000000 */
[----:B------:R-:W-:Y:S01]  /*0180*/  FFMA R9, -R7, R7, R6 ;  /* 0x0000000707097223 */ /* 0x000fe20000000106 */
[----:B------:R-:W-:Y:S02]  /*0190*/  HFMA2 R6, -RZ, RZ, 1.625, 0 ;  /* 0x3e800000ff067431 */ /* 0x000fe400000001ff */
[----:B------:R-:W-:Y:S01]  /*01a0*/  ISETP.GT.U32.AND P0, PT, R3, 0x4b000000, PT ;  /* 0x4b0000000300780c */ /* 0x000fe20003f04070 */
[----:B------:R-:W-:Y:S01]  /*01b0*/  FFMA R8, R8, R9, R7 ;  /* 0x0000000908087223 */ /* 0x000fe20000000007 */
[----:B------:R-:W-:-:S04]  /*01c0*/  MOV R7, 0x3d39bf78 ;  /* 0x3d39bf7800077802 */ /* 0x000fc80000000f00 */
[----:B------:R-:W-:-:S04]  /*01d0*/  FSEL R8, R8, RZ, P1 ;  /* 0x000000ff08087208 */ /* 0x000fc80000800000 */
[----:B------:R-:W-:-:S05]  /*01e0*/  FSEL R8, R8, -1.0000001192092895508, !P0 ;  /* 0xbf80000108087808 */ /* 0x000fca0004000000 */
[----:B------:R-:W-:-:S04]  /*01f0*/  FADD R8, R3, R8 ;  /* 0x0000000803087221 */ /* 0x000fc80000000000 */
[C---:B------:R-:W-:Y:S01]  /*0200*/  FADD.RZ R3, R8.reuse, 1 ;  /* 0x3f80000008037421 */ /* 0x040fe2000000c000 */
[----:B------:R-:W-:-:S04]  /*0210*/  ISETP.GE.U32.AND P1, PT, R8, 0x7f800000, PT ;  /* 0x7f8000000800780c */ /* 0x000fc80003f26070 */
[----:B------:R-:W-:Y:S02]  /*0220*/  IADD3 R3, PT, PT, R3, -0x3f400000, RZ ;  /* 0xc0c0000003037810 */ /* 0x000fe40007ffe0ff */
[----:B------:R-:W-:Y:S02]  /*0230*/  ISETP.GT.AND P2, PT, R8, -0x40800000, P1 ;  /* 0xbf8000000800780c */ /* 0x000fe40000f44270 */
        /* <DEDUP_REMOVED lines=23> */
[----:B------:R-:W-:Y:S02]  /*03b0*/  MOV R5, R3 ;  /* 0x0000000300057202 */ /* 0x000fe40000000f00 */
[----:B------:R-:W-:-:S03]  /*03c0*/  IADD3.X R3, PT, PT, R0, UR7, RZ, P1, !PT ;  /* 0x0000000700037c10 */ /* 0x000fc60008ffe4ff */
[----:B------:R-:W-:-:S05]  /*03d0*/  @P0 FADD R5, R5, 0.69314718246459960938 ;  /* 0x3f31721805050421 */ /* 0x000fca0000000000 */
[----:B------:R-:W-:Y:S01]  /*03e0*/  STG.E desc[UR4][R2.64], R5 ;  /* 0x0000000502007986 */ /* 0x000fe2000c101904 */
[----:B------:R-:W-:Y:S05]  /*03f0*/  EXIT ;  /* 0x000000000000794d */ /* 0x000fea0003800000 */
.L_x_172:
        /* <DEDUP_REMOVED lines=16> */
.L_x_223:


//--------------------- .text.math_acosf          --------------------------
	.section	.text.math_acosf,"ax",@progbits
	.align	128
        .global         math_acosf
        .type           math_acosf,@function
        .size           math_acosf,(.L_x_224 - math_acosf)
        .other          math_acosf,@"STO_CUDA_ENTRY STV_DEFAULT"
math_acosf:
.text.math_acosf:
        /* <DEDUP_REMOVED lines=16> */
[----:B------:R-:W-:Y:S01]  /*0100*/  HFMA2 R5, -RZ, RZ, 1.75, 0 ;  /* 0x3f000000ff057431 */ /* 0x000fe200000001ff */
[----:B------:R-:W0:Y:S03]  /*0110*/  LDCU.64 UR6, c[0x0][0x388] ;  /* 0x00007100ff0677ac */ /* 0x000e260008000a00 */
[----:B-1----:R1:W2:Y:S02]  /*0120*/  LDG.E R2, desc[UR4][R2.64] ;  /* 0x0000000402027981 */ /* 0x0022a4000c1e1900 */
[----:B-1----:R-:W-:Y:S01]  /*0130*/  MOV R3, 0x3d10ecef ;  /* 0x3d10ecef00037802 */ /* 0x002fe20000000f00 */
        /* <DEDUP_REMOVED lines=8> */
[----:B------:R-:W-:Y:S02]  /*01c0*/  FSEL R5, R5, RZ, P1 ;  /* 0x000000ff05057208 */ /* 0x000fe40000800000 */
[----:B------:R-:W-:Y:S02]  /*01d0*/  FSETP.GT.AND P1, PT, R2, 0.56000000238418579102, PT ;  /* 0x3f0f5c290200780b */ /* 0x000fe40003f24000 */
[----:B------:R-:W-:-:S04]  /*01e0*/  FSEL R5, R5, |R2|, P0 ;  /* 0x4000000205057208 */ /* 0x000fc80000000000 */
[----:B------:R-:W-:Y:S02]  /*01f0*/  LOP3.LUT R5, R5, 0x80000000, R2, 0xb8, !PT ;  /* 0x8000000005057812 */ /* 0x000fe400078eb802 */
[----:B0-----:R-:W-:-:S03]  /*0200*/  IADD3 R2, P2, PT, R6, UR6, RZ ;  /* 0x0000000606027c10 */ /* 0x001fc6000ff5e0ff */
[----:B------:R-:W-:-:S04]  /*0210*/  FMUL R0, R5, R5 ;  /* 0x0000000505007220 */ /* 0x000fc80000400000 */
[----:B------:R-:W-:-:S04]  /*0220*/  FFMA R3, R0, R3, 0.016980519518256187439 ;  /* 0x3c8b1abb00037423 */ /* 0x000fc80000000003 */
[----:B------:R-:W-:-:S04]  /*0230*/  FFMA R3, R0, R3, 0.030762933194637298584 ;  /* 0x3cfc028c00037423 */ /* 0x000fc80000000003 */
[----:B------:R-:W-:-:S04]  /*0240*/  FFMA R3, R0, R3, 0.044709417968988418579 ;  /* 0x3d37213900037423 */ /* 0x000fc80000000003 */
[----:B------:R-:W-:-:S04]  /*0250*/  FFMA R3, R0, R3, 0.074989043176174163818 ;  /* 0x3d9993db00037423 */ /* 0x000fc80000000003 */
[----:B------:R-:W-:-:S04]  /*0260*/  FFMA R3, R0, R3, 0.16666707396507263184 ;  /* 0x3e2aaac600037423 */ /* 0x000fc80000000003 */
[----:B------:R-:W-:Y:S01]  /*0270*/  FMUL R0, R0, R3 ;  /* 0x0000000300007220 */ /* 0x000fe20000400000 */
[----:B------:R-:W-:-:S03]  /*0280*/  HFMA2 R3, -RZ, RZ, 1.9599609375, 20144 ;  /* 0x3fd774ebff037431 */ /* 0x000fc600000001ff */
[----:B------:R-:W-:-:S05]  /*0290*/  FFMA R5, R5, R0, R5 ;  /* 0x0000000005057223 */ /* 0x000fca0000000005 */
[----:B------:R-:W-:-:S05]  /*02a0*/  FSEL R0, R5, -R5, P0 ;  /* 0x8000000505007208 */ /* 0x000fca0000000000 */
[----:B------:R-:W-:Y:S01]  /*02b0*/  @!P1 FFMA R5, R3, 0.93318945169448852539, R0 ;  /* 0x3f6ee58103059823 */ /* 0x000fe20000000000 */
[----:B------:R-:W-:-:S03]  /*02c0*/  IADD3.X R3, PT, PT, R7, UR7, RZ, P2, !PT ;  /* 0x0000000707037c10 */ /* 0x000fc600097fe4ff */
[----:B------:R-:W-:-:S05]  /*02d0*/  @P0 FADD R5, R5, R5 ;  /* 0x0000000505050221 */ /* 0x000fca0000000000 */
[----:B------:R-:W-:Y:S01]  /*02e0*/  STG.E desc[UR4][R2.64], R5 ;  /* 0x0000000502007986 */ /* 0x000fe2000c101904 */
[----:B------:R-:W-:Y:S05]  /*02f0*/  EXIT ;  /* 0x000000000000794d */ /* 0x000fea0003800000 */
.L_x_173:
        /* <DEDUP_REMOVED lines=16> */
.L_x_224:


//--------------------- .nv.global.init           --------------------------
	.section	.nv.global.init,"aw",@progbits
	.align	4
.nv.global.init:
	.type		__cudart_i2opi_f,@object
	.size		__cudart_i2opi_f,(.L_0 - __cudart_i2opi_f)
__cudart_i2opi_f:
        /*0000*/ 	.byte	0x41, 0x90, 0x43, 0x3c, 0x99, 0x95, 0x62, 0xdb, 0xc0, 0xdd, 0x34, 0xf5, 0xd1, 0x57, 0x27, 0xfc
        /*0010*/ 	.byte	0x29, 0x15, 0x44, 0x4e, 0x6e, 0x83, 0xf9, 0xa2
.L_0:


//--------------------- .nv.shared.reserved.0     --------------------------
	.section	.nv.shared.reserved.0,"aw",@nobits
	.weak		__nv_reservedSMEM_offset_0_alias
	.size		__nv_reservedSMEM_offset_0_alias, 0, 64
	.other		__nv_reservedSMEM_offset_0_alias,@"STO_CUDA_RESERVED_SHARED STV_DEFAULT"
__nv_reservedSMEM_offset_0_alias:
	.zero		0
	.zero		64


//--------------------- .nv.constant0.math_y1f    --------------------------
	.section	.nv.constant0.math_y1f,"a",@progbits
	.sectionflags	@""
	.align	4
.nv.constant0.math_y1f:
	.zero		920


//--------------------- .nv.constant0.math_y0f    --------------------------
	.section	.nv.constant0.math_y0f,"a",@progbits
	.sectionflags	@""
	.align	4
.nv.constant0.math_y0f:
	.zero		920


//--------------------- .nv.constant0.math_truncf --------------------------
	.section	.nv.constant0.math_truncf,"a",@progbits
	.sectionflags	@""
	.align	4
.nv.constant0.math_truncf:
	.zero		920


//--------------------- .nv.constant0.math_tgammaf --------------------------
	.section	.nv.constant0.math_tgammaf,"a",@progbits
	.sectionflags	@""
	.align	4
.nv.constant0.math_tgammaf:
	.zero		920


//--------------------- .nv.constant0.math_tanhf  --------------------------
	.section	.nv.constant0.math_tanhf,"a",@progbits
	.sectionflags	@""
	.align	4
.nv.constant0.math_tanhf:
	.zero		920


//--------------------- .nv.constant0.math_tanf   --------------------------
	.section	.nv.constant0.math_tanf,"a",@progbits
	.sectionflags	@""
	.align	4
.nv.constant0.math_tanf:
	.zero		920


//--------------------- .nv.constant0.math_sqrtf  --------------------------
	.section	.nv.constant0.math_sqrtf,"a",@progbits
	.sectionflags	@""
	.align	4
.nv.constant0.math_sqrtf:
	.zero		920


//--------------------- .nv.constant0.math_sinpif --------------------------
	.section	.nv.constant0.math_sinpif,"a",@progbits
	.sectionflags	@""
	.align	4
.nv.constant0.math_sinpif:
	.zero		920


//--------------------- .nv.constant0.math_sinhf  --------------------------
	.section	.nv.constant0.math_sinhf,"a",@progbits
	.sectionflags	@""
	.align	4
.nv.constant0.math_sinhf:
	.zero		920


//--------------------- .nv.constant0.math_sinf   --------------------------
	.section	.nv.constant0.math_sinf,"a",@progbits
	.sectionflags	@""
	.align	4
.nv.constant0.math_sinf:
	.zero		920


//--------------------- .nv.constant0.math_rsqrtf --------------------------
	.section	.nv.constant0.math_rsqrtf,"a",@progbits
	.sectionflags	@""
	.align	4
.nv.constant0.math_rsqrtf:
	.zero		920


//--------------------- .nv.constant0.math_roundf --------------------------
	.section	.nv.constant0.math_roundf,"a",@progbits
	.sectionflags	@""
	.align	4
.nv.constant0.math_roundf:
	.zero		920


//--------------------- .nv.constant0.math_rintf  --------------------------
	.section	.nv.constant0.math_rintf,"a",@progbits
	.sectionflags	@""
	.align	4
.nv.constant0.math_rintf:
	.zero		920


//--------------------- .nv.constant0.math_rcbrtf --------------------------
	.section	.nv.constant0.math_rcbrtf,"a",@progbits
	.sectionflags	@""
	.align	4
.nv.constant0.math_rcbrtf:
	.zero		920


//--------------------- .nv.constant0.math_normcdfinvf --------------------------
	.section	.nv.constant0.math_normcdfinvf,"a",@progbits
	.sectionflags	@""
	.align	4
.nv.constant0.math_normcdfinvf:
	.zero		920


//--------------------- .nv.constant0.math_normcdff --------------------------
	.section	.nv.constant0.math_normcdff,"a",@progbits
	.sectionflags	@""
	.align	4
.nv.constant0.math_normcdff:
	.zero		920


//--------------------- .nv.constant0.math_nearbyintf --------------------------
	.section	.nv.constant0.math_nearbyintf,"a",@progbits
	.sectionflags	@""
	.align	4
.nv.constant0.math_nearbyintf:
	.zero		920


//--------------------- .nv.constant0.math_logf   --------------------------
	.section	.nv.constant0.math_logf,"a",@progbits
	.sectionflags	@""
	.align	4
.nv.constant0.math_logf:
	.zero		920


//--------------------- .nv.constant0.math_logbf  --------------------------
	.section	.nv.constant0.math_logbf,"a",@progbits
	.sectionflags	@""
	.align	4
.nv.constant0.math_logbf:
	.zero		920


//--------------------- .nv.constant0.math_log2f  --------------------------
	.section	.nv.constant0.math_log2f,"a",@progbits
	.sectionflags	@""
	.align	4
.nv.constant0.math_log2f:
	.zero		920


//--------------------- .nv.constant0.math_log1pf --------------------------
	.section	.nv.constant0.math_log1pf,"a",@progbits
	.sectionflags	@""
	.align	4
.nv.constant0.math_log1pf:
	.zero		920


//--------------------- .nv.constant0.math_log10f --------------------------
	.section	.nv.constant0.math_log10f,"a",@progbits
	.sectionflags	@""
	.align	4
.nv.constant0.math_log10f:
	.zero		920


//--------------------- .nv.constant0.math_lgammaf --------------------------
	.section	.nv.constant0.math_lgammaf,"a",@progbits
	.sectionflags	@""
	.align	4
.nv.constant0.math_lgammaf:
	.zero		920


//--------------------- .nv.constant0.math_j1f    --------------------------
	.section	.nv.constant0.math_j1f,"a",@progbits
	.sectionflags	@""
	.align	4
.nv.constant0.math_j1f:
	.zero		920


//--------------------- .nv.constant0.math_j0f    --------------------------
	.section	.nv.constant0.math_j0f,"a",@progbits
	.sectionflags	@""
	.align	4
.nv.constant0.math_j0f:
	.zero		920


//--------------------- .nv.constant0.math_floorf --------------------------
	.section	.nv.constant0.math_floorf,"a",@progbits
	.sectionflags	@""
	.align	4
.nv.constant0.math_floorf:
	.zero		920


//--------------------- .nv.constant0.math_fabsf  --------------------------
	.section	.nv.constant0.math_fabsf,"a",@progbits
	.sectionflags	@""
	.align	4
.nv.constant0.math_fabsf:
	.zero		920


//--------------------- .nv.constant0.math_expm1f --------------------------
	.section	.nv.constant0.math_expm1f,"a",@progbits
	.sectionflags	@""
	.align	4
.nv.constant0.math_expm1f:
	.zero		920


//--------------------- .nv.constant0.math_expf   --------------------------
	.section	.nv.constant0.math_expf,"a",@progbits
	.sectionflags	@""
	.align	4
.nv.constant0.math_expf:
	.zero		920


//--------------------- .nv.constant0.math_exp2f  --------------------------
	.section	.nv.constant0.math_exp2f,"a",@progbits
	.sectionflags	@""
	.align	4
.nv.constant0.math_exp2f:
	.zero		920


//--------------------- .nv.constant0.math_exp10f --------------------------
	.section	.nv.constant0.math_exp10f,"a",@progbits
	.sectionflags	@""
	.align	4
.nv.constant0.math_exp10f:
	.zero		920


//--------------------- .nv.constant0.math_erfinvf --------------------------
	.section	.nv.constant0.math_erfinvf,"a",@progbits
	.sectionflags	@""
	.align	4
.nv.constant0.math_erfinvf:
	.zero		920


//--------------------- .nv.constant0.math_erff   --------------------------
	.section	.nv.constant0.math_erff,"a",@progbits
	.sectionflags	@""
	.align	4
.nv.constant0.math_erff:
	.zero		920


//--------------------- .nv.constant0.math_erfcxf --------------------------
	.section	.nv.constant0.math_erfcxf,"a",@progbits
	.sectionflags	@""
	.align	4
.nv.constant0.math_erfcxf:
	.zero		920


//--------------------- .nv.constant0.math_erfcinvf --------------------------
	.section	.nv.constant0.math_erfcinvf,"a",@progbits
	.sectionflags	@""
	.align	4
.nv.constant0.math_erfcinvf:
	.zero		920


//--------------------- .nv.constant0.math_erfcf  --------------------------
	.section	.nv.constant0.math_erfcf,"a",@progbits
	.sectionflags	@""
	.align	4
.nv.constant0.math_erfcf:
	.zero		920


//--------------------- .nv.constant0.math_cyl_bessel_i1f --------------------------
	.section	.nv.constant0.math_cyl_bessel_i1f,"a",@progbits
	.sectionflags	@""
	.align	4
.nv.constant0.math_cyl_bessel_i1f:
	.zero		920


//--------------------- .nv.constant0.math_cyl_bessel_i0f --------------------------
	.section	.nv.constant0.math_cyl_bessel_i0f,"a",@progbits
	.sectionflags	@""
	.align	4
.nv.constant0.math_cyl_bessel_i0f:
	.zero		920


//--------------------- .nv.constant0.math_cospif --------------------------
	.section	.nv.constant0.math_cospif,"a",@progbits
	.sectionflags	@""
	.align	4
.nv.constant0.math_cospif:
	.zero		920


//--------------------- .nv.constant0.math_coshf  --------------------------
	.section	.nv.constant0.math_coshf,"a",@progbits
	.sectionflags	@""
	.align	4
.nv.constant0.math_coshf:
	.zero		920


//--------------------- .nv.constant0.math_cosf   --------------------------
	.section	.nv.constant0.math_cosf,"a",@progbits
	.sectionflags	@""
	.align	4
.nv.constant0.math_cosf:
	.zero		920


//--------------------- .nv.constant0.math_ceilf  --------------------------
	.section	.nv.constant0.math_ceilf,"a",@progbits
	.sectionflags	@""
	.align	4
.nv.constant0.math_ceilf:
	.zero		920


//--------------------- .nv.constant0.math_cbrtf  --------------------------
	.section	.nv.constant0.math_cbrtf,"a",@progbits
	.sectionflags	@""
	.align	4
.nv.constant0.math_cbrtf:
	.zero		920


//--------------------- .nv.constant0.math_atanhf --------------------------
	.section	.nv.constant0.math_atanhf,"a",@progbits
	.sectionflags	@""
	.align	4
.nv.constant0.math_atanhf:
	.zero		920


//--------------------- .nv.constant0.math_atanf  --------------------------
	.section	.nv.constant0.math_atanf,"a",@progbits
	.sectionflags	@""
	.align	4
.nv.constant0.math_atanf:
	.zero		920


//--------------------- .nv.constant0.math_asinhf --------------------------
	.section	.nv.constant0.math_asinhf,"a",@progbits
	.sectionflags	@""
	.align	4
.nv.constant0.math_asinhf:
	.zero		920


//--------------------- .nv.constant0.math_asinf  --------------------------
	.section	.nv.constant0.math_asinf,"a",@progbits
	.sectionflags	@""
	.align	4
.nv.constant0.math_asinf:
	.zero		920


//--------------------- .nv.constant0.math_acoshf --------------------------
	.section	.nv.constant0.math_acoshf,"a",@progbits
	.sectionflags	@""
	.align	4
.nv.constant0.math_acoshf:
	.zero		920


//--------------------- .nv.constant0.math_acosf  --------------------------
	.section	.nv.constant0.math_acosf,"a",@progbits
	.sectionflags	@""
	.align	4
.nv.constant0.math_acosf:
	.zero		920


//--------------------- SYMBOLS --------------------------

	.type		.nv.reservedSmem.offset0,@object
	.size		.nv.reservedSmem.offset0,0x4
